	.target	sm_103a

	.elftype	@"ET_EXEC"


//--------------------- .note.nv.tkinfo           --------------------------
	.section	.note.nv.tkinfo,"",@"SHT_NOTE"
	.sectionflags	@"SHF_NOTE_NV_TKINFO"
	.tkinfo
        /*0018*/ 	.word	0x00000002
        /*0030*/ 	.string	""
        /*0030*/ 	.string	"ptxas"
        /*0030*/ 	.string	"Cuda compilation tools, release 13.0, V13.0.88"
        /*0030*/ 	.string	"Build cuda_13.0.r13.0/compiler.36424714_0"
        /*0030*/ 	.string	"-arch sm_103a -m 64 "



//--------------------- .note.nv.cuinfo           --------------------------
	.section	.note.nv.cuinfo,"",@"SHT_NOTE"
	.sectionflags	@"SHF_NOTE_NV_CUINFO"
        /*0018*/ 	.short	0x0002
        /*001a*/ 	.short	0x0067
        /*001c*/ 	.short	0x0082
	.zero		2


//--------------------- .nv.info                  --------------------------
	.section	.nv.info,"",@"SHT_CUDA_INFO"
	.align	4


	//----- nvinfo : EIATTR_REGCOUNT
	.align		4
        /*0000*/ 	.byte	0x04, 0x2f
        /*0002*/ 	.short	(.L_12 - .L_11)
	.align		4
.L_11:
        /*0004*/ 	.word	index@(_ZN7cutlass13device_kernelIN5flash11enable_sm90INS1_16FlashAttnFwdSm90INS1_25CollectiveMainloopFwdSm90ILi2EN4cute5tupleIJNS5_1CILi1EEES8_S8_EEENS6_IJNS7_ILi128EEENS7_ILi96EEENS7_ILi64EEEEEELi256ENS_6half_tEfNS_4arch4Sm90ELb1ELb0ELb0ELb1ELb0ELb1ELb1ELb1ELb0ELb0ELb0ELb0EEENS1_21CollectiveEpilogueFwdINS6_IJSA_NS7_ILi256EEESB_EEES9_SE_SG_Li256ELb1ELb0ELb0ELb0EEENS1_36VarlenDynamicPersistentTileSchedulerILi128ELi96ELi256ELi32ELb0ELb0ELb1ELb1ELb1ELb1EEEEEEEEEvNT_6ParamsE)
        /*0008*/ 	.word	0x00000004


	//----- nvinfo : EIATTR_FRAME_SIZE
	.align		4
.L_12:
        /*000c*/ 	.byte	0x04, 0x11
        /*000e*/ 	.short	(.L_14 - .L_13)
	.align		4
.L_13:
        /*0010*/ 	.word	index@(_ZN7cutlass13device_kernelIN5flash11enable_sm90INS1_16FlashAttnFwdSm90INS1_25CollectiveMainloopFwdSm90ILi2EN4cute5tupleIJNS5_1CILi1EEES8_S8_EEENS6_IJNS7_ILi128EEENS7_ILi96EEENS7_ILi64EEEEEELi256ENS_6half_tEfNS_4arch4Sm90ELb1ELb0ELb0ELb1ELb0ELb1ELb1ELb1ELb0ELb0ELb0ELb0EEENS1_21CollectiveEpilogueFwdINS6_IJSA_NS7_ILi256EEESB_EEES9_SE_SG_Li256ELb1ELb0ELb0ELb0EEENS1_36VarlenDynamicPersistentTileSchedulerILi128ELi96ELi256ELi32ELb0ELb0ELb1ELb1ELb1ELb1EEEEEEEEEvNT_6ParamsE)
        /*0014*/ 	.word	0x00000000


	//----- nvinfo : EIATTR_REGCOUNT
	.align		4
.L_14:
        /*0018*/ 	.byte	0x04, 0x2f
        /*001a*/ 	.short	(.L_16 - .L_15)
	.align		4
.L_15:
        /*001c*/ 	.word	index@(_ZN7cutlass13device_kernelIN5flash11enable_sm90INS1_16FlashAttnFwdSm90INS1_25CollectiveMainloopFwdSm90ILi2EN4cute5tupleIJNS5_1CILi1EEES8_S8_EEENS6_IJNS7_ILi128EEENS7_ILi96EEENS7_ILi64EEEEEELi256ENS_6half_tEfNS_4arch4Sm90ELb1ELb0ELb0ELb1ELb0ELb0ELb1ELb1ELb0ELb0ELb0ELb0EEENS1_21CollectiveEpilogueFwdINS6_IJSA_NS7_ILi256EEESB_EEES9_SE_SG_Li256ELb1ELb0ELb0ELb0EEENS1_36VarlenDynamicPersistentTileSchedulerILi128ELi96ELi256ELi32ELb0ELb0ELb1ELb1ELb1ELb1EEEEEEEEEvNT_6ParamsE)
        /*0020*/ 	.word	0x00000004


	//----- nvinfo : EIATTR_FRAME_SIZE
	.align		4
.L_16:
        /*0024*/ 	.byte	0x04, 0x11
        /*0026*/ 	.short	(.L_18 - .L_17)
	.align		4
.L_17:
        /*0028*/ 	.word	index@(_ZN7cutlass13device_kernelIN5flash11enable_sm90INS1_16FlashAttnFwdSm90INS1_25CollectiveMainloopFwdSm90ILi2EN4cute5tupleIJNS5_1CILi1EEES8_S8_EEENS6_IJNS7_ILi128EEENS7_ILi96EEENS7_ILi64EEEEEELi256ENS_6half_tEfNS_4arch4Sm90ELb1ELb0ELb0ELb1ELb0ELb0ELb1ELb1ELb0ELb0ELb0ELb0EEENS1_21CollectiveEpilogueFwdINS6_IJSA_NS7_ILi256EEESB_EEES9_SE_SG_Li256ELb1ELb0ELb0ELb0EEENS1_36VarlenDynamicPersistentTileSchedulerILi128ELi96ELi256ELi32ELb0ELb0ELb1ELb1ELb1ELb1EEEEEEEEEvNT_6ParamsE)
        /*002c*/ 	.word	0x00000000


	//----- nvinfo : EIATTR_REGCOUNT
	.align		4
.L_18:
        /*0030*/ 	.byte	0x04, 0x2f
        /*0032*/ 	.short	(.L_20 - .L_19)
	.align		4
.L_19:
        /*0034*/ 	.word	index@(_ZN7cutlass13device_kernelIN5flash11enable_sm90INS1_16FlashAttnFwdSm90INS1_25CollectiveMainloopFwdSm90ILi2EN4cute5tupleIJNS5_1CILi1EEES8_S8_EEENS6_IJNS7_ILi128EEENS7_ILi96EEENS7_ILi64EEEEEELi256ENS_6half_tEfNS_4arch4Sm90ELb1ELb0ELb0ELb1ELb0ELb1ELb0ELb1ELb0ELb0ELb0ELb0EEENS1_21CollectiveEpilogueFwdINS6_IJSA_NS7_ILi256EEESB_EEES9_SE_SG_Li256ELb1ELb0ELb0ELb0EEENS1_36VarlenDynamicPersistentTileSchedulerILi128ELi96ELi256ELi32ELb0ELb0ELb1ELb1ELb1ELb1EEEEEEEEEvNT_6ParamsE)
        /*0038*/ 	.word	0x00000004


	//----- nvinfo : EIATTR_FRAME_SIZE
	.align		4
.L_20:
        /*003c*/ 	.byte	0x04, 0x11
        /*003e*/ 	.short	(.L_22 - .L_21)
	.align		4
.L_21:
        /*0040*/ 	.word	index@(_ZN7cutlass13device_kernelIN5flash11enable_sm90INS1_16FlashAttnFwdSm90INS1_25CollectiveMainloopFwdSm90ILi2EN4cute5tupleIJNS5_1CILi1EEES8_S8_EEENS6_IJNS7_ILi128EEENS7_ILi96EEENS7_ILi64EEEEEELi256ENS_6half_tEfNS_4arch4Sm90ELb1ELb0ELb0ELb1ELb0ELb1ELb0ELb1ELb0ELb0ELb0ELb0EEENS1_21CollectiveEpilogueFwdINS6_IJSA_NS7_ILi256EEESB_EEES9_SE_SG_Li256ELb1ELb0ELb0ELb0EEENS1_36VarlenDynamicPersistentTileSchedulerILi128ELi96ELi256ELi32ELb0ELb0ELb1ELb1ELb1ELb1EEEEEEEEEvNT_6ParamsE)
        /*0044*/ 	.word	0x00000000


	//----- nvinfo : EIATTR_REGCOUNT
	.align		4
.L_22:
        /*0048*/ 	.byte	0x04, 0x2f
        /*004a*/ 	.short	(.L_24 - .L_23)
	.align		4
.L_23:
        /*004c*/ 	.word	index@(_ZN7cutlass13device_kernelIN5flash11enable_sm90INS1_16FlashAttnFwdSm90INS1_25CollectiveMainloopFwdSm90ILi2EN4cute5tupleIJNS5_1CILi1EEES8_S8_EEENS6_IJNS7_ILi128EEENS7_ILi96EEENS7_ILi64EEEEEELi256ENS_6half_tEfNS_4arch4Sm90ELb1ELb0ELb0ELb1ELb0ELb0ELb0ELb1ELb0ELb0ELb0ELb0EEENS1_21CollectiveEpilogueFwdINS6_IJSA_NS7_ILi256EEESB_EEES9_SE_SG_Li256ELb1ELb0ELb0ELb0EEENS1_36VarlenDynamicPersistentTileSchedulerILi128ELi96ELi256ELi32ELb0ELb0ELb1ELb1ELb1ELb1EEEEEEEEEvNT_6ParamsE)
        /*0050*/ 	.word	0x00000004


	//----- nvinfo : EIATTR_FRAME_SIZE
	.align		4
.L_24:
        /*0054*/ 	.byte	0x04, 0x11
        /*0056*/ 	.short	(.L_26 - .L_25)
	.align		4
.L_25:
        /*0058*/ 	.word	index@(_ZN7cutlass13device_kernelIN5flash11enable_sm90INS1_16FlashAttnFwdSm90INS1_25CollectiveMainloopFwdSm90ILi2EN4cute5tupleIJNS5_1CILi1EEES8_S8_EEENS6_IJNS7_ILi128EEENS7_ILi96EEENS7_ILi64EEEEEELi256ENS_6half_tEfNS_4arch4Sm90ELb1ELb0ELb0ELb1ELb0ELb0ELb0ELb1ELb0ELb0ELb0ELb0EEENS1_21CollectiveEpilogueFwdINS6_IJSA_NS7_ILi256EEESB_EEES9_SE_SG_Li256ELb1ELb0ELb0ELb0EEENS1_36VarlenDynamicPersistentTileSchedulerILi128ELi96ELi256ELi32ELb0ELb0ELb1ELb1ELb1ELb1EEEEEEEEEvNT_6ParamsE)
        /*005c*/ 	.word	0x00000000


	//----- nvinfo : EIATTR_REGCOUNT
	.align		4
.L_26:
        /*0060*/ 	.byte	0x04, 0x2f
        /*0062*/ 	.short	(.L_28 - .L_27)
	.align		4
.L_27:
        /*0064*/ 	.word	index@(_ZN7cutlass13device_kernelIN5flash11enable_sm90INS1_16FlashAttnFwdSm90INS1_25CollectiveMainloopFwdSm90ILi2EN4cute5tupleIJNS5_1CILi1EEES8_S8_EEENS6_IJNS7_ILi128EEENS7_ILi96EEENS7_ILi64EEEEEELi256ENS_6half_tEfNS_4arch4Sm90ELb1ELb0ELb0ELb0ELb0ELb0ELb1ELb1ELb0ELb0ELb0ELb0EEENS1_21CollectiveEpilogueFwdINS6_IJSA_NS7_ILi256EEESB_EEES9_SE_SG_Li256ELb0ELb0ELb0ELb0EEENS1_30DynamicPersistentTileSchedulerILi256ELi32ELb0ELb0ELb1EEEEEEEEEvNT_6ParamsE)
        /*0068*/ 	.word	0x00000004


	//----- nvinfo : EIATTR_FRAME_SIZE
	.align		4
.L_28:
        /*006c*/ 	.byte	0x04, 0x11
        /*006e*/ 	.short	(.L_30 - .L_29)
	.align		4
.L_29:
        /*0070*/ 	.word	index@(_ZN7cutlass13device_kernelIN5flash11enable_sm90INS1_16FlashAttnFwdSm90INS1_25CollectiveMainloopFwdSm90ILi2EN4cute5tupleIJNS5_1CILi1EEES8_S8_EEENS6_IJNS7_ILi128EEENS7_ILi96EEENS7_ILi64EEEEEELi256ENS_6half_tEfNS_4arch4Sm90ELb1ELb0ELb0ELb0ELb0ELb0ELb1ELb1ELb0ELb0ELb0ELb0EEENS1_21CollectiveEpilogueFwdINS6_IJSA_NS7_ILi256EEESB_EEES9_SE_SG_Li256ELb0ELb0ELb0ELb0EEENS1_30DynamicPersistentTileSchedulerILi256ELi32ELb0ELb0ELb1EEEEEEEEEvNT_6ParamsE)
        /*0074*/ 	.word	0x00000000


	//----- nvinfo : EIATTR_REGCOUNT
	.align		4
.L_30:
        /*0078*/ 	.byte	0x04, 0x2f
        /*007a*/ 	.short	(.L_32 - .L_31)
	.align		4
.L_31:
        /*007c*/ 	.word	index@(_ZN7cutlass13device_kernelIN5flash11enable_sm90INS1_16FlashAttnFwdSm90INS1_25CollectiveMainloopFwdSm90ILi2EN4cute5tupleIJNS5_1CILi1EEES8_S8_EEENS6_IJNS7_ILi128EEENS7_ILi96EEENS7_ILi64EEEEEELi256ENS_6half_tEfNS_4arch4Sm90ELb1ELb0ELb0ELb0ELb0ELb0ELb0ELb1ELb0ELb0ELb0ELb0EEENS1_21CollectiveEpilogueFwdINS6_IJSA_NS7_ILi256EEESB_EEES9_SE_SG_Li256ELb0ELb0ELb0ELb0EEENS1_30DynamicPersistentTileSchedulerILi256ELi32ELb0ELb0ELb1EEEEEEEEEvNT_6ParamsE)
        /*0080*/ 	.word	0x00000004


	//----- nvinfo : EIATTR_FRAME_SIZE
	.align		4
.L_32:
        /*0084*/ 	.byte	0x04, 0x11
        /*0086*/ 	.short	(.L_34 - .L_33)
	.align		4
.L_33:
        /*0088*/ 	.word	index@(_ZN7cutlass13device_kernelIN5flash11enable_sm90INS1_16FlashAttnFwdSm90INS1_25CollectiveMainloopFwdSm90ILi2EN4cute5tupleIJNS5_1CILi1EEES8_S8_EEENS6_IJNS7_ILi128EEENS7_ILi96EEENS7_ILi64EEEEEELi256ENS_6half_tEfNS_4arch4Sm90ELb1ELb0ELb0ELb0ELb0ELb0ELb0ELb1ELb0ELb0ELb0ELb0EEENS1_21CollectiveEpilogueFwdINS6_IJSA_NS7_ILi256EEESB_EEES9_SE_SG_Li256ELb0ELb0ELb0ELb0EEENS1_30DynamicPersistentTileSchedulerILi256ELi32ELb0ELb0ELb1EEEEEEEEEvNT_6ParamsE)
        /*008c*/ 	.word	0x00000000


	//----- nvinfo : EIATTR_REGCOUNT
	.align		4
.L_34:
        /*0090*/ 	.byte	0x04, 0x2f
        /*0092*/ 	.short	(.L_36 - .L_35)
	.align		4
.L_35:
        /*0094*/ 	.word	index@(_ZN7cutlass13device_kernelIN5flash11enable_sm90INS1_16FlashAttnFwdSm90INS1_25CollectiveMainloopFwdSm90ILi2EN4cute5tupleIJNS5_1CILi1EEES8_S8_EEENS6_IJNS7_ILi128EEENS7_ILi96EEENS7_ILi64EEEEEELi256ENS_6half_tEfNS_4arch4Sm90ELb0ELb1ELb0ELb1ELb0ELb1ELb1ELb1ELb0ELb0ELb0ELb0EEENS1_21CollectiveEpilogueFwdINS6_IJSA_NS7_ILi256EEESB_EEES9_SE_SG_Li256ELb1ELb0ELb0ELb0EEENS1_36VarlenDynamicPersistentTileSchedulerILi128ELi96ELi256ELi32ELb0ELb0ELb1ELb1ELb0ELb1EEEEEEEEEvNT_6ParamsE)
        /*0098*/ 	.word	0x00000004


	//----- nvinfo : EIATTR_FRAME_SIZE
	.align		4
.L_36:
        /*009c*/ 	.byte	0x04, 0x11
        /*009e*/ 	.short	(.L_38 - .L_37)
	.align		4
.L_37:
        /*00a0*/ 	.word	index@(_ZN7cutlass13device_kernelIN5flash11enable_sm90INS1_16FlashAttnFwdSm90INS1_25CollectiveMainloopFwdSm90ILi2EN4cute5tupleIJNS5_1CILi1EEES8_S8_EEENS6_IJNS7_ILi128EEENS7_ILi96EEENS7_ILi64EEEEEELi256ENS_6half_tEfNS_4arch4Sm90ELb0ELb1ELb0ELb1ELb0ELb1ELb1ELb1ELb0ELb0ELb0ELb0EEENS1_21CollectiveEpilogueFwdINS6_IJSA_NS7_ILi256EEESB_EEES9_SE_SG_Li256ELb1ELb0ELb0ELb0EEENS1_36VarlenDynamicPersistentTileSchedulerILi128ELi96ELi256ELi32ELb0ELb0ELb1ELb1ELb0ELb1EEEEEEEEEvNT_6ParamsE)
        /*00a4*/ 	.word	0x00000000


	//----- nvinfo : EIATTR_REGCOUNT
	.align		4
.L_38:
        /*00a8*/ 	.byte	0x04, 0x2f
        /*00aa*/ 	.short	(.L_40 - .L_39)
	.align		4
.L_39:
        /*00ac*/ 	.word	index@(_ZN7cutlass13device_kernelIN5flash11enable_sm90INS1_16FlashAttnFwdSm90INS1_25CollectiveMainloopFwdSm90ILi2EN4cute5tupleIJNS5_1CILi1EEES8_S8_EEENS6_IJNS7_ILi128EEENS7_ILi96EEENS7_ILi64EEEEEELi256ENS_6half_tEfNS_4arch4Sm90ELb0ELb1ELb0ELb1ELb0ELb0ELb1ELb1ELb0ELb0ELb0ELb0EEENS1_21CollectiveEpilogueFwdINS6_IJSA_NS7_ILi256EEESB_EEES9_SE_SG_Li256ELb1ELb0ELb0ELb0EEENS1_36VarlenDynamicPersistentTileSchedulerILi128ELi96ELi256ELi32ELb0ELb0ELb1ELb1ELb0ELb1EEEEEEEEEvNT_6ParamsE)
        /*00b0*/ 	.word	0x00000004


	//----- nvinfo : EIATTR_FRAME_SIZE
	.align		4
.L_40:
        /*00b4*/ 	.byte	0x04, 0x11
        /*00b6*/ 	.short	(.L_42 - .L_41)
	.align		4
.L_41:
        /*00b8*/ 	.word	index@(_ZN7cutlass13device_kernelIN5flash11enable_sm90INS1_16FlashAttnFwdSm90INS1_25CollectiveMainloopFwdSm90ILi2EN4cute5tupleIJNS5_1CILi1EEES8_S8_EEENS6_IJNS7_ILi128EEENS7_ILi96EEENS7_ILi64EEEEEELi256ENS_6half_tEfNS_4arch4Sm90ELb0ELb1ELb0ELb1ELb0ELb0ELb1ELb1ELb0ELb0ELb0ELb0EEENS1_21CollectiveEpilogueFwdINS6_IJSA_NS7_ILi256EEESB_EEES9_SE_SG_Li256ELb1ELb0ELb0ELb0EEENS1_36VarlenDynamicPersistentTileSchedulerILi128ELi96ELi256ELi32ELb0ELb0ELb1ELb1ELb0ELb1EEEEEEEEEvNT_6ParamsE)
        /*00bc*/ 	.word	0x00000000


	//----- nvinfo : EIATTR_REGCOUNT
	.align		4
.L_42:
        /*00c0*/ 	.byte	0x04, 0x2f
        /*00c2*/ 	.short	(.L_44 - .L_43)
	.align		4
.L_43:
        /*00c4*/ 	.word	index@(_ZN7cutlass13device_kernelIN5flash11enable_sm90INS1_16FlashAttnFwdSm90INS1_25CollectiveMainloopFwdSm90ILi2EN4cute5tupleIJNS5_1CILi1EEES8_S8_EEENS6_IJNS7_ILi128EEENS7_ILi96EEENS7_ILi64EEEEEELi256ENS_6half_tEfNS_4arch4Sm90ELb0ELb1ELb0ELb1ELb0ELb1ELb0ELb1ELb0ELb0ELb0ELb0EEENS1_21CollectiveEpilogueFwdINS6_IJSA_NS7_ILi256EEESB_EEES9_SE_SG_Li256ELb1ELb0ELb0ELb0EEENS1_36VarlenDynamicPersistentTileSchedulerILi128ELi96ELi256ELi32ELb0ELb0ELb1ELb1ELb0ELb1EEEEEEEEEvNT_6ParamsE)
        /*00c8*/ 	.word	0x00000004


	//----- nvinfo : EIATTR_FRAME_SIZE
	.align		4
.L_44:
        /*00cc*/ 	.byte	0x04, 0x11
        /*00ce*/ 	.short	(.L_46 - .L_45)
	.align		4
.L_45:
        /*00d0*/ 	.word	index@(_ZN7cutlass13device_kernelIN5flash11enable_sm90INS1_16FlashAttnFwdSm90INS1_25CollectiveMainloopFwdSm90ILi2EN4cute5tupleIJNS5_1CILi1EEES8_S8_EEENS6_IJNS7_ILi128EEENS7_ILi96EEENS7_ILi64EEEEEELi256ENS_6half_tEfNS_4arch4Sm90ELb0ELb1ELb0ELb1ELb0ELb1ELb0ELb1ELb0ELb0ELb0ELb0EEENS1_21CollectiveEpilogueFwdINS6_IJSA_NS7_ILi256EEESB_EEES9_SE_SG_Li256ELb1ELb0ELb0ELb0EEENS1_36VarlenDynamicPersistentTileSchedulerILi128ELi96ELi256ELi32ELb0ELb0ELb1ELb1ELb0ELb1EEEEEEEEEvNT_6ParamsE)
        /*00d4*/ 	.word	0x00000000


	//----- nvinfo : EIATTR_REGCOUNT
	.align		4
.L_46:
        /*00d8*/ 	.byte	0x04, 0x2f
        /*00da*/ 	.short	(.L_48 - .L_47)
	.align		4
.L_47:
        /*00dc*/ 	.word	index@(_ZN7cutlass13device_kernelIN5flash11enable_sm90INS1_16FlashAttnFwdSm90INS1_25CollectiveMainloopFwdSm90ILi2EN4cute5tupleIJNS5_1CILi1EEES8_S8_EEENS6_IJNS7_ILi128EEENS7_ILi96EEENS7_ILi64EEEEEELi256ENS_6half_tEfNS_4arch4Sm90ELb0ELb1ELb0ELb1ELb0ELb0ELb0ELb1ELb0ELb0ELb0ELb0EEENS1_21CollectiveEpilogueFwdINS6_IJSA_NS7_ILi256EEESB_EEES9_SE_SG_Li256ELb1ELb0ELb0ELb0EEENS1_36VarlenDynamicPersistentTileSchedulerILi128ELi96ELi256ELi32ELb0ELb0ELb1ELb1ELb0ELb1EEEEEEEEEvNT_6ParamsE)
        /*00e0*/ 	.word	0x00000004


	//----- nvinfo : EIATTR_FRAME_SIZE
	.align		4
.L_48:
        /*00e4*/ 	.byte	0x04, 0x11
        /*00e6*/ 	.short	(.L_50 - .L_49)
	.align		4
.L_49:
        /*00e8*/ 	.word	index@(_ZN7cutlass13device_kernelIN5flash11enable_sm90INS1_16FlashAttnFwdSm90INS1_25CollectiveMainloopFwdSm90ILi2EN4cute5tupleIJNS5_1CILi1EEES8_S8_EEENS6_IJNS7_ILi128EEENS7_ILi96EEENS7_ILi64EEEEEELi256ENS_6half_tEfNS_4arch4Sm90ELb0ELb1ELb0ELb1ELb0ELb0ELb0ELb1ELb0ELb0ELb0ELb0EEENS1_21CollectiveEpilogueFwdINS6_IJSA_NS7_ILi256EEESB_EEES9_SE_SG_Li256ELb1ELb0ELb0ELb0EEENS1_36VarlenDynamicPersistentTileSchedulerILi128ELi96ELi256ELi32ELb0ELb0ELb1ELb1ELb0ELb1EEEEEEEEEvNT_6ParamsE)
        /*00ec*/ 	.word	0x00000000


	//----- nvinfo : EIATTR_REGCOUNT
	.align		4
.L_50:
        /*00f0*/ 	.byte	0x04, 0x2f
        /*00f2*/ 	.short	(.L_52 - .L_51)
	.align		4
.L_51:
        /*00f4*/ 	.word	index@(_ZN7cutlass13device_kernelIN5flash11enable_sm90INS1_16FlashAttnFwdSm90INS1_25CollectiveMainloopFwdSm90ILi2EN4cute5tupleIJNS5_1CILi1EEES8_S8_EEENS6_IJNS7_ILi128EEENS7_ILi96EEENS7_ILi64EEEEEELi256ENS_6half_tEfNS_4arch4Sm90ELb0ELb1ELb0ELb0ELb0ELb0ELb1ELb1ELb0ELb0ELb0ELb0EEENS1_21CollectiveEpilogueFwdINS6_IJSA_NS7_ILi256EEESB_EEES9_SE_SG_Li256ELb0ELb0ELb0ELb0EEENS1_30DynamicPersistentTileSchedulerILi256ELi32ELb0ELb0ELb1EEEEEEEEEvNT_6ParamsE)
        /*00f8*/ 	.word	0x00000004


	//----- nvinfo : EIATTR_FRAME_SIZE
	.align		4
.L_52:
        /*00fc*/ 	.byte	0x04, 0x11
        /*00fe*/ 	.short	(.L_54 - .L_53)
	.align		4
.L_53:
        /*0100*/ 	.word	index@(_ZN7cutlass13device_kernelIN5flash11enable_sm90INS1_16FlashAttnFwdSm90INS1_25CollectiveMainloopFwdSm90ILi2EN4cute5tupleIJNS5_1CILi1EEES8_S8_EEENS6_IJNS7_ILi128EEENS7_ILi96EEENS7_ILi64EEEEEELi256ENS_6half_tEfNS_4arch4Sm90ELb0ELb1ELb0ELb0ELb0ELb0ELb1ELb1ELb0ELb0ELb0ELb0EEENS1_21CollectiveEpilogueFwdINS6_IJSA_NS7_ILi256EEESB_EEES9_SE_SG_Li256ELb0ELb0ELb0ELb0EEENS1_30DynamicPersistentTileSchedulerILi256ELi32ELb0ELb0ELb1EEEEEEEEEvNT_6ParamsE)
        /*0104*/ 	.word	0x00000000


	//----- nvinfo : EIATTR_REGCOUNT
	.align		4
.L_54:
        /*0108*/ 	.byte	0x04, 0x2f
        /*010a*/ 	.short	(.L_56 - .L_55)
	.align		4
.L_55:
        /*010c*/ 	.word	index@(_ZN7cutlass13device_kernelIN5flash11enable_sm90INS1_16FlashAttnFwdSm90INS1_25CollectiveMainloopFwdSm90ILi2EN4cute5tupleIJNS5_1CILi1EEES8_S8_EEENS6_IJNS7_ILi128EEENS7_ILi96EEENS7_ILi64EEEEEELi256ENS_6half_tEfNS_4arch4Sm90ELb0ELb1ELb0ELb0ELb0ELb0ELb0ELb1ELb0ELb0ELb0ELb0EEENS1_21CollectiveEpilogueFwdINS6_IJSA_NS7_ILi256EEESB_EEES9_SE_SG_Li256ELb0ELb0ELb0ELb0EEENS1_30DynamicPersistentTileSchedulerILi256ELi32ELb0ELb0ELb1EEEEEEEEEvNT_6ParamsE)
        /*0110*/ 	.word	0x00000004


	//----- nvinfo : EIATTR_FRAME_SIZE
	.align		4
.L_56:
        /*0114*/ 	.byte	0x04, 0x11
        /*0116*/ 	.short	(.L_58 - .L_57)
	.align		4
.L_57:
        /*0118*/ 	.word	index@(_ZN7cutlass13device_kernelIN5flash11enable_sm90INS1_16FlashAttnFwdSm90INS1_25CollectiveMainloopFwdSm90ILi2EN4cute5tupleIJNS5_1CILi1EEES8_S8_EEENS6_IJNS7_ILi128EEENS7_ILi96EEENS7_ILi64EEEEEELi256ENS_6half_tEfNS_4arch4Sm90ELb0ELb1ELb0ELb0ELb0ELb0ELb0ELb1ELb0ELb0ELb0ELb0EEENS1_21CollectiveEpilogueFwdINS6_IJSA_NS7_ILi256EEESB_EEES9_SE_SG_Li256ELb0ELb0ELb0ELb0EEENS1_30DynamicPersistentTileSchedulerILi256ELi32ELb0ELb0ELb1EEEEEEEEEvNT_6ParamsE)
        /*011c*/ 	.word	0x00000000


	//----- nvinfo : EIATTR_REGCOUNT
	.align		4
.L_58:
        /*0120*/ 	.byte	0x04, 0x2f
        /*0122*/ 	.short	(.L_60 - .L_59)
	.align		4
.L_59:
        /*0124*/ 	.word	index@(_ZN7cutlass13device_kernelIN5flash11enable_sm90INS1_16FlashAttnFwdSm90INS1_25CollectiveMainloopFwdSm90ILi2EN4cute5tupleIJNS5_1CILi1EEES8_S8_EEENS6_IJNS7_ILi128EEENS7_ILi96EEENS7_ILi64EEEEEELi256ENS_6half_tEfNS_4arch4Sm90ELb0ELb0ELb0ELb1ELb0ELb1ELb1ELb1ELb0ELb0ELb0ELb0EEENS1_21CollectiveEpilogueFwdINS6_IJSA_NS7_ILi256EEESB_EEES9_SE_SG_Li256ELb1ELb0ELb0ELb0EEENS1_36VarlenDynamicPersistentTileSchedulerILi128ELi96ELi256ELi32ELb0ELb0ELb1ELb0ELb1ELb1EEEEEEEEEvNT_6ParamsE)
        /*0128*/ 	.word	0x00000004


	//----- nvinfo : EIATTR_FRAME_SIZE
	.align		4
.L_60:
        /*012c*/ 	.byte	0x04, 0x11
        /*012e*/ 	.short	(.L_62 - .L_61)
	.align		4
.L_61:
        /*0130*/ 	.word	index@(_ZN7cutlass13device_kernelIN5flash11enable_sm90INS1_16FlashAttnFwdSm90INS1_25CollectiveMainloopFwdSm90ILi2EN4cute5tupleIJNS5_1CILi1EEES8_S8_EEENS6_IJNS7_ILi128EEENS7_ILi96EEENS7_ILi64EEEEEELi256ENS_6half_tEfNS_4arch4Sm90ELb0ELb0ELb0ELb1ELb0ELb1ELb1ELb1ELb0ELb0ELb0ELb0EEENS1_21CollectiveEpilogueFwdINS6_IJSA_NS7_ILi256EEESB_EEES9_SE_SG_Li256ELb1ELb0ELb0ELb0EEENS1_36VarlenDynamicPersistentTileSchedulerILi128ELi96ELi256ELi32ELb0ELb0ELb1ELb0ELb1ELb1EEEEEEEEEvNT_6ParamsE)
        /*0134*/ 	.word	0x00000000


	//----- nvinfo : EIATTR_REGCOUNT
	.align		4
.L_62:
        /*0138*/ 	.byte	0x04, 0x2f
        /*013a*/ 	.short	(.L_64 - .L_63)
	.align		4
.L_63:
        /*013c*/ 	.word	index@(_ZN7cutlass13device_kernelIN5flash11enable_sm90INS1_16FlashAttnFwdSm90INS1_25CollectiveMainloopFwdSm90ILi2EN4cute5tupleIJNS5_1CILi1EEES8_S8_EEENS6_IJNS7_ILi128EEENS7_ILi96EEENS7_ILi64EEEEEELi256ENS_6half_tEfNS_4arch4Sm90ELb0ELb0ELb0ELb1ELb0ELb0ELb1ELb1ELb0ELb0ELb0ELb0EEENS1_21CollectiveEpilogueFwdINS6_IJSA_NS7_ILi256EEESB_EEES9_SE_SG_Li256ELb1ELb0ELb0ELb0EEENS1_36VarlenDynamicPersistentTileSchedulerILi128ELi96ELi256ELi32ELb0ELb0ELb1ELb0ELb1ELb1EEEEEEEEEvNT_6ParamsE)
        /*0140*/ 	.word	0x00000004


	//----- nvinfo : EIATTR_FRAME_SIZE
	.align		4
.L_64:
        /*0144*/ 	.byte	0x04, 0x11
        /*0146*/ 	.short	(.L_66 - .L_65)
	.align		4
.L_65:
        /*0148*/ 	.word	index@(_ZN7cutlass13device_kernelIN5flash11enable_sm90INS1_16FlashAttnFwdSm90INS1_25CollectiveMainloopFwdSm90ILi2EN4cute5tupleIJNS5_1CILi1EEES8_S8_EEENS6_IJNS7_ILi128EEENS7_ILi96EEENS7_ILi64EEEEEELi256ENS_6half_tEfNS_4arch4Sm90ELb0ELb0ELb0ELb1ELb0ELb0ELb1ELb1ELb0ELb0ELb0ELb0EEENS1_21CollectiveEpilogueFwdINS6_IJSA_NS7_ILi256EEESB_EEES9_SE_SG_Li256ELb1ELb0ELb0ELb0EEENS1_36VarlenDynamicPersistentTileSchedulerILi128ELi96ELi256ELi32ELb0ELb0ELb1ELb0ELb1ELb1EEEEEEEEEvNT_6ParamsE)
        /*014c*/ 	.word	0x00000000


	//----- nvinfo : EIATTR_REGCOUNT
	.align		4
.L_66:
        /*0150*/ 	.byte	0x04, 0x2f
        /*0152*/ 	.short	(.L_68 - .L_67)
	.align		4
.L_67:
        /*0154*/ 	.word	index@(_ZN7cutlass13device_kernelIN5flash11enable_sm90INS1_16FlashAttnFwdSm90INS1_25CollectiveMainloopFwdSm90ILi2EN4cute5tupleIJNS5_1CILi1EEES8_S8_EEENS6_IJNS7_ILi128EEENS7_ILi96EEENS7_ILi64EEEEEELi256ENS_6half_tEfNS_4arch4Sm90ELb0ELb0ELb0ELb1ELb0ELb1ELb0ELb1ELb0ELb0ELb0ELb0EEENS1_21CollectiveEpilogueFwdINS6_IJSA_NS7_ILi256EEESB_EEES9_SE_SG_Li256ELb1ELb0ELb0ELb0EEENS1_36VarlenDynamicPersistentTileSchedulerILi128ELi96ELi256ELi32ELb0ELb0ELb1ELb0ELb1ELb1EEEEEEEEEvNT_6ParamsE)
        /*0158*/ 	.word	0x00000004


	//----- nvinfo : EIATTR_FRAME_SIZE
	.align		4
.L_68:
        /*015c*/ 	.byte	0x04, 0x11
        /*015e*/ 	.short	(.L_70 - .L_69)
	.align		4
.L_69:
        /*0160*/ 	.word	index@(_ZN7cutlass13device_kernelIN5flash11enable_sm90INS1_16FlashAttnFwdSm90INS1_25CollectiveMainloopFwdSm90ILi2EN4cute5tupleIJNS5_1CILi1EEES8_S8_EEENS6_IJNS7_ILi128EEENS7_ILi96EEENS7_ILi64EEEEEELi256ENS_6half_tEfNS_4arch4Sm90ELb0ELb0ELb0ELb1ELb0ELb1ELb0ELb1ELb0ELb0ELb0ELb0EEENS1_21CollectiveEpilogueFwdINS6_IJSA_NS7_ILi256EEESB_EEES9_SE_SG_Li256ELb1ELb0ELb0ELb0EEENS1_36VarlenDynamicPersistentTileSchedulerILi128ELi96ELi256ELi32ELb0ELb0ELb1ELb0ELb1ELb1EEEEEEEEEvNT_6ParamsE)
        /*0164*/ 	.word	0x00000000


	//----- nvinfo : EIATTR_REGCOUNT
	.align		4
.L_70:
        /*0168*/ 	.byte	0x04, 0x2f
        /*016a*/ 	.short	(.L_72 - .L_71)
	.align		4
.L_71:
        /*016c*/ 	.word	index@(_ZN7cutlass13device_kernelIN5flash11enable_sm90INS1_16FlashAttnFwdSm90INS1_25CollectiveMainloopFwdSm90ILi2EN4cute5tupleIJNS5_1CILi1EEES8_S8_EEENS6_IJNS7_ILi128EEENS7_ILi96EEENS7_ILi64EEEEEELi256ENS_6half_tEfNS_4arch4Sm90ELb0ELb0ELb0ELb1ELb0ELb0ELb0ELb1ELb0ELb0ELb0ELb0EEENS1_21CollectiveEpilogueFwdINS6_IJSA_NS7_ILi256EEESB_EEES9_SE_SG_Li256ELb1ELb0ELb0ELb0EEENS1_36VarlenDynamicPersistentTileSchedulerILi128ELi96ELi256ELi32ELb0ELb0ELb1ELb0ELb1ELb1EEEEEEEEEvNT_6ParamsE)
        /*0170*/ 	.word	0x00000004


	//----- nvinfo : EIATTR_FRAME_SIZE
	.align		4
.L_72:
        /*0174*/ 	.byte	0x04, 0x11
        /*0176*/ 	.short	(.L_74 - .L_73)
	.align		4
.L_73:
        /*0178*/ 	.word	index@(_ZN7cutlass13device_kernelIN5flash11enable_sm90INS1_16FlashAttnFwdSm90INS1_25CollectiveMainloopFwdSm90ILi2EN4cute5tupleIJNS5_1CILi1EEES8_S8_EEENS6_IJNS7_ILi128EEENS7_ILi96EEENS7_ILi64EEEEEELi256ENS_6half_tEfNS_4arch4Sm90ELb0ELb0ELb0ELb1ELb0ELb0ELb0ELb1ELb0ELb0ELb0ELb0EEENS1_21CollectiveEpilogueFwdINS6_IJSA_NS7_ILi256EEESB_EEES9_SE_SG_Li256ELb1ELb0ELb0ELb0EEENS1_36VarlenDynamicPersistentTileSchedulerILi128ELi96ELi256ELi32ELb0ELb0ELb1ELb0ELb1ELb1EEEEEEEEEvNT_6ParamsE)
        /*017c*/ 	.word	0x00000000


	//----- nvinfo : EIATTR_REGCOUNT
	.align		4
.L_74:
        /*0180*/ 	.byte	0x04, 0x2f
        /*0182*/ 	.short	(.L_76 - .L_75)
	.align		4
.L_75:
        /*0184*/ 	.word	index@(_ZN7cutlass13device_kernelIN5flash11enable_sm90INS1_16FlashAttnFwdSm90INS1_25CollectiveMainloopFwdSm90ILi2EN4cute5tupleIJNS5_1CILi1EEES8_S8_EEENS6_IJNS7_ILi128EEENS7_ILi96EEENS7_ILi64EEEEEELi256ENS_6half_tEfNS_4arch4Sm90ELb0ELb0ELb0ELb0ELb0ELb0ELb1ELb1ELb0ELb0ELb0ELb0EEENS1_21CollectiveEpilogueFwdINS6_IJSA_NS7_ILi256EEESB_EEES9_SE_SG_Li256ELb0ELb0ELb0ELb0EEENS1_29StaticPersistentTileSchedulerILb0EEEEEEEEEvNT_6ParamsE)
        /*0188*/ 	.word	0x00000004


	//----- nvinfo : EIATTR_FRAME_SIZE
	.align		4
.L_76:
        /*018c*/ 	.byte	0x04, 0x11
        /*018e*/ 	.short	(.L_78 - .L_77)
	.align		4
.L_77:
        /*0190*/ 	.word	index@(_ZN7cutlass13device_kernelIN5flash11enable_sm90INS1_16FlashAttnFwdSm90INS1_25CollectiveMainloopFwdSm90ILi2EN4cute5tupleIJNS5_1CILi1EEES8_S8_EEENS6_IJNS7_ILi128EEENS7_ILi96EEENS7_ILi64EEEEEELi256ENS_6half_tEfNS_4arch4Sm90ELb0ELb0ELb0ELb0ELb0ELb0ELb1ELb1ELb0ELb0ELb0ELb0EEENS1_21CollectiveEpilogueFwdINS6_IJSA_NS7_ILi256EEESB_EEES9_SE_SG_Li256ELb0ELb0ELb0ELb0EEENS1_29StaticPersistentTileSchedulerILb0EEEEEEEEEvNT_6ParamsE)
        /*0194*/ 	.word	0x00000000


	//----- nvinfo : EIATTR_REGCOUNT
	.align		4
.L_78:
        /*0198*/ 	.byte	0x04, 0x2f
        /*019a*/ 	.short	(.L_80 - .L_79)
	.align		4
.L_79:
        /*019c*/ 	.word	index@(_ZN7cutlass13device_kernelIN5flash11enable_sm90INS1_16FlashAttnFwdSm90INS1_25CollectiveMainloopFwdSm90ILi2EN4cute5tupleIJNS5_1CILi1EEES8_S8_EEENS6_IJNS7_ILi128EEENS7_ILi96EEENS7_ILi64EEEEEELi256ENS_6half_tEfNS_4arch4Sm90ELb0ELb0ELb0ELb0ELb0ELb0ELb0ELb1ELb0ELb0ELb0ELb0EEENS1_21CollectiveEpilogueFwdINS6_IJSA_NS7_ILi256EEESB_EEES9_SE_SG_Li256ELb0ELb0ELb0ELb0EEENS1_29StaticPersistentTileSchedulerILb0EEEEEEEEEvNT_6ParamsE)
        /*01a0*/ 	.word	0x00000004


	//----- nvinfo : EIATTR_FRAME_SIZE
	.align		4
.L_80:
        /*01a4*/ 	.byte	0x04, 0x11
        /*01a6*/ 	.short	(.L_82 - .L_81)
	.align		4
.L_81:
        /*01a8*/ 	.word	index@(_ZN7cutlass13device_kernelIN5flash11enable_sm90INS1_16FlashAttnFwdSm90INS1_25CollectiveMainloopFwdSm90ILi2EN4cute5tupleIJNS5_1CILi1EEES8_S8_EEENS6_IJNS7_ILi128EEENS7_ILi96EEENS7_ILi64EEEEEELi256ENS_6half_tEfNS_4arch4Sm90ELb0ELb0ELb0ELb0ELb0ELb0ELb0ELb1ELb0ELb0ELb0ELb0EEENS1_21CollectiveEpilogueFwdINS6_IJSA_NS7_ILi256EEESB_EEES9_SE_SG_Li256ELb0ELb0ELb0ELb0EEENS1_29StaticPersistentTileSchedulerILb0EEEEEEEEEvNT_6ParamsE)
        /*01ac*/ 	.word	0x00000000


	//----- nvinfo : EIATTR_REGCOUNT
	.align		4
.L_82:
        /*01b0*/ 	.byte	0x04, 0x2f
        /*01b2*/ 	.short	(.L_84 - .L_83)
	.align		4
.L_83:
        /*01b4*/ 	.word	index@(_ZN7cutlass13device_kernelIN5flash11enable_sm90INS1_16FlashAttnFwdSm90INS1_25CollectiveMainloopFwdSm90ILi2EN4cute5tupleIJNS5_1CILi1EEES8_S8_EEENS6_IJNS7_ILi64EEESA_SA_EEELi512ENS_6half_tEfNS_4arch4Sm90ELb1ELb0ELb0ELb1ELb0ELb1ELb1ELb0ELb0ELb0ELb0ELb0EEENS1_21CollectiveEpilogueFwdINS6_IJSA_NS7_ILi512EEESA_EEES9_SC_SE_Li256ELb1ELb0ELb0ELb0EEENS1_36VarlenDynamicPersistentTileSchedulerILi64ELi64ELi256ELi32ELb0ELb0ELb1ELb1ELb1ELb1EEEEEEEEEvNT_6ParamsE)
        /*01b8*/ 	.word	0x00000004


	//----- nvinfo : EIATTR_FRAME_SIZE
	.align		4
.L_84:
        /*01bc*/ 	.byte	0x04, 0x11
        /*01be*/ 	.short	(.L_86 - .L_85)
	.align		4
.L_85:
        /*01c0*/ 	.word	index@(_ZN7cutlass13device_kernelIN5flash11enable_sm90INS1_16FlashAttnFwdSm90INS1_25CollectiveMainloopFwdSm90ILi2EN4cute5tupleIJNS5_1CILi1EEES8_S8_EEENS6_IJNS7_ILi64EEESA_SA_EEELi512ENS_6half_tEfNS_4arch4Sm90ELb1ELb0ELb0ELb1ELb0ELb1ELb1ELb0ELb0ELb0ELb0ELb0EEENS1_21CollectiveEpilogueFwdINS6_IJSA_NS7_ILi512EEESA_EEES9_SC_SE_Li256ELb1ELb0ELb0ELb0EEENS1_36VarlenDynamicPersistentTileSchedulerILi64ELi64ELi256ELi32ELb0ELb0ELb1ELb1ELb1ELb1EEEEEEEEEvNT_6ParamsE)
        /*01c4*/ 	.word	0x00000000


	//----- nvinfo : EIATTR_REGCOUNT
	.align		4
.L_86:
        /*01c8*/ 	.byte	0x04, 0x2f
        /*01ca*/ 	.short	(.L_88 - .L_87)
	.align		4
.L_87:
        /*01cc*/ 	.word	index@(_ZN7cutlass13device_kernelIN5flash11enable_sm90INS1_16FlashAttnFwdSm90INS1_25CollectiveMainloopFwdSm90ILi2EN4cute5tupleIJNS5_1CILi1EEES8_S8_EEENS6_IJNS7_ILi64EEESA_SA_EEELi512ENS_6half_tEfNS_4arch4Sm90ELb1ELb0ELb0ELb1ELb0ELb0ELb1ELb0ELb0ELb0ELb0ELb0EEENS1_21CollectiveEpilogueFwdINS6_IJSA_NS7_ILi512EEESA_EEES9_SC_SE_Li256ELb1ELb0ELb0ELb0EEENS1_36VarlenDynamicPersistentTileSchedulerILi64ELi64ELi256ELi32ELb0ELb0ELb1ELb1ELb1ELb1EEEEEEEEEvNT_6ParamsE)
        /*01d0*/ 	.word	0x00000004


	//----- nvinfo : EIATTR_FRAME_SIZE
	.align		4
.L_88:
        /*01d4*/ 	.byte	0x04, 0x11
        /*01d6*/ 	.short	(.L_90 - .L_89)
	.align		4
.L_89:
        /*01d8*/ 	.word	index@(_ZN7cutlass13device_kernelIN5flash11enable_sm90INS1_16FlashAttnFwdSm90INS1_25CollectiveMainloopFwdSm90ILi2EN4cute5tupleIJNS5_1CILi1EEES8_S8_EEENS6_IJNS7_ILi64EEESA_SA_EEELi512ENS_6half_tEfNS_4arch4Sm90ELb1ELb0ELb0ELb1ELb0ELb0ELb1ELb0ELb0ELb0ELb0ELb0EEENS1_21CollectiveEpilogueFwdINS6_IJSA_NS7_ILi512EEESA_EEES9_SC_SE_Li256ELb1ELb0ELb0ELb0EEENS1_36VarlenDynamicPersistentTileSchedulerILi64ELi64ELi256ELi32ELb0ELb0ELb1ELb1ELb1ELb1EEEEEEEEEvNT_6ParamsE)
        /*01dc*/ 	.word	0x00000000


	//----- nvinfo : EIATTR_REGCOUNT
	.align		4
.L_90:
        /*01e0*/ 	.byte	0x04, 0x2f
        /*01e2*/ 	.short	(.L_92 - .L_91)
	.align		4
.L_91:
        /*01e4*/ 	.word	index@(_ZN7cutlass13device_kernelIN5flash11enable_sm90INS1_16FlashAttnFwdSm90INS1_25CollectiveMainloopFwdSm90ILi2EN4cute5tupleIJNS5_1CILi1EEES8_S8_EEENS6_IJNS7_ILi64EEESA_SA_EEELi512ENS_6half_tEfNS_4arch4Sm90ELb1ELb0ELb0ELb1ELb0ELb1ELb0ELb0ELb0ELb0ELb0ELb0EEENS1_21CollectiveEpilogueFwdINS6_IJSA_NS7_ILi512EEESA_EEES9_SC_SE_Li256ELb1ELb0ELb0ELb0EEENS1_36VarlenDynamicPersistentTileSchedulerILi64ELi64ELi256ELi32ELb0ELb0ELb1ELb1ELb1ELb1EEEEEEEEEvNT_6ParamsE)
        /*01e8*/ 	.word	0x00000004


	//----- nvinfo : EIATTR_FRAME_SIZE
	.align		4
.L_92:
        /*01ec*/ 	.byte	0x04, 0x11
        /*01ee*/ 	.short	(.L_94 - .L_93)
	.align		4
.L_93:
        /*01f0*/ 	.word	index@(_ZN7cutlass13device_kernelIN5flash11enable_sm90INS1_16FlashAttnFwdSm90INS1_25CollectiveMainloopFwdSm90ILi2EN4cute5tupleIJNS5_1CILi1EEES8_S8_EEENS6_IJNS7_ILi64EEESA_SA_EEELi512ENS_6half_tEfNS_4arch4Sm90ELb1ELb0ELb0ELb1ELb0ELb1ELb0ELb0ELb0ELb0ELb0ELb0EEENS1_21CollectiveEpilogueFwdINS6_IJSA_NS7_ILi512EEESA_EEES9_SC_SE_Li256ELb1ELb0ELb0ELb0EEENS1_36VarlenDynamicPersistentTileSchedulerILi64ELi64ELi256ELi32ELb0ELb0ELb1ELb1ELb1ELb1EEEEEEEEEvNT_6ParamsE)
        /*01f4*/ 	.word	0x00000000


	//----- nvinfo : EIATTR_REGCOUNT
	.align		4
.L_94:
        /*01f8*/ 	.byte	0x04, 0x2f
        /*01fa*/ 	.short	(.L_96 - .L_95)
	.align		4
.L_95:
        /*01fc*/ 	.word	index@(_ZN7cutlass13device_kernelIN5flash11enable_sm90INS1_16FlashAttnFwdSm90INS1_25CollectiveMainloopFwdSm90ILi2EN4cute5tupleIJNS5_1CILi1EEES8_S8_EEENS6_IJNS7_ILi64EEESA_SA_EEELi512ENS_6half_tEfNS_4arch4Sm90ELb1ELb0ELb0ELb1ELb0ELb0ELb0ELb0ELb0ELb0ELb0ELb0EEENS1_21CollectiveEpilogueFwdINS6_IJSA_NS7_ILi512EEESA_EEES9_SC_SE_Li256ELb1ELb0ELb0ELb0EEENS1_36VarlenDynamicPersistentTileSchedulerILi64ELi64ELi256ELi32ELb0ELb0ELb1ELb1ELb1ELb1EEEEEEEEEvNT_6ParamsE)
        /*0200*/ 	.word	0x00000004


	//----- nvinfo : EIATTR_FRAME_SIZE
	.align		4
.L_96:
        /*0204*/ 	.byte	0x04, 0x11
        /*0206*/ 	.short	(.L_98 - .L_97)
	.align		4
.L_97:
        /*0208*/ 	.word	index@(_ZN7cutlass13device_kernelIN5flash11enable_sm90INS1_16FlashAttnFwdSm90INS1_25CollectiveMainloopFwdSm90ILi2EN4cute5tupleIJNS5_1CILi1EEES8_S8_EEENS6_IJNS7_ILi64EEESA_SA_EEELi512ENS_6half_tEfNS_4arch4Sm90ELb1ELb0ELb0ELb1ELb0ELb0ELb0ELb0ELb0ELb0ELb0ELb0EEENS1_21CollectiveEpilogueFwdINS6_IJSA_NS7_ILi512EEESA_EEES9_SC_SE_Li256ELb1ELb0ELb0ELb0EEENS1_36VarlenDynamicPersistentTileSchedulerILi64ELi64ELi256ELi32ELb0ELb0ELb1ELb1ELb1ELb1EEEEEEEEEvNT_6ParamsE)
        /*020c*/ 	.word	0x00000000


	//----- nvinfo : EIATTR_REGCOUNT
	.align		4
.L_98:
        /*0210*/ 	.byte	0x04, 0x2f
        /*0212*/ 	.short	(.L_100 - .L_99)
	.align		4
.L_99:
        /*0214*/ 	.word	index@(_ZN7cutlass13device_kernelIN5flash11enable_sm90INS1_16FlashAttnFwdSm90INS1_25CollectiveMainloopFwdSm90ILi2EN4cute5tupleIJNS5_1CILi1EEES8_S8_EEENS6_IJNS7_ILi64EEESA_SA_EEELi512ENS_6half_tEfNS_4arch4Sm90ELb1ELb0ELb0ELb0ELb0ELb0ELb1ELb0ELb0ELb0ELb0ELb0EEENS1_21CollectiveEpilogueFwdINS6_IJSA_NS7_ILi512EEESA_EEES9_SC_SE_Li256ELb0ELb0ELb0ELb0EEENS1_30DynamicPersistentTileSchedulerILi256ELi32ELb0ELb0ELb1EEEEEEEEEvNT_6ParamsE)
        /*0218*/ 	.word	0x00000004


	//----- nvinfo : EIATTR_FRAME_SIZE
	.align		4
.L_100:
        /*021c*/ 	.byte	0x04, 0x11
        /*021e*/ 	.short	(.L_102 - .L_101)
	.align		4
.L_101:
        /*0220*/ 	.word	index@(_ZN7cutlass13device_kernelIN5flash11enable_sm90INS1_16FlashAttnFwdSm90INS1_25CollectiveMainloopFwdSm90ILi2EN4cute5tupleIJNS5_1CILi1EEES8_S8_EEENS6_IJNS7_ILi64EEESA_SA_EEELi512ENS_6half_tEfNS_4arch4Sm90ELb1ELb0ELb0ELb0ELb0ELb0ELb1ELb0ELb0ELb0ELb0ELb0EEENS1_21CollectiveEpilogueFwdINS6_IJSA_NS7_ILi512EEESA_EEES9_SC_SE_Li256ELb0ELb0ELb0ELb0EEENS1_30DynamicPersistentTileSchedulerILi256ELi32ELb0ELb0ELb1EEEEEEEEEvNT_6ParamsE)
        /*0224*/ 	.word	0x00000000


	//----- nvinfo : EIATTR_REGCOUNT
	.align		4
.L_102:
        /*0228*/ 	.byte	0x04, 0x2f
        /*022a*/ 	.short	(.L_104 - .L_103)
	.align		4
.L_103:
        /*022c*/ 	.word	index@(_ZN7cutlass13device_kernelIN5flash11enable_sm90INS1_16FlashAttnFwdSm90INS1_25CollectiveMainloopFwdSm90ILi2EN4cute5tupleIJNS5_1CILi1EEES8_S8_EEENS6_IJNS7_ILi64EEESA_SA_EEELi512ENS_6half_tEfNS_4arch4Sm90ELb1ELb0ELb0ELb0ELb0ELb0ELb0ELb0ELb0ELb0ELb0ELb0EEENS1_21CollectiveEpilogueFwdINS6_IJSA_NS7_ILi512EEESA_EEES9_SC_SE_Li256ELb0ELb0ELb0ELb0EEENS1_30DynamicPersistentTileSchedulerILi256ELi32ELb0ELb0ELb1EEEEEEEEEvNT_6ParamsE)
        /*0230*/ 	.word	0x00000004


	//----- nvinfo : EIATTR_FRAME_SIZE
	.align		4
.L_104:
        /*0234*/ 	.byte	0x04, 0x11
        /*0236*/ 	.short	(.L_106 - .L_105)
	.align		4
.L_105:
        /*0238*/ 	.word	index@(_ZN7cutlass13device_kernelIN5flash11enable_sm90INS1_16FlashAttnFwdSm90INS1_25CollectiveMainloopFwdSm90ILi2EN4cute5tupleIJNS5_1CILi1EEES8_S8_EEENS6_IJNS7_ILi64EEESA_SA_EEELi512ENS_6half_tEfNS_4arch4Sm90ELb1ELb0ELb0ELb0ELb0ELb0ELb0ELb0ELb0ELb0ELb0ELb0EEENS1_21CollectiveEpilogueFwdINS6_IJSA_NS7_ILi512EEESA_EEES9_SC_SE_Li256ELb0ELb0ELb0ELb0EEENS1_30DynamicPersistentTileSchedulerILi256ELi32ELb0ELb0ELb1EEEEEEEEEvNT_6ParamsE)
        /*023c*/ 	.word	0x00000000


	//----- nvinfo : EIATTR_REGCOUNT
	.align		4
.L_106:
        /*0240*/ 	.byte	0x04, 0x2f
        /*0242*/ 	.short	(.L_108 - .L_107)
	.align		4
.L_107:
        /*0244*/ 	.word	index@(_ZN7cutlass13device_kernelIN5flash11enable_sm90INS1_16FlashAttnFwdSm90INS1_25CollectiveMainloopFwdSm90ILi2EN4cute5tupleIJNS5_1CILi1EEES8_S8_EEENS6_IJNS7_ILi64EEESA_SA_EEELi512ENS_6half_tEfNS_4arch4Sm90ELb0ELb1ELb0ELb1ELb0ELb1ELb1ELb0ELb0ELb0ELb0ELb0EEENS1_21CollectiveEpilogueFwdINS6_IJSA_NS7_ILi512EEESA_EEES9_SC_SE_Li256ELb1ELb0ELb0ELb0EEENS1_36VarlenDynamicPersistentTileSchedulerILi64ELi64ELi256ELi32ELb0ELb0ELb1ELb1ELb0ELb1EEEEEEEEEvNT_6ParamsE)
        /*0248*/ 	.word	0x00000004


	//----- nvinfo : EIATTR_FRAME_SIZE
	.align		4
.L_108:
        /*024c*/ 	.byte	0x04, 0x11
        /*024e*/ 	.short	(.L_110 - .L_109)
	.align		4
.L_109:
        /*0250*/ 	.word	index@(_ZN7cutlass13device_kernelIN5flash11enable_sm90INS1_16FlashAttnFwdSm90INS1_25CollectiveMainloopFwdSm90ILi2EN4cute5tupleIJNS5_1CILi1EEES8_S8_EEENS6_IJNS7_ILi64EEESA_SA_EEELi512ENS_6half_tEfNS_4arch4Sm90ELb0ELb1ELb0ELb1ELb0ELb1ELb1ELb0ELb0ELb0ELb0ELb0EEENS1_21CollectiveEpilogueFwdINS6_IJSA_NS7_ILi512EEESA_EEES9_SC_SE_Li256ELb1ELb0ELb0ELb0EEENS1_36VarlenDynamicPersistentTileSchedulerILi64ELi64ELi256ELi32ELb0ELb0ELb1ELb1ELb0ELb1EEEEEEEEEvNT_6ParamsE)
        /*0254*/ 	.word	0x00000000


	//----- nvinfo : EIATTR_REGCOUNT
	.align		4
.L_110:
        /*0258*/ 	.byte	0x04, 0x2f
        /*025a*/ 	.short	(.L_112 - .L_111)
	.align		4
.L_111:
        /*025c*/ 	.word	index@(_ZN7cutlass13device_kernelIN5flash11enable_sm90INS1_16FlashAttnFwdSm90INS1_25CollectiveMainloopFwdSm90ILi2EN4cute5tupleIJNS5_1CILi1EEES8_S8_EEENS6_IJNS7_ILi64EEESA_SA_EEELi512ENS_6half_tEfNS_4arch4Sm90ELb0ELb1ELb0ELb1ELb0ELb0ELb1ELb0ELb0ELb0ELb0ELb0EEENS1_21CollectiveEpilogueFwdINS6_IJSA_NS7_ILi512EEESA_EEES9_SC_SE_Li256ELb1ELb0ELb0ELb0EEENS1_36VarlenDynamicPersistentTileSchedulerILi64ELi64ELi256ELi32ELb0ELb0ELb1ELb1ELb0ELb1EEEEEEEEEvNT_6ParamsE)
        /*0260*/ 	.word	0x00000004


	//----- nvinfo : EIATTR_FRAME_SIZE
	.align		4
.L_112:
        /*0264*/ 	.byte	0x04, 0x11
        /*0266*/ 	.short	(.L_114 - .L_113)
	.align		4
.L_113:
        /*0268*/ 	.word	index@(_ZN7cutlass13device_kernelIN5flash11enable_sm90INS1_16FlashAttnFwdSm90INS1_25CollectiveMainloopFwdSm90ILi2EN4cute5tupleIJNS5_1CILi1EEES8_S8_EEENS6_IJNS7_ILi64EEESA_SA_EEELi512ENS_6half_tEfNS_4arch4Sm90ELb0ELb1ELb0ELb1ELb0ELb0ELb1ELb0ELb0ELb0ELb0ELb0EEENS1_21CollectiveEpilogueFwdINS6_IJSA_NS7_ILi512EEESA_EEES9_SC_SE_Li256ELb1ELb0ELb0ELb0EEENS1_36VarlenDynamicPersistentTileSchedulerILi64ELi64ELi256ELi32ELb0ELb0ELb1ELb1ELb0ELb1EEEEEEEEEvNT_6ParamsE)
        /*026c*/ 	.word	0x00000000


	//----- nvinfo : EIATTR_REGCOUNT
	.align		4
.L_114:
        /*0270*/ 	.byte	0x04, 0x2f
        /*0272*/ 	.short	(.L_116 - .L_115)
	.align		4
.L_115:
        /*0274*/ 	.word	index@(_ZN7cutlass13device_kernelIN5flash11enable_sm90INS1_16FlashAttnFwdSm90INS1_25CollectiveMainloopFwdSm90ILi2EN4cute5tupleIJNS5_1CILi1EEES8_S8_EEENS6_IJNS7_ILi64EEESA_SA_EEELi512ENS_6half_tEfNS_4arch4Sm90ELb0ELb1ELb0ELb1ELb0ELb1ELb0ELb0ELb0ELb0ELb0ELb0EEENS1_21CollectiveEpilogueFwdINS6_IJSA_NS7_ILi512EEESA_EEES9_SC_SE_Li256ELb1ELb0ELb0ELb0EEENS1_36VarlenDynamicPersistentTileSchedulerILi64ELi64ELi256ELi32ELb0ELb0ELb1ELb1ELb0ELb1EEEEEEEEEvNT_6ParamsE)
        /*0278*/ 	.word	0x00000004


	//----- nvinfo : EIATTR_FRAME_SIZE
	.align		4
.L_116:
        /*027c*/ 	.byte	0x04, 0x11
        /*027e*/ 	.short	(.L_118 - .L_117)
	.align		4
.L_117:
        /*0280*/ 	.word	index@(_ZN7cutlass13device_kernelIN5flash11enable_sm90INS1_16FlashAttnFwdSm90INS1_25CollectiveMainloopFwdSm90ILi2EN4cute5tupleIJNS5_1CILi1EEES8_S8_EEENS6_IJNS7_ILi64EEESA_SA_EEELi512ENS_6half_tEfNS_4arch4Sm90ELb0ELb1ELb0ELb1ELb0ELb1ELb0ELb0ELb0ELb0ELb0ELb0EEENS1_21CollectiveEpilogueFwdINS6_IJSA_NS7_ILi512EEESA_EEES9_SC_SE_Li256ELb1ELb0ELb0ELb0EEENS1_36VarlenDynamicPersistentTileSchedulerILi64ELi64ELi256ELi32ELb0ELb0ELb1ELb1ELb0ELb1EEEEEEEEEvNT_6ParamsE)
        /*0284*/ 	.word	0x00000000


	//----- nvinfo : EIATTR_REGCOUNT
	.align		4
.L_118:
        /*0288*/ 	.byte	0x04, 0x2f
        /*028a*/ 	.short	(.L_120 - .L_119)
	.align		4
.L_119:
        /*028c*/ 	.word	index@(_ZN7cutlass13device_kernelIN5flash11enable_sm90INS1_16FlashAttnFwdSm90INS1_25CollectiveMainloopFwdSm90ILi2EN4cute5tupleIJNS5_1CILi1EEES8_S8_EEENS6_IJNS7_ILi64EEESA_SA_EEELi512ENS_6half_tEfNS_4arch4Sm90ELb0ELb1ELb0ELb1ELb0ELb0ELb0ELb0ELb0ELb0ELb0ELb0EEENS1_21CollectiveEpilogueFwdINS6_IJSA_NS7_ILi512EEESA_EEES9_SC_SE_Li256ELb1ELb0ELb0ELb0EEENS1_36VarlenDynamicPersistentTileSchedulerILi64ELi64ELi256ELi32ELb0ELb0ELb1ELb1ELb0ELb1EEEEEEEEEvNT_6ParamsE)
        /*0290*/ 	.word	0x00000004


	//----- nvinfo : EIATTR_FRAME_SIZE
	.align		4
.L_120:
        /*0294*/ 	.byte	0x04, 0x11
        /*0296*/ 	.short	(.L_122 - .L_121)
	.align		4
.L_121:
        /*0298*/ 	.word	index@(_ZN7cutlass13device_kernelIN5flash11enable_sm90INS1_16FlashAttnFwdSm90INS1_25CollectiveMainloopFwdSm90ILi2EN4cute5tupleIJNS5_1CILi1EEES8_S8_EEENS6_IJNS7_ILi64EEESA_SA_EEELi512ENS_6half_tEfNS_4arch4Sm90ELb0ELb1ELb0ELb1ELb0ELb0ELb0ELb0ELb0ELb0ELb0ELb0EEENS1_21CollectiveEpilogueFwdINS6_IJSA_NS7_ILi512EEESA_EEES9_SC_SE_Li256ELb1ELb0ELb0ELb0EEENS1_36VarlenDynamicPersistentTileSchedulerILi64ELi64ELi256ELi32ELb0ELb0ELb1ELb1ELb0ELb1EEEEEEEEEvNT_6ParamsE)
        /*029c*/ 	.word	0x00000000


	//----- nvinfo : EIATTR_REGCOUNT
	.align		4
.L_122:
        /*02a0*/ 	.byte	0x04, 0x2f
        /*02a2*/ 	.short	(.L_124 - .L_123)
	.align		4
.L_123:
        /*02a4*/ 	.word	index@(_ZN7cutlass13device_kernelIN5flash11enable_sm90INS1_16FlashAttnFwdSm90INS1_25CollectiveMainloopFwdSm90ILi2EN4cute5tupleIJNS5_1CILi1EEES8_S8_EEENS6_IJNS7_ILi64EEESA_SA_EEELi512ENS_6half_tEfNS_4arch4Sm90ELb0ELb1ELb0ELb0ELb0ELb0ELb1ELb0ELb0ELb0ELb0ELb0EEENS1_21CollectiveEpilogueFwdINS6_IJSA_NS7_ILi512EEESA_EEES9_SC_SE_Li256ELb0ELb0ELb0ELb0EEENS1_30DynamicPersistentTileSchedulerILi256ELi32ELb0ELb0ELb1EEEEEEEEEvNT_6ParamsE)
        /*02a8*/ 	.word	0x00000004


	//----- nvinfo : EIATTR_FRAME_SIZE
	.align		4
.L_124:
        /*02ac*/ 	.byte	0x04, 0x11
        /*02ae*/ 	.short	(.L_126 - .L_125)
	.align		4
.L_125:
        /*02b0*/ 	.word	index@(_ZN7cutlass13device_kernelIN5flash11enable_sm90INS1_16FlashAttnFwdSm90INS1_25CollectiveMainloopFwdSm90ILi2EN4cute5tupleIJNS5_1CILi1EEES8_S8_EEENS6_IJNS7_ILi64EEESA_SA_EEELi512ENS_6half_tEfNS_4arch4Sm90ELb0ELb1ELb0ELb0ELb0ELb0ELb1ELb0ELb0ELb0ELb0ELb0EEENS1_21CollectiveEpilogueFwdINS6_IJSA_NS7_ILi512EEESA_EEES9_SC_SE_Li256ELb0ELb0ELb0ELb0EEENS1_30DynamicPersistentTileSchedulerILi256ELi32ELb0ELb0ELb1EEEEEEEEEvNT_6ParamsE)
        /*02b4*/ 	.word	0x00000000


	//----- nvinfo : EIATTR_REGCOUNT
	.align		4
.L_126:
        /*02b8*/ 	.byte	0x04, 0x2f
        /*02ba*/ 	.short	(.L_128 - .L_127)
	.align		4
.L_127:
        /*02bc*/ 	.word	index@(_ZN7cutlass13device_kernelIN5flash11enable_sm90INS1_16FlashAttnFwdSm90INS1_25CollectiveMainloopFwdSm90ILi2EN4cute5tupleIJNS5_1CILi1EEES8_S8_EEENS6_IJNS7_ILi64EEESA_SA_EEELi512ENS_6half_tEfNS_4arch4Sm90ELb0ELb1ELb0ELb0ELb0ELb0ELb0ELb0ELb0ELb0ELb0ELb0EEENS1_21CollectiveEpilogueFwdINS6_IJSA_NS7_ILi512EEESA_EEES9_SC_SE_Li256ELb0ELb0ELb0ELb0EEENS1_30DynamicPersistentTileSchedulerILi256ELi32ELb0ELb0ELb1EEEEEEEEEvNT_6ParamsE)
        /*02c0*/ 	.word	0x00000004


	//----- nvinfo : EIATTR_FRAME_SIZE
	.align		4
.L_128:
        /*02c4*/ 	.byte	0x04, 0x11
        /*02c6*/ 	.short	(.L_130 - .L_129)
	.align		4
.L_129:
        /*02c8*/ 	.word	index@(_ZN7cutlass13device_kernelIN5flash11enable_sm90INS1_16FlashAttnFwdSm90INS1_25CollectiveMainloopFwdSm90ILi2EN4cute5tupleIJNS5_1CILi1EEES8_S8_EEENS6_IJNS7_ILi64EEESA_SA_EEELi512ENS_6half_tEfNS_4arch4Sm90ELb0ELb1ELb0ELb0ELb0ELb0ELb0ELb0ELb0ELb0ELb0ELb0EEENS1_21CollectiveEpilogueFwdINS6_IJSA_NS7_ILi512EEESA_EEES9_SC_SE_Li256ELb0ELb0ELb0ELb0EEENS1_30DynamicPersistentTileSchedulerILi256ELi32ELb0ELb0ELb1EEEEEEEEEvNT_6ParamsE)
        /*02cc*/ 	.word	0x00000000


	//----- nvinfo : EIATTR_REGCOUNT
	.align		4
.L_130:
        /*02d0*/ 	.byte	0x04, 0x2f
        /*02d2*/ 	.short	(.L_132 - .L_131)
	.align		4
.L_131:
        /*02d4*/ 	.word	index@(_ZN7cutlass13device_kernelIN5flash11enable_sm90INS1_16FlashAttnFwdSm90INS1_25CollectiveMainloopFwdSm90ILi2EN4cute5tupleIJNS5_1CILi1EEES8_S8_EEENS6_IJNS7_ILi64EEESA_SA_EEELi512ENS_6half_tEfNS_4arch4Sm90ELb0ELb0ELb0ELb1ELb0ELb1ELb1ELb0ELb0ELb0ELb0ELb0EEENS1_21CollectiveEpilogueFwdINS6_IJSA_NS7_ILi512EEESA_EEES9_SC_SE_Li256ELb1ELb0ELb0ELb0EEENS1_36VarlenDynamicPersistentTileSchedulerILi64ELi64ELi256ELi32ELb0ELb0ELb1ELb0ELb1ELb1EEEEEEEEEvNT_6ParamsE)
        /*02d8*/ 	.word	0x00000004


	//----- nvinfo : EIATTR_FRAME_SIZE
	.align		4
.L_132:
        /*02dc*/ 	.byte	0x04, 0x11
        /*02de*/ 	.short	(.L_134 - .L_133)
	.align		4
.L_133:
        /*02e0*/ 	.word	index@(_ZN7cutlass13device_kernelIN5flash11enable_sm90INS1_16FlashAttnFwdSm90INS1_25CollectiveMainloopFwdSm90ILi2EN4cute5tupleIJNS5_1CILi1EEES8_S8_EEENS6_IJNS7_ILi64EEESA_SA_EEELi512ENS_6half_tEfNS_4arch4Sm90ELb0ELb0ELb0ELb1ELb0ELb1ELb1ELb0ELb0ELb0ELb0ELb0EEENS1_21CollectiveEpilogueFwdINS6_IJSA_NS7_ILi512EEESA_EEES9_SC_SE_Li256ELb1ELb0ELb0ELb0EEENS1_36VarlenDynamicPersistentTileSchedulerILi64ELi64ELi256ELi32ELb0ELb0ELb1ELb0ELb1ELb1EEEEEEEEEvNT_6ParamsE)
        /*02e4*/ 	.word	0x00000000


	//----- nvinfo : EIATTR_REGCOUNT
	.align		4
.L_134:
        /*02e8*/ 	.byte	0x04, 0x2f
        /*02ea*/ 	.short	(.L_136 - .L_135)
	.align		4
.L_135:
        /*02ec*/ 	.word	index@(_ZN7cutlass13device_kernelIN5flash11enable_sm90INS1_16FlashAttnFwdSm90INS1_25CollectiveMainloopFwdSm90ILi2EN4cute5tupleIJNS5_1CILi1EEES8_S8_EEENS6_IJNS7_ILi64EEESA_SA_EEELi512ENS_6half_tEfNS_4arch4Sm90ELb0ELb0ELb0ELb1ELb0ELb0ELb1ELb0ELb0ELb0ELb0ELb0EEENS1_21CollectiveEpilogueFwdINS6_IJSA_NS7_ILi512EEESA_EEES9_SC_SE_Li256ELb1ELb0ELb0ELb0EEENS1_36VarlenDynamicPersistentTileSchedulerILi64ELi64ELi256ELi32ELb0ELb0ELb1ELb0ELb1ELb1EEEEEEEEEvNT_6ParamsE)
        /*02f0*/ 	.word	0x00000004


	//----- nvinfo : EIATTR_FRAME_SIZE
	.align		4
.L_136:
        /*02f4*/ 	.byte	0x04, 0x11
        /*02f6*/ 	.short	(.L_138 - .L_137)
	.align		4
.L_137:
        /*02f8*/ 	.word	index@(_ZN7cutlass13device_kernelIN5flash11enable_sm90INS1_16FlashAttnFwdSm90INS1_25CollectiveMainloopFwdSm90ILi2EN4cute5tupleIJNS5_1CILi1EEES8_S8_EEENS6_IJNS7_ILi64EEESA_SA_EEELi512ENS_6half_tEfNS_4arch4Sm90ELb0ELb0ELb0ELb1ELb0ELb0ELb1ELb0ELb0ELb0ELb0ELb0EEENS1_21CollectiveEpilogueFwdINS6_IJSA_NS7_ILi512EEESA_EEES9_SC_SE_Li256ELb1ELb0ELb0ELb0EEENS1_36VarlenDynamicPersistentTileSchedulerILi64ELi64ELi256ELi32ELb0ELb0ELb1ELb0ELb1ELb1EEEEEEEEEvNT_6ParamsE)
        /*02fc*/ 	.word	0x00000000


	//----- nvinfo : EIATTR_REGCOUNT
	.align		4
.L_138:
        /*0300*/ 	.byte	0x04, 0x2f
        /*0302*/ 	.short	(.L_140 - .L_139)
	.align		4
.L_139:
        /*0304*/ 	.word	index@(_ZN7cutlass13device_kernelIN5flash11enable_sm90INS1_16FlashAttnFwdSm90INS1_25CollectiveMainloopFwdSm90ILi2EN4cute5tupleIJNS5_1CILi1EEES8_S8_EEENS6_IJNS7_ILi64EEESA_SA_EEELi512ENS_6half_tEfNS_4arch4Sm90ELb0ELb0ELb0ELb1ELb0ELb1ELb0ELb0ELb0ELb0ELb0ELb0EEENS1_21CollectiveEpilogueFwdINS6_IJSA_NS7_ILi512EEESA_EEES9_SC_SE_Li256ELb1ELb0ELb0ELb0EEENS1_36VarlenDynamicPersistentTileSchedulerILi64ELi64ELi256ELi32ELb0ELb0ELb1ELb0ELb1ELb1EEEEEEEEEvNT_6ParamsE)
        /*0308*/ 	.word	0x00000004


	//----- nvinfo : EIATTR_FRAME_SIZE
	.align		4
.L_140:
        /*030c*/ 	.byte	0x04, 0x11
        /*030e*/ 	.short	(.L_142 - .L_141)
	.align		4
.L_141:
        /*0310*/ 	.word	index@(_ZN7cutlass13device_kernelIN5flash11enable_sm90INS1_16FlashAttnFwdSm90INS1_25CollectiveMainloopFwdSm90ILi2EN4cute5tupleIJNS5_1CILi1EEES8_S8_EEENS6_IJNS7_ILi64EEESA_SA_EEELi512ENS_6half_tEfNS_4arch4Sm90ELb0ELb0ELb0ELb1ELb0ELb1ELb0ELb0ELb0ELb0ELb0ELb0EEENS1_21CollectiveEpilogueFwdINS6_IJSA_NS7_ILi512EEESA_EEES9_SC_SE_Li256ELb1ELb0ELb0ELb0EEENS1_36VarlenDynamicPersistentTileSchedulerILi64ELi64ELi256ELi32ELb0ELb0ELb1ELb0ELb1ELb1EEEEEEEEEvNT_6ParamsE)
        /*0314*/ 	.word	0x00000000


	//----- nvinfo : EIATTR_REGCOUNT
	.align		4
.L_142:
        /*0318*/ 	.byte	0x04, 0x2f
        /*031a*/ 	.short	(.L_144 - .L_143)
	.align		4
.L_143:
        /*031c*/ 	.word	index@(_ZN7cutlass13device_kernelIN5flash11enable_sm90INS1_16FlashAttnFwdSm90INS1_25CollectiveMainloopFwdSm90ILi2EN4cute5tupleIJNS5_1CILi1EEES8_S8_EEENS6_IJNS7_ILi64EEESA_SA_EEELi512ENS_6half_tEfNS_4arch4Sm90ELb0ELb0ELb0ELb1ELb0ELb0ELb0ELb0ELb0ELb0ELb0ELb0EEENS1_21CollectiveEpilogueFwdINS6_IJSA_NS7_ILi512EEESA_EEES9_SC_SE_Li256ELb1ELb0ELb0ELb0EEENS1_36VarlenDynamicPersistentTileSchedulerILi64ELi64ELi256ELi32ELb0ELb0ELb1ELb0ELb1ELb1EEEEEEEEEvNT_6ParamsE)
        /*0320*/ 	.word	0x00000004


	//----- nvinfo : EIATTR_FRAME_SIZE
	.align		4
.L_144:
        /*0324*/ 	.byte	0x04, 0x11
        /*0326*/ 	.short	(.L_146 - .L_145)
	.align		4
.L_145:
        /*0328*/ 	.word	index@(_ZN7cutlass13device_kernelIN5flash11enable_sm90INS1_16FlashAttnFwdSm90INS1_25CollectiveMainloopFwdSm90ILi2EN4cute5tupleIJNS5_1CILi1EEES8_S8_EEENS6_IJNS7_ILi64EEESA_SA_EEELi512ENS_6half_tEfNS_4arch4Sm90ELb0ELb0ELb0ELb1ELb0ELb0ELb0ELb0ELb0ELb0ELb0ELb0EEENS1_21CollectiveEpilogueFwdINS6_IJSA_NS7_ILi512EEESA_EEES9_SC_SE_Li256ELb1ELb0ELb0ELb0EEENS1_36VarlenDynamicPersistentTileSchedulerILi64ELi64ELi256ELi32ELb0ELb0ELb1ELb0ELb1ELb1EEEEEEEEEvNT_6ParamsE)
        /*032c*/ 	.word	0x00000000


	//----- nvinfo : EIATTR_REGCOUNT
	.align		4
.L_146:
        /*0330*/ 	.byte	0x04, 0x2f
        /*0332*/ 	.short	(.L_148 - .L_147)
	.align		4
.L_147:
        /*0334*/ 	.word	index@(_ZN7cutlass13device_kernelIN5flash11enable_sm90INS1_16FlashAttnFwdSm90INS1_25CollectiveMainloopFwdSm90ILi2EN4cute5tupleIJNS5_1CILi1EEES8_S8_EEENS6_IJNS7_ILi64EEESA_SA_EEELi512ENS_6half_tEfNS_4arch4Sm90ELb0ELb0ELb0ELb0ELb0ELb0ELb1ELb0ELb0ELb0ELb0ELb0EEENS1_21CollectiveEpilogueFwdINS6_IJSA_NS7_ILi512EEESA_EEES9_SC_SE_Li256ELb0ELb0ELb0ELb0EEENS1_29StaticPersistentTileSchedulerILb0EEEEEEEEEvNT_6ParamsE)
        /*0338*/ 	.word	0x00000004


	//----- nvinfo : EIATTR_FRAME_SIZE
	.align		4
.L_148:
        /*033c*/ 	.byte	0x04, 0x11
        /*033e*/ 	.short	(.L_150 - .L_149)
	.align		4
.L_149:
        /*0340*/ 	.word	index@(_ZN7cutlass13device_kernelIN5flash11enable_sm90INS1_16FlashAttnFwdSm90INS1_25CollectiveMainloopFwdSm90ILi2EN4cute5tupleIJNS5_1CILi1EEES8_S8_EEENS6_IJNS7_ILi64EEESA_SA_EEELi512ENS_6half_tEfNS_4arch4Sm90ELb0ELb0ELb0ELb0ELb0ELb0ELb1ELb0ELb0ELb0ELb0ELb0EEENS1_21CollectiveEpilogueFwdINS6_IJSA_NS7_ILi512EEESA_EEES9_SC_SE_Li256ELb0ELb0ELb0ELb0EEENS1_29StaticPersistentTileSchedulerILb0EEEEEEEEEvNT_6ParamsE)
        /*0344*/ 	.word	0x00000000


	//----- nvinfo : EIATTR_REGCOUNT
	.align		4
.L_150:
        /*0348*/ 	.byte	0x04, 0x2f
        /*034a*/ 	.short	(.L_152 - .L_151)
	.align		4
.L_151:
        /*034c*/ 	.word	index@(_ZN7cutlass13device_kernelIN5flash11enable_sm90INS1_16FlashAttnFwdSm90INS1_25CollectiveMainloopFwdSm90ILi2EN4cute5tupleIJNS5_1CILi1EEES8_S8_EEENS6_IJNS7_ILi64EEESA_SA_EEELi512ENS_6half_tEfNS_4arch4Sm90ELb0ELb0ELb0ELb0ELb0ELb0ELb0ELb0ELb0ELb0ELb0ELb0EEENS1_21CollectiveEpilogueFwdINS6_IJSA_NS7_ILi512EEESA_EEES9_SC_SE_Li256ELb0ELb0ELb0ELb0EEENS1_29StaticPersistentTileSchedulerILb0EEEEEEEEEvNT_6ParamsE)
        /*0350*/ 	.word	0x00000004


	//----- nvinfo : EIATTR_FRAME_SIZE
	.align		4
.L_152:
        /*0354*/ 	.byte	0x04, 0x11
        /*0356*/ 	.short	(.L_154 - .L_153)
	.align		4
.L_153:
        /*0358*/ 	.word	index@(_ZN7cutlass13device_kernelIN5flash11enable_sm90INS1_16FlashAttnFwdSm90INS1_25CollectiveMainloopFwdSm90ILi2EN4cute5tupleIJNS5_1CILi1EEES8_S8_EEENS6_IJNS7_ILi64EEESA_SA_EEELi512ENS_6half_tEfNS_4arch4Sm90ELb0ELb0ELb0ELb0ELb0ELb0ELb0ELb0ELb0ELb0ELb0ELb0EEENS1_21CollectiveEpilogueFwdINS6_IJSA_NS7_ILi512EEESA_EEES9_SC_SE_Li256ELb0ELb0ELb0ELb0EEENS1_29StaticPersistentTileSchedulerILb0EEEEEEEEEvNT_6ParamsE)
        /*035c*/ 	.word	0x00000000


	//----- nvinfo : EIATTR_REGCOUNT
	.align		4
.L_154:
        /*0360*/ 	.byte	0x04, 0x2f
        /*0362*/ 	.short	(.L_156 - .L_155)
	.align		4
.L_155:
        /*0364*/ 	.word	index@(_ZN7cutlass13device_kernelIN5flash11enable_sm90INS1_16FlashAttnFwdSm90INS1_25CollectiveMainloopFwdSm90ILi2EN4cute5tupleIJNS5_1CILi1EEES8_S8_EEENS6_IJNS7_ILi128EEESA_NS7_ILi192EEEEEELi128ENS_6half_tEfNS_4arch4Sm90ELb1ELb0ELb0ELb1ELb0ELb1ELb0ELb1ELb1ELb0ELb0ELb0EEENS1_21CollectiveEpilogueFwdINS6_IJSA_SA_SA_EEES9_SD_SF_Li256ELb1ELb0ELb0ELb0EEENS1_36VarlenDynamicPersistentTileSchedulerILi128ELi128ELi256ELi32ELb0ELb0ELb1ELb1ELb1ELb1EEEEEEEEEvNT_6ParamsE)
        /*0368*/ 	.word	0x00000004


	//----- nvinfo : EIATTR_FRAME_SIZE
	.align		4
.L_156:
        /*036c*/ 	.byte	0x04, 0x11
        /*036e*/ 	.short	(.L_158 - .L_157)
	.align		4
.L_157:
        /*0370*/ 	.word	index@(_ZN7cutlass13device_kernelIN5flash11enable_sm90INS1_16FlashAttnFwdSm90INS1_25CollectiveMainloopFwdSm90ILi2EN4cute5tupleIJNS5_1CILi1EEES8_S8_EEENS6_IJNS7_ILi128EEESA_NS7_ILi192EEEEEELi128ENS_6half_tEfNS_4arch4Sm90ELb1ELb0ELb0ELb1ELb0ELb1ELb0ELb1ELb1ELb0ELb0ELb0EEENS1_21CollectiveEpilogueFwdINS6_IJSA_SA_SA_EEES9_SD_SF_Li256ELb1ELb0ELb0ELb0EEENS1_36VarlenDynamicPersistentTileSchedulerILi128ELi128ELi256ELi32ELb0ELb0ELb1ELb1ELb1ELb1EEEEEEEEEvNT_6ParamsE)
        /*0374*/ 	.word	0x00000000


	//----- nvinfo : EIATTR_REGCOUNT
	.align		4
.L_158:
        /*0378*/ 	.byte	0x04, 0x2f
        /*037a*/ 	.short	(.L_160 - .L_159)
	.align		4
.L_159:
        /*037c*/ 	.word	index@(_ZN7cutlass13device_kernelIN5flash11enable_sm90INS1_16FlashAttnFwdSm90INS1_25CollectiveMainloopFwdSm90ILi2EN4cute5tupleIJNS5_1CILi1EEES8_S8_EEENS6_IJNS7_ILi128EEESA_NS7_ILi192EEEEEELi128ENS_6half_tEfNS_4arch4Sm90ELb1ELb0ELb0ELb1ELb0ELb0ELb0ELb1ELb1ELb0ELb0ELb0EEENS1_21CollectiveEpilogueFwdINS6_IJSA_SA_SA_EEES9_SD_SF_Li256ELb1ELb0ELb0ELb0EEENS1_36VarlenDynamicPersistentTileSchedulerILi128ELi128ELi256ELi32ELb0ELb0ELb1ELb1ELb1ELb1EEEEEEEEEvNT_6ParamsE)
        /*0380*/ 	.word	0x00000004


	//----- nvinfo : EIATTR_FRAME_SIZE
	.align		4
.L_160:
        /*0384*/ 	.byte	0x04, 0x11
        /*0386*/ 	.short	(.L_162 - .L_161)
	.align		4
.L_161:
        /*0388*/ 	.word	index@(_ZN7cutlass13device_kernelIN5flash11enable_sm90INS1_16FlashAttnFwdSm90INS1_25CollectiveMainloopFwdSm90ILi2EN4cute5tupleIJNS5_1CILi1EEES8_S8_EEENS6_IJNS7_ILi128EEESA_NS7_ILi192EEEEEELi128ENS_6half_tEfNS_4arch4Sm90ELb1ELb0ELb0ELb1ELb0ELb0ELb0ELb1ELb1ELb0ELb0ELb0EEENS1_21CollectiveEpilogueFwdINS6_IJSA_SA_SA_EEES9_SD_SF_Li256ELb1ELb0ELb0ELb0EEENS1_36VarlenDynamicPersistentTileSchedulerILi128ELi128ELi256ELi32ELb0ELb0ELb1ELb1ELb1ELb1EEEEEEEEEvNT_6ParamsE)
        /*038c*/ 	.word	0x00000000


	//----- nvinfo : EIATTR_REGCOUNT
	.align		4
.L_162:
        /*0390*/ 	.byte	0x04, 0x2f
        /*0392*/ 	.short	(.L_164 - .L_163)
	.align		4
.L_163:
        /*0394*/ 	.word	index@(_ZN7cutlass13device_kernelIN5flash11enable_sm90INS1_16FlashAttnFwdSm90INS1_25CollectiveMainloopFwdSm90ILi2EN4cute5tupleIJNS5_1CILi1EEES8_S8_EEENS6_IJNS7_ILi128EEESA_NS7_ILi192EEEEEELi128ENS_6half_tEfNS_4arch4Sm90ELb1ELb0ELb0ELb0ELb0ELb0ELb0ELb1ELb1ELb0ELb0ELb0EEENS1_21CollectiveEpilogueFwdINS6_IJSA_SA_SA_EEES9_SD_SF_Li256ELb0ELb0ELb0ELb0EEENS1_30DynamicPersistentTileSchedulerILi256ELi32ELb0ELb0ELb1EEEEEEEEEvNT_6ParamsE)
        /*0398*/ 	.word	0x00000004


	//----- nvinfo : EIATTR_FRAME_SIZE
	.align		4
.L_164:
        /*039c*/ 	.byte	0x04, 0x11
        /*039e*/ 	.short	(.L_166 - .L_165)
	.align		4
.L_165:
        /*03a0*/ 	.word	index@(_ZN7cutlass13device_kernelIN5flash11enable_sm90INS1_16FlashAttnFwdSm90INS1_25CollectiveMainloopFwdSm90ILi2EN4cute5tupleIJNS5_1CILi1EEES8_S8_EEENS6_IJNS7_ILi128EEESA_NS7_ILi192EEEEEELi128ENS_6half_tEfNS_4arch4Sm90ELb1ELb0ELb0ELb0ELb0ELb0ELb0ELb1ELb1ELb0ELb0ELb0EEENS1_21CollectiveEpilogueFwdINS6_IJSA_SA_SA_EEES9_SD_SF_Li256ELb0ELb0ELb0ELb0EEENS1_30DynamicPersistentTileSchedulerILi256ELi32ELb0ELb0ELb1EEEEEEEEEvNT_6ParamsE)
        /*03a4*/ 	.word	0x00000000


	//----- nvinfo : EIATTR_REGCOUNT
	.align		4
.L_166:
        /*03a8*/ 	.byte	0x04, 0x2f
        /*03aa*/ 	.short	(.L_168 - .L_167)
	.align		4
.L_167:
        /*03ac*/ 	.word	index@(_ZN7cutlass13device_kernelIN5flash11enable_sm90INS1_16FlashAttnFwdSm90INS1_25CollectiveMainloopFwdSm90ILi2EN4cute5tupleIJNS5_1CILi1EEES8_S8_EEENS6_IJNS7_ILi128EEENS7_ILi96EEENS7_ILi192EEEEEELi128ENS_6half_tEfNS_4arch4Sm90ELb0ELb1ELb0ELb1ELb0ELb1ELb0ELb1ELb1ELb0ELb0ELb0EEENS1_21CollectiveEpilogueFwdINS6_IJSA_SA_SB_EEES9_SE_SG_Li256ELb1ELb0ELb0ELb0EEENS1_36VarlenDynamicPersistentTileSchedulerILi128ELi96ELi256ELi32ELb0ELb0ELb1ELb1ELb0ELb1EEEEEEEEEvNT_6ParamsE)
        /*03b0*/ 	.word	0x00000004


	//----- nvinfo : EIATTR_FRAME_SIZE
	.align		4
.L_168:
        /*03b4*/ 	.byte	0x04, 0x11
        /*03b6*/ 	.short	(.L_170 - .L_169)
	.align		4
.L_169:
        /*03b8*/ 	.word	index@(_ZN7cutlass13device_kernelIN5flash11enable_sm90INS1_16FlashAttnFwdSm90INS1_25CollectiveMainloopFwdSm90ILi2EN4cute5tupleIJNS5_1CILi1EEES8_S8_EEENS6_IJNS7_ILi128EEENS7_ILi96EEENS7_ILi192EEEEEELi128ENS_6half_tEfNS_4arch4Sm90ELb0ELb1ELb0ELb1ELb0ELb1ELb0ELb1ELb1ELb0ELb0ELb0EEENS1_21CollectiveEpilogueFwdINS6_IJSA_SA_SB_EEES9_SE_SG_Li256ELb1ELb0ELb0ELb0EEENS1_36VarlenDynamicPersistentTileSchedulerILi128ELi96ELi256ELi32ELb0ELb0ELb1ELb1ELb0ELb1EEEEEEEEEvNT_6ParamsE)
        /*03bc*/ 	.word	0x00000000


	//----- nvinfo : EIATTR_REGCOUNT
	.align		4
.L_170:
        /*03c0*/ 	.byte	0x04, 0x2f
        /*03c2*/ 	.short	(.L_172 - .L_171)
	.align		4
.L_171:
        /*03c4*/ 	.word	index@(_ZN7cutlass13device_kernelIN5flash11enable_sm90INS1_16FlashAttnFwdSm90INS1_25CollectiveMainloopFwdSm90ILi2EN4cute5tupleIJNS5_1CILi1EEES8_S8_EEENS6_IJNS7_ILi128EEENS7_ILi96EEENS7_ILi192EEEEEELi128ENS_6half_tEfNS_4arch4Sm90ELb0ELb1ELb0ELb1ELb0ELb0ELb0ELb1ELb1ELb0ELb0ELb0EEENS1_21CollectiveEpilogueFwdINS6_IJSA_SA_SB_EEES9_SE_SG_Li256ELb1ELb0ELb0ELb0EEENS1_36VarlenDynamicPersistentTileSchedulerILi128ELi96ELi256ELi32ELb0ELb0ELb1ELb1ELb0ELb1EEEEEEEEEvNT_6ParamsE)
        /*03c8*/ 	.word	0x00000004


	//----- nvinfo : EIATTR_FRAME_SIZE
	.align		4
.L_172:
        /*03cc*/ 	.byte	0x04, 0x11
        /*03ce*/ 	.short	(.L_174 - .L_173)
	.align		4
.L_173:
        /*03d0*/ 	.word	index@(_ZN7cutlass13device_kernelIN5flash11enable_sm90INS1_16FlashAttnFwdSm90INS1_25CollectiveMainloopFwdSm90ILi2EN4cute5tupleIJNS5_1CILi1EEES8_S8_EEENS6_IJNS7_ILi128EEENS7_ILi96EEENS7_ILi192EEEEEELi128ENS_6half_tEfNS_4arch4Sm90ELb0ELb1ELb0ELb1ELb0ELb0ELb0ELb1ELb1ELb0ELb0ELb0EEENS1_21CollectiveEpilogueFwdINS6_IJSA_SA_SB_EEES9_SE_SG_Li256ELb1ELb0ELb0ELb0EEENS1_36VarlenDynamicPersistentTileSchedulerILi128ELi96ELi256ELi32ELb0ELb0ELb1ELb1ELb0ELb1EEEEEEEEEvNT_6ParamsE)
        /*03d4*/ 	.word	0x00000000


	//----- nvinfo : EIATTR_REGCOUNT
	.align		4
.L_174:
        /*03d8*/ 	.byte	0x04, 0x2f
        /*03da*/ 	.short	(.L_176 - .L_175)
	.align		4
.L_175:
        /*03dc*/ 	.word	index@(_ZN7cutlass13device_kernelIN5flash11enable_sm90INS1_16FlashAttnFwdSm90INS1_25CollectiveMainloopFwdSm90ILi2EN4cute5tupleIJNS5_1CILi1EEES8_S8_EEENS6_IJNS7_ILi128EEENS7_ILi96EEENS7_ILi192EEEEEELi128ENS_6half_tEfNS_4arch4Sm90ELb0ELb1ELb0ELb0ELb0ELb0ELb0ELb1ELb1ELb0ELb0ELb0EEENS1_21CollectiveEpilogueFwdINS6_IJSA_SA_SB_EEES9_SE_SG_Li256ELb0ELb0ELb0ELb0EEENS1_30DynamicPersistentTileSchedulerILi256ELi32ELb0ELb0ELb1EEEEEEEEEvNT_6ParamsE)
        /*03e0*/ 	.word	0x00000004


	//----- nvinfo : EIATTR_FRAME_SIZE
	.align		4
.L_176:
        /*03e4*/ 	.byte	0x04, 0x11
        /*03e6*/ 	.short	(.L_178 - .L_177)
	.align		4
.L_177:
        /*03e8*/ 	.word	index@(_ZN7cutlass13device_kernelIN5flash11enable_sm90INS1_16FlashAttnFwdSm90INS1_25CollectiveMainloopFwdSm90ILi2EN4cute5tupleIJNS5_1CILi1EEES8_S8_EEENS6_IJNS7_ILi128EEENS7_ILi96EEENS7_ILi192EEEEEELi128ENS_6half_tEfNS_4arch4Sm90ELb0ELb1ELb0ELb0ELb0ELb0ELb0ELb1ELb1ELb0ELb0ELb0EEENS1_21CollectiveEpilogueFwdINS6_IJSA_SA_SB_EEES9_SE_SG_Li256ELb0ELb0ELb0ELb0EEENS1_30DynamicPersistentTileSchedulerILi256ELi32ELb0ELb0ELb1EEEEEEEEEvNT_6ParamsE)
        /*03ec*/ 	.word	0x00000000


	//----- nvinfo : EIATTR_REGCOUNT
	.align		4
.L_178:
        /*03f0*/ 	.byte	0x04, 0x2f
        /*03f2*/ 	.short	(.L_180 - .L_179)
	.align		4
.L_179:
        /*03f4*/ 	.word	index@(_ZN7cutlass13device_kernelIN5flash11enable_sm90INS1_16FlashAttnFwdSm90INS1_25CollectiveMainloopFwdSm90ILi2EN4cute5tupleIJNS5_1CILi1EEES8_S8_EEENS6_IJNS7_ILi128EEESA_NS7_ILi192EEEEEELi128ENS_6half_tEfNS_4arch4Sm90ELb0ELb0ELb0ELb1ELb0ELb1ELb0ELb1ELb1ELb0ELb0ELb0EEENS1_21CollectiveEpilogueFwdINS6_IJSA_SA_SA_EEES9_SD_SF_Li256ELb1ELb0ELb0ELb0EEENS1_36VarlenDynamicPersistentTileSchedulerILi128ELi128ELi256ELi32ELb0ELb0ELb1ELb0ELb1ELb1EEEEEEEEEvNT_6ParamsE)
        /*03f8*/ 	.word	0x00000004


	//----- nvinfo : EIATTR_FRAME_SIZE
	.align		4
.L_180:
        /*03fc*/ 	.byte	0x04, 0x11
        /*03fe*/ 	.short	(.L_182 - .L_181)
	.align		4
.L_181:
        /*0400*/ 	.word	index@(_ZN7cutlass13device_kernelIN5flash11enable_sm90INS1_16FlashAttnFwdSm90INS1_25CollectiveMainloopFwdSm90ILi2EN4cute5tupleIJNS5_1CILi1EEES8_S8_EEENS6_IJNS7_ILi128EEESA_NS7_ILi192EEEEEELi128ENS_6half_tEfNS_4arch4Sm90ELb0ELb0ELb0ELb1ELb0ELb1ELb0ELb1ELb1ELb0ELb0ELb0EEENS1_21CollectiveEpilogueFwdINS6_IJSA_SA_SA_EEES9_SD_SF_Li256ELb1ELb0ELb0ELb0EEENS1_36VarlenDynamicPersistentTileSchedulerILi128ELi128ELi256ELi32ELb0ELb0ELb1ELb0ELb1ELb1EEEEEEEEEvNT_6ParamsE)
        /*0404*/ 	.word	0x00000000


	//----- nvinfo : EIATTR_REGCOUNT
	.align		4
.L_182:
        /*0408*/ 	.byte	0x04, 0x2f
        /*040a*/ 	.short	(.L_184 - .L_183)
	.align		4
.L_183:
        /*040c*/ 	.word	index@(_ZN7cutlass13device_kernelIN5flash11enable_sm90INS1_16FlashAttnFwdSm90INS1_25CollectiveMainloopFwdSm90ILi2EN4cute5tupleIJNS5_1CILi1EEES8_S8_EEENS6_IJNS7_ILi128EEESA_NS7_ILi192EEEEEELi128ENS_6half_tEfNS_4arch4Sm90ELb0ELb0ELb0ELb1ELb0ELb0ELb0ELb1ELb1ELb0ELb0ELb0EEENS1_21CollectiveEpilogueFwdINS6_IJSA_SA_SA_EEES9_SD_SF_Li256ELb1ELb0ELb0ELb0EEENS1_36VarlenDynamicPersistentTileSchedulerILi128ELi128ELi256ELi32ELb0ELb0ELb1ELb0ELb1ELb1EEEEEEEEEvNT_6ParamsE)
        /*0410*/ 	.word	0x00000004


	//----- nvinfo : EIATTR_FRAME_SIZE
	.align		4
.L_184:
        /*0414*/ 	.byte	0x04, 0x11
        /*0416*/ 	.short	(.L_186 - .L_185)
	.align		4
.L_185:
        /*0418*/ 	.word	index@(_ZN7cutlass13device_kernelIN5flash11enable_sm90INS1_16FlashAttnFwdSm90INS1_25CollectiveMainloopFwdSm90ILi2EN4cute5tupleIJNS5_1CILi1EEES8_S8_EEENS6_IJNS7_ILi128EEESA_NS7_ILi192EEEEEELi128ENS_6half_tEfNS_4arch4Sm90ELb0ELb0ELb0ELb1ELb0ELb0ELb0ELb1ELb1ELb0ELb0ELb0EEENS1_21CollectiveEpilogueFwdINS6_IJSA_SA_SA_EEES9_SD_SF_Li256ELb1ELb0ELb0ELb0EEENS1_36VarlenDynamicPersistentTileSchedulerILi128ELi128ELi256ELi32ELb0ELb0ELb1ELb0ELb1ELb1EEEEEEEEEvNT_6ParamsE)
        /*041c*/ 	.word	0x00000000


	//----- nvinfo : EIATTR_REGCOUNT
	.align		4
.L_186:
        /*0420*/ 	.byte	0x04, 0x2f
        /*0422*/ 	.short	(.L_188 - .L_187)
	.align		4
.L_187:
        /*0424*/ 	.word	index@(_ZN7cutlass13device_kernelIN5flash11enable_sm90INS1_16FlashAttnFwdSm90INS1_25CollectiveMainloopFwdSm90ILi2EN4cute5tupleIJNS5_1CILi2EEENS7_ILi1EEES9_EEENS6_IJNS7_ILi128EEESB_NS7_ILi192EEEEEELi128ENS_6half_tEfNS_4arch4Sm90ELb0ELb0ELb0ELb0ELb0ELb0ELb0ELb1ELb1ELb0ELb0ELb0EEENS1_21CollectiveEpilogueFwdINS6_IJSB_SB_SB_EEESA_SE_SG_Li256ELb0ELb0ELb0ELb0EEENS1_29StaticPersistentTileSchedulerILb0EEEEEEEEEvNT_6ParamsE)
        /*0428*/ 	.word	0x00000004


	//----- nvinfo : EIATTR_FRAME_SIZE
	.align		4
.L_188:
        /*042c*/ 	.byte	0x04, 0x11
        /*042e*/ 	.short	(.L_190 - .L_189)
	.align		4
.L_189:
        /*0430*/ 	.word	index@(_ZN7cutlass13device_kernelIN5flash11enable_sm90INS1_16FlashAttnFwdSm90INS1_25CollectiveMainloopFwdSm90ILi2EN4cute5tupleIJNS5_1CILi2EEENS7_ILi1EEES9_EEENS6_IJNS7_ILi128EEESB_NS7_ILi192EEEEEELi128ENS_6half_tEfNS_4arch4Sm90ELb0ELb0ELb0ELb0ELb0ELb0ELb0ELb1ELb1ELb0ELb0ELb0EEENS1_21CollectiveEpilogueFwdINS6_IJSB_SB_SB_EEESA_SE_SG_Li256ELb0ELb0ELb0ELb0EEENS1_29StaticPersistentTileSchedulerILb0EEEEEEEEEvNT_6ParamsE)
        /*0434*/ 	.word	0x00000000


	//----- nvinfo : EIATTR_REGCOUNT
	.align		4
.L_190:
        /*0438*/ 	.byte	0x04, 0x2f
        /*043a*/ 	.short	(.L_192 - .L_191)
	.align		4
.L_191:
        /*043c*/ 	.word	index@(_ZN7cutlass13device_kernelIN5flash11enable_sm90INS1_16FlashAttnFwdSm90INS1_25CollectiveMainloopFwdSm90ILi2EN4cute5tupleIJNS5_1CILi1EEES8_S8_EEENS6_IJNS7_ILi128EEESA_NS7_ILi192EEEEEELi128ENS_6half_tEfNS_4arch4Sm90ELb0ELb0ELb0ELb0ELb0ELb0ELb0ELb1ELb1ELb0ELb0ELb0EEENS1_21CollectiveEpilogueFwdINS6_IJSA_SA_SA_EEES9_SD_SF_Li256ELb0ELb0ELb0ELb0EEENS1_29StaticPersistentTileSchedulerILb0EEEEEEEEEvNT_6ParamsE)
        /*0440*/ 	.word	0x00000004


	//----- nvinfo : EIATTR_FRAME_SIZE
	.align		4
.L_192:
        /*0444*/ 	.byte	0x04, 0x11
        /*0446*/ 	.short	(.L_194 - .L_193)
	.align		4
.L_193:
        /*0448*/ 	.word	index@(_ZN7cutlass13device_kernelIN5flash11enable_sm90INS1_16FlashAttnFwdSm90INS1_25CollectiveMainloopFwdSm90ILi2EN4cute5tupleIJNS5_1CILi1EEES8_S8_EEENS6_IJNS7_ILi128EEESA_NS7_ILi192EEEEEELi128ENS_6half_tEfNS_4arch4Sm90ELb0ELb0ELb0ELb0ELb0ELb0ELb0ELb1ELb1ELb0ELb0ELb0EEENS1_21CollectiveEpilogueFwdINS6_IJSA_SA_SA_EEES9_SD_SF_Li256ELb0ELb0ELb0ELb0EEENS1_29StaticPersistentTileSchedulerILb0EEEEEEEEEvNT_6ParamsE)
        /*044c*/ 	.word	0x00000000


	//----- nvinfo : EIATTR_MIN_STACK_SIZE
	.align		4
.L_194:
        /*0450*/ 	.byte	0x04, 0x12
        /*0452*/ 	.short	(.L_196 - .L_195)
	.align		4
.L_195:
        /*0454*/ 	.word	index@(_ZN7cutlass13device_kernelIN5flash11enable_sm90INS1_16FlashAttnFwdSm90INS1_25CollectiveMainloopFwdSm90ILi2EN4cute5tupleIJNS5_1CILi1EEES8_S8_EEENS6_IJNS7_ILi128EEESA_NS7_ILi192EEEEEELi128ENS_6half_tEfNS_4arch4Sm90ELb0ELb0ELb0ELb0ELb0ELb0ELb0ELb1ELb1ELb0ELb0ELb0EEENS1_21CollectiveEpilogueFwdINS6_IJSA_SA_SA_EEES9_SD_SF_Li256ELb0ELb0ELb0ELb0EEENS1_29StaticPersistentTileSchedulerILb0EEEEEEEEEvNT_6ParamsE)
        /*0458*/ 	.word	0x00000000


	//----- nvinfo : EIATTR_MIN_STACK_SIZE
	.align		4
.L_196:
        /*045c*/ 	.byte	0x04, 0x12
        /*045e*/ 	.short	(.L_198 - .L_197)
	.align		4
.L_197:
        /*0460*/ 	.word	index@(_ZN7cutlass13device_kernelIN5flash11enable_sm90INS1_16FlashAttnFwdSm90INS1_25CollectiveMainloopFwdSm90ILi2EN4cute5tupleIJNS5_1CILi2EEENS7_ILi1EEES9_EEENS6_IJNS7_ILi128EEESB_NS7_ILi192EEEEEELi128ENS_6half_tEfNS_4arch4Sm90ELb0ELb0ELb0ELb0ELb0ELb0ELb0ELb1ELb1ELb0ELb0ELb0EEENS1_21CollectiveEpilogueFwdINS6_IJSB_SB_SB_EEESA_SE_SG_Li256ELb0ELb0ELb0ELb0EEENS1_29StaticPersistentTileSchedulerILb0EEEEEEEEEvNT_6ParamsE)
        /*0464*/ 	.word	0x00000000


	//----- nvinfo : EIATTR_MIN_STACK_SIZE
	.align		4
.L_198:
        /*0468*/ 	.byte	0x04, 0x12
        /*046a*/ 	.short	(.L_200 - .L_199)
	.align		4
.L_199:
        /*046c*/ 	.word	index@(_ZN7cutlass13device_kernelIN5flash11enable_sm90INS1_16FlashAttnFwdSm90INS1_25CollectiveMainloopFwdSm90ILi2EN4cute5tupleIJNS5_1CILi1EEES8_S8_EEENS6_IJNS7_ILi128EEESA_NS7_ILi192EEEEEELi128ENS_6half_tEfNS_4arch4Sm90ELb0ELb0ELb0ELb1ELb0ELb0ELb0ELb1ELb1ELb0ELb0ELb0EEENS1_21CollectiveEpilogueFwdINS6_IJSA_SA_SA_EEES9_SD_SF_Li256ELb1ELb0ELb0ELb0EEENS1_36VarlenDynamicPersistentTileSchedulerILi128ELi128ELi256ELi32ELb0ELb0ELb1ELb0ELb1ELb1EEEEEEEEEvNT_6ParamsE)
        /*0470*/ 	.word	0x00000000


	//----- nvinfo : EIATTR_MIN_STACK_SIZE
	.align		4
.L_200:
        /*0474*/ 	.byte	0x04, 0x12
        /*0476*/ 	.short	(.L_202 - .L_201)
	.align		4
.L_201:
        /*0478*/ 	.word	index@(_ZN7cutlass13device_kernelIN5flash11enable_sm90INS1_16FlashAttnFwdSm90INS1_25CollectiveMainloopFwdSm90ILi2EN4cute5tupleIJNS5_1CILi1EEES8_S8_EEENS6_IJNS7_ILi128EEESA_NS7_ILi192EEEEEELi128ENS_6half_tEfNS_4arch4Sm90ELb0ELb0ELb0ELb1ELb0ELb1ELb0ELb1ELb1ELb0ELb0ELb0EEENS1_21CollectiveEpilogueFwdINS6_IJSA_SA_SA_EEES9_SD_SF_Li256ELb1ELb0ELb0ELb0EEENS1_36VarlenDynamicPersistentTileSchedulerILi128ELi128ELi256ELi32ELb0ELb0ELb1ELb0ELb1ELb1EEEEEEEEEvNT_6ParamsE)
        /*047c*/ 	.word	0x00000000


	//----- nvinfo : EIATTR_MIN_STACK_SIZE
	.align		4
.L_202:
        /*0480*/ 	.byte	0x04, 0x12
        /*0482*/ 	.short	(.L_204 - .L_203)
	.align		4
.L_203:
        /*0484*/ 	.word	index@(_ZN7cutlass13device_kernelIN5flash11enable_sm90INS1_16FlashAttnFwdSm90INS1_25CollectiveMainloopFwdSm90ILi2EN4cute5tupleIJNS5_1CILi1EEES8_S8_EEENS6_IJNS7_ILi128EEENS7_ILi96EEENS7_ILi192EEEEEELi128ENS_6half_tEfNS_4arch4Sm90ELb0ELb1ELb0ELb0ELb0ELb0ELb0ELb1ELb1ELb0ELb0ELb0EEENS1_21CollectiveEpilogueFwdINS6_IJSA_SA_SB_EEES9_SE_SG_Li256ELb0ELb0ELb0ELb0EEENS1_30DynamicPersistentTileSchedulerILi256ELi32ELb0ELb0ELb1EEEEEEEEEvNT_6ParamsE)
        /*0488*/ 	.word	0x00000000


	//----- nvinfo : EIATTR_MIN_STACK_SIZE
	.align		4
.L_204:
        /*048c*/ 	.byte	0x04, 0x12
        /*048e*/ 	.short	(.L_206 - .L_205)
	.align		4
.L_205:
        /*0490*/ 	.word	index@(_ZN7cutlass13device_kernelIN5flash11enable_sm90INS1_16FlashAttnFwdSm90INS1_25CollectiveMainloopFwdSm90ILi2EN4cute5tupleIJNS5_1CILi1EEES8_S8_EEENS6_IJNS7_ILi128EEENS7_ILi96EEENS7_ILi192EEEEEELi128ENS_6half_tEfNS_4arch4Sm90ELb0ELb1ELb0ELb1ELb0ELb0ELb0ELb1ELb1ELb0ELb0ELb0EEENS1_21CollectiveEpilogueFwdINS6_IJSA_SA_SB_EEES9_SE_SG_Li256ELb1ELb0ELb0ELb0EEENS1_36VarlenDynamicPersistentTileSchedulerILi128ELi96ELi256ELi32ELb0ELb0ELb1ELb1ELb0ELb1EEEEEEEEEvNT_6ParamsE)
        /*0494*/ 	.word	0x00000000


	//----- nvinfo : EIATTR_MIN_STACK_SIZE
	.align		4
.L_206:
        /*0498*/ 	.byte	0x04, 0x12
        /*049a*/ 	.short	(.L_208 - .L_207)
	.align		4
.L_207:
        /*049c*/ 	.word	index@(_ZN7cutlass13device_kernelIN5flash11enable_sm90INS1_16FlashAttnFwdSm90INS1_25CollectiveMainloopFwdSm90ILi2EN4cute5tupleIJNS5_1CILi1EEES8_S8_EEENS6_IJNS7_ILi128EEENS7_ILi96EEENS7_ILi192EEEEEELi128ENS_6half_tEfNS_4arch4Sm90ELb0ELb1ELb0ELb1ELb0ELb1ELb0ELb1ELb1ELb0ELb0ELb0EEENS1_21CollectiveEpilogueFwdINS6_IJSA_SA_SB_EEES9_SE_SG_Li256ELb1ELb0ELb0ELb0EEENS1_36VarlenDynamicPersistentTileSchedulerILi128ELi96ELi256ELi32ELb0ELb0ELb1ELb1ELb0ELb1EEEEEEEEEvNT_6ParamsE)
        /*04a0*/ 	.word	0x00000000


	//----- nvinfo : EIATTR_MIN_STACK_SIZE
	.align		4
.L_208:
        /*04a4*/ 	.byte	0x04, 0x12
        /*04a6*/ 	.short	(.L_210 - .L_209)
	.align		4
.L_209:
        /*04a8*/ 	.word	index@(_ZN7cutlass13device_kernelIN5flash11enable_sm90INS1_16FlashAttnFwdSm90INS1_25CollectiveMainloopFwdSm90ILi2EN4cute5tupleIJNS5_1CILi1EEES8_S8_EEENS6_IJNS7_ILi128EEESA_NS7_ILi192EEEEEELi128ENS_6half_tEfNS_4arch4Sm90ELb1ELb0ELb0ELb0ELb0ELb0ELb0ELb1ELb1ELb0ELb0ELb0EEENS1_21CollectiveEpilogueFwdINS6_IJSA_SA_SA_EEES9_SD_SF_Li256ELb0ELb0ELb0ELb0EEENS1_30DynamicPersistentTileSchedulerILi256ELi32ELb0ELb0ELb1EEEEEEEEEvNT_6ParamsE)
        /*04ac*/ 	.word	0x00000000


	//----- nvinfo : EIATTR_MIN_STACK_SIZE
	.align		4
.L_210:
        /*04b0*/ 	.byte	0x04, 0x12
        /*04b2*/ 	.short	(.L_212 - .L_211)
	.align		4
.L_211:
        /*04b4*/ 	.word	index@(_ZN7cutlass13device_kernelIN5flash11enable_sm90INS1_16FlashAttnFwdSm90INS1_25CollectiveMainloopFwdSm90ILi2EN4cute5tupleIJNS5_1CILi1EEES8_S8_EEENS6_IJNS7_ILi128EEESA_NS7_ILi192EEEEEELi128ENS_6half_tEfNS_4arch4Sm90ELb1ELb0ELb0ELb1ELb0ELb0ELb0ELb1ELb1ELb0ELb0ELb0EEENS1_21CollectiveEpilogueFwdINS6_IJSA_SA_SA_EEES9_SD_SF_Li256ELb1ELb0ELb0ELb0EEENS1_36VarlenDynamicPersistentTileSchedulerILi128ELi128ELi256ELi32ELb0ELb0ELb1ELb1ELb1ELb1EEEEEEEEEvNT_6ParamsE)
        /*04b8*/ 	.word	0x00000000


	//----- nvinfo : EIATTR_MIN_STACK_SIZE
	.align		4
.L_212:
        /*04bc*/ 	.byte	0x04, 0x12
        /*04be*/ 	.short	(.L_214 - .L_213)
	.align		4
.L_213:
        /*04c0*/ 	.word	index@(_ZN7cutlass13device_kernelIN5flash11enable_sm90INS1_16FlashAttnFwdSm90INS1_25CollectiveMainloopFwdSm90ILi2EN4cute5tupleIJNS5_1CILi1EEES8_S8_EEENS6_IJNS7_ILi128EEESA_NS7_ILi192EEEEEELi128ENS_6half_tEfNS_4arch4Sm90ELb1ELb0ELb0ELb1ELb0ELb1ELb0ELb1ELb1ELb0ELb0ELb0EEENS1_21CollectiveEpilogueFwdINS6_IJSA_SA_SA_EEES9_SD_SF_Li256ELb1ELb0ELb0ELb0EEENS1_36VarlenDynamicPersistentTileSchedulerILi128ELi128ELi256ELi32ELb0ELb0ELb1ELb1ELb1ELb1EEEEEEEEEvNT_6ParamsE)
        /*04c4*/ 	.word	0x00000000


	//----- nvinfo : EIATTR_MIN_STACK_SIZE
	.align		4
.L_214:
        /*04c8*/ 	.byte	0x04, 0x12
        /*04ca*/ 	.short	(.L_216 - .L_215)
	.align		4
.L_215:
        /*04cc*/ 	.word	index@(_ZN7cutlass13device_kernelIN5flash11enable_sm90INS1_16FlashAttnFwdSm90INS1_25CollectiveMainloopFwdSm90ILi2EN4cute5tupleIJNS5_1CILi1EEES8_S8_EEENS6_IJNS7_ILi64EEESA_SA_EEELi512ENS_6half_tEfNS_4arch4Sm90ELb0ELb0ELb0ELb0ELb0ELb0ELb0ELb0ELb0ELb0ELb0ELb0EEENS1_21CollectiveEpilogueFwdINS6_IJSA_NS7_ILi512EEESA_EEES9_SC_SE_Li256ELb0ELb0ELb0ELb0EEENS1_29StaticPersistentTileSchedulerILb0EEEEEEEEEvNT_6ParamsE)
        /*04d0*/ 	.word	0x00000000


	//----- nvinfo : EIATTR_MIN_STACK_SIZE
	.align		4
.L_216:
        /*04d4*/ 	.byte	0x04, 0x12
        /*04d6*/ 	.short	(.L_218 - .L_217)
	.align		4
.L_217:
        /*04d8*/ 	.word	index@(_ZN7cutlass13device_kernelIN5flash11enable_sm90INS1_16FlashAttnFwdSm90INS1_25CollectiveMainloopFwdSm90ILi2EN4cute5tupleIJNS5_1CILi1EEES8_S8_EEENS6_IJNS7_ILi64EEESA_SA_EEELi512ENS_6half_tEfNS_4arch4Sm90ELb0ELb0ELb0ELb0ELb0ELb0ELb1ELb0ELb0ELb0ELb0ELb0EEENS1_21CollectiveEpilogueFwdINS6_IJSA_NS7_ILi512EEESA_EEES9_SC_SE_Li256ELb0ELb0ELb0ELb0EEENS1_29StaticPersistentTileSchedulerILb0EEEEEEEEEvNT_6ParamsE)
        /*04dc*/ 	.word	0x00000000


	//----- nvinfo : EIATTR_MIN_STACK_SIZE
	.align		4
.L_218:
        /*04e0*/ 	.byte	0x04, 0x12
        /*04e2*/ 	.short	(.L_220 - .L_219)
	.align		4
.L_219:
        /*04e4*/ 	.word	index@(_ZN7cutlass13device_kernelIN5flash11enable_sm90INS1_16FlashAttnFwdSm90INS1_25CollectiveMainloopFwdSm90ILi2EN4cute5tupleIJNS5_1CILi1EEES8_S8_EEENS6_IJNS7_ILi64EEESA_SA_EEELi512ENS_6half_tEfNS_4arch4Sm90ELb0ELb0ELb0ELb1ELb0ELb0ELb0ELb0ELb0ELb0ELb0ELb0EEENS1_21CollectiveEpilogueFwdINS6_IJSA_NS7_ILi512EEESA_EEES9_SC_SE_Li256ELb1ELb0ELb0ELb0EEENS1_36VarlenDynamicPersistentTileSchedulerILi64ELi64ELi256ELi32ELb0ELb0ELb1ELb0ELb1ELb1EEEEEEEEEvNT_6ParamsE)
        /*04e8*/ 	.word	0x00000000


	//----- nvinfo : EIATTR_MIN_STACK_SIZE
	.align		4
.L_220:
        /*04ec*/ 	.byte	0x04, 0x12
        /*04ee*/ 	.short	(.L_222 - .L_221)
	.align		4
.L_221:
        /*04f0*/ 	.word	index@(_ZN7cutlass13device_kernelIN5flash11enable_sm90INS1_16FlashAttnFwdSm90INS1_25CollectiveMainloopFwdSm90ILi2EN4cute5tupleIJNS5_1CILi1EEES8_S8_EEENS6_IJNS7_ILi64EEESA_SA_EEELi512ENS_6half_tEfNS_4arch4Sm90ELb0ELb0ELb0ELb1ELb0ELb1ELb0ELb0ELb0ELb0ELb0ELb0EEENS1_21CollectiveEpilogueFwdINS6_IJSA_NS7_ILi512EEESA_EEES9_SC_SE_Li256ELb1ELb0ELb0ELb0EEENS1_36VarlenDynamicPersistentTileSchedulerILi64ELi64ELi256ELi32ELb0ELb0ELb1ELb0ELb1ELb1EEEEEEEEEvNT_6ParamsE)
        /*04f4*/ 	.word	0x00000000


	//----- nvinfo : EIATTR_MIN_STACK_SIZE
	.align		4
.L_222:
        /*04f8*/ 	.byte	0x04, 0x12
        /*04fa*/ 	.short	(.L_224 - .L_223)
	.align		4
.L_223:
        /*04fc*/ 	.word	index@(_ZN7cutlass13device_kernelIN5flash11enable_sm90INS1_16FlashAttnFwdSm90INS1_25CollectiveMainloopFwdSm90ILi2EN4cute5tupleIJNS5_1CILi1EEES8_S8_EEENS6_IJNS7_ILi64EEESA_SA_EEELi512ENS_6half_tEfNS_4arch4Sm90ELb0ELb0ELb0ELb1ELb0ELb0ELb1ELb0ELb0ELb0ELb0ELb0EEENS1_21CollectiveEpilogueFwdINS6_IJSA_NS7_ILi512EEESA_EEES9_SC_SE_Li256ELb1ELb0ELb0ELb0EEENS1_36VarlenDynamicPersistentTileSchedulerILi64ELi64ELi256ELi32ELb0ELb0ELb1ELb0ELb1ELb1EEEEEEEEEvNT_6ParamsE)
        /*0500*/ 	.word	0x00000000


	//----- nvinfo : EIATTR_MIN_STACK_SIZE
	.align		4
.L_224:
        /*0504*/ 	.byte	0x04, 0x12
        /*0506*/ 	.short	(.L_226 - .L_225)
	.align		4
.L_225:
        /*0508*/ 	.word	index@(_ZN7cutlass13device_kernelIN5flash11enable_sm90INS1_16FlashAttnFwdSm90INS1_25CollectiveMainloopFwdSm90ILi2EN4cute5tupleIJNS5_1CILi1EEES8_S8_EEENS6_IJNS7_ILi64EEESA_SA_EEELi512ENS_6half_tEfNS_4arch4Sm90ELb0ELb0ELb0ELb1ELb0ELb1ELb1ELb0ELb0ELb0ELb0ELb0EEENS1_21CollectiveEpilogueFwdINS6_IJSA_NS7_ILi512EEESA_EEES9_SC_SE_Li256ELb1ELb0ELb0ELb0EEENS1_36VarlenDynamicPersistentTileSchedulerILi64ELi64ELi256ELi32ELb0ELb0ELb1ELb0ELb1ELb1EEEEEEEEEvNT_6ParamsE)
        /*050c*/ 	.word	0x00000000


	//----- nvinfo : EIATTR_MIN_STACK_SIZE
	.align		4
.L_226:
        /*0510*/ 	.byte	0x04, 0x12
        /*0512*/ 	.short	(.L_228 - .L_227)
	.align		4
.L_227:
        /*0514*/ 	.word	index@(_ZN7cutlass13device_kernelIN5flash11enable_sm90INS1_16FlashAttnFwdSm90INS1_25CollectiveMainloopFwdSm90ILi2EN4cute5tupleIJNS5_1CILi1EEES8_S8_EEENS6_IJNS7_ILi64EEESA_SA_EEELi512ENS_6half_tEfNS_4arch4Sm90ELb0ELb1ELb0ELb0ELb0ELb0ELb0ELb0ELb0ELb0ELb0ELb0EEENS1_21CollectiveEpilogueFwdINS6_IJSA_NS7_ILi512EEESA_EEES9_SC_SE_Li256ELb0ELb0ELb0ELb0EEENS1_30DynamicPersistentTileSchedulerILi256ELi32ELb0ELb0ELb1EEEEEEEEEvNT_6ParamsE)
        /*0518*/ 	.word	0x00000000


	//----- nvinfo : EIATTR_MIN_STACK_SIZE
	.align		4
.L_228:
        /*051c*/ 	.byte	0x04, 0x12
        /*051e*/ 	.short	(.L_230 - .L_229)
	.align		4
.L_229:
        /*0520*/ 	.word	index@(_ZN7cutlass13device_kernelIN5flash11enable_sm90INS1_16FlashAttnFwdSm90INS1_25CollectiveMainloopFwdSm90ILi2EN4cute5tupleIJNS5_1CILi1EEES8_S8_EEENS6_IJNS7_ILi64EEESA_SA_EEELi512ENS_6half_tEfNS_4arch4Sm90ELb0ELb1ELb0ELb0ELb0ELb0ELb1ELb0ELb0ELb0ELb0ELb0EEENS1_21CollectiveEpilogueFwdINS6_IJSA_NS7_ILi512EEESA_EEES9_SC_SE_Li256ELb0ELb0ELb0ELb0EEENS1_30DynamicPersistentTileSchedulerILi256ELi32ELb0ELb0ELb1EEEEEEEEEvNT_6ParamsE)
        /*0524*/ 	.word	0x00000000


	//----- nvinfo : EIATTR_MIN_STACK_SIZE
	.align		4
.L_230:
        /*0528*/ 	.byte	0x04, 0x12
        /*052a*/ 	.short	(.L_232 - .L_231)
	.align		4
.L_231:
        /*052c*/ 	.word	index@(_ZN7cutlass13device_kernelIN5flash11enable_sm90INS1_16FlashAttnFwdSm90INS1_25CollectiveMainloopFwdSm90ILi2EN4cute5tupleIJNS5_1CILi1EEES8_S8_EEENS6_IJNS7_ILi64EEESA_SA_EEELi512ENS_6half_tEfNS_4arch4Sm90ELb0ELb1ELb0ELb1ELb0ELb0ELb0ELb0ELb0ELb0ELb0ELb0EEENS1_21CollectiveEpilogueFwdINS6_IJSA_NS7_ILi512EEESA_EEES9_SC_SE_Li256ELb1ELb0ELb0ELb0EEENS1_36VarlenDynamicPersistentTileSchedulerILi64ELi64ELi256ELi32ELb0ELb0ELb1ELb1ELb0ELb1EEEEEEEEEvNT_6ParamsE)
        /*0530*/ 	.word	0x00000000


	//----- nvinfo : EIATTR_MIN_STACK_SIZE
	.align		4
.L_232:
        /*0534*/ 	.byte	0x04, 0x12
        /*0536*/ 	.short	(.L_234 - .L_233)
	.align		4
.L_233:
        /*0538*/ 	.word	index@(_ZN7cutlass13device_kernelIN5flash11enable_sm90INS1_16FlashAttnFwdSm90INS1_25CollectiveMainloopFwdSm90ILi2EN4cute5tupleIJNS5_1CILi1EEES8_S8_EEENS6_IJNS7_ILi64EEESA_SA_EEELi512ENS_6half_tEfNS_4arch4Sm90ELb0ELb1ELb0ELb1ELb0ELb1ELb0ELb0ELb0ELb0ELb0ELb0EEENS1_21CollectiveEpilogueFwdINS6_IJSA_NS7_ILi512EEESA_EEES9_SC_SE_Li256ELb1ELb0ELb0ELb0EEENS1_36VarlenDynamicPersistentTileSchedulerILi64ELi64ELi256ELi32ELb0ELb0ELb1ELb1ELb0ELb1EEEEEEEEEvNT_6ParamsE)
        /*053c*/ 	.word	0x00000000


	//----- nvinfo : EIATTR_MIN_STACK_SIZE
	.align		4
.L_234:
        /*0540*/ 	.byte	0x04, 0x12
        /*0542*/ 	.short	(.L_236 - .L_235)
	.align		4
.L_235:
        /*0544*/ 	.word	index@(_ZN7cutlass13device_kernelIN5flash11enable_sm90INS1_16FlashAttnFwdSm90INS1_25CollectiveMainloopFwdSm90ILi2EN4cute5tupleIJNS5_1CILi1EEES8_S8_EEENS6_IJNS7_ILi64EEESA_SA_EEELi512ENS_6half_tEfNS_4arch4Sm90ELb0ELb1ELb0ELb1ELb0ELb0ELb1ELb0ELb0ELb0ELb0ELb0EEENS1_21CollectiveEpilogueFwdINS6_IJSA_NS7_ILi512EEESA_EEES9_SC_SE_Li256ELb1ELb0ELb0ELb0EEENS1_36VarlenDynamicPersistentTileSchedulerILi64ELi64ELi256ELi32ELb0ELb0ELb1ELb1ELb0ELb1EEEEEEEEEvNT_6ParamsE)
        /*0548*/ 	.word	0x00000000


	//----- nvinfo : EIATTR_MIN_STACK_SIZE
	.align		4
.L_236:
        /*054c*/ 	.byte	0x04, 0x12
        /*054e*/ 	.short	(.L_238 - .L_237)
	.align		4
.L_237:
        /*0550*/ 	.word	index@(_ZN7cutlass13device_kernelIN5flash11enable_sm90INS1_16FlashAttnFwdSm90INS1_25CollectiveMainloopFwdSm90ILi2EN4cute5tupleIJNS5_1CILi1EEES8_S8_EEENS6_IJNS7_ILi64EEESA_SA_EEELi512ENS_6half_tEfNS_4arch4Sm90ELb0ELb1ELb0ELb1ELb0ELb1ELb1ELb0ELb0ELb0ELb0ELb0EEENS1_21CollectiveEpilogueFwdINS6_IJSA_NS7_ILi512EEESA_EEES9_SC_SE_Li256ELb1ELb0ELb0ELb0EEENS1_36VarlenDynamicPersistentTileSchedulerILi64ELi64ELi256ELi32ELb0ELb0ELb1ELb1ELb0ELb1EEEEEEEEEvNT_6ParamsE)
        /*0554*/ 	.word	0x00000000


	//----- nvinfo : EIATTR_MIN_STACK_SIZE
	.align		4
.L_238:
        /*0558*/ 	.byte	0x04, 0x12
        /*055a*/ 	.short	(.L_240 - .L_239)
	.align		4
.L_239:
        /*055c*/ 	.word	index@(_ZN7cutlass13device_kernelIN5flash11enable_sm90INS1_16FlashAttnFwdSm90INS1_25CollectiveMainloopFwdSm90ILi2EN4cute5tupleIJNS5_1CILi1EEES8_S8_EEENS6_IJNS7_ILi64EEESA_SA_EEELi512ENS_6half_tEfNS_4arch4Sm90ELb1ELb0ELb0ELb0ELb0ELb0ELb0ELb0ELb0ELb0ELb0ELb0EEENS1_21CollectiveEpilogueFwdINS6_IJSA_NS7_ILi512EEESA_EEES9_SC_SE_Li256ELb0ELb0ELb0ELb0EEENS1_30DynamicPersistentTileSchedulerILi256ELi32ELb0ELb0ELb1EEEEEEEEEvNT_6ParamsE)
        /*0560*/ 	.word	0x00000000


	//----- nvinfo : EIATTR_MIN_STACK_SIZE
	.align		4
.L_240:
        /*0564*/ 	.byte	0x04, 0x12
        /*0566*/ 	.short	(.L_242 - .L_241)
	.align		4
.L_241:
        /*0568*/ 	.word	index@(_ZN7cutlass13device_kernelIN5flash11enable_sm90INS1_16FlashAttnFwdSm90INS1_25CollectiveMainloopFwdSm90ILi2EN4cute5tupleIJNS5_1CILi1EEES8_S8_EEENS6_IJNS7_ILi64EEESA_SA_EEELi512ENS_6half_tEfNS_4arch4Sm90ELb1ELb0ELb0ELb0ELb0ELb0ELb1ELb0ELb0ELb0ELb0ELb0EEENS1_21CollectiveEpilogueFwdINS6_IJSA_NS7_ILi512EEESA_EEES9_SC_SE_Li256ELb0ELb0ELb0ELb0EEENS1_30DynamicPersistentTileSchedulerILi256ELi32ELb0ELb0ELb1EEEEEEEEEvNT_6ParamsE)
        /*056c*/ 	.word	0x00000000


	//----- nvinfo : EIATTR_MIN_STACK_SIZE
	.align		4
.L_242:
        /*0570*/ 	.byte	0x04, 0x12
        /*0572*/ 	.short	(.L_244 - .L_243)
	.align		4
.L_243:
        /*0574*/ 	.word	index@(_ZN7cutlass13device_kernelIN5flash11enable_sm90INS1_16FlashAttnFwdSm90INS1_25CollectiveMainloopFwdSm90ILi2EN4cute5tupleIJNS5_1CILi1EEES8_S8_EEENS6_IJNS7_ILi64EEESA_SA_EEELi512ENS_6half_tEfNS_4arch4Sm90ELb1ELb0ELb0ELb1ELb0ELb0ELb0ELb0ELb0ELb0ELb0ELb0EEENS1_21CollectiveEpilogueFwdINS6_IJSA_NS7_ILi512EEESA_EEES9_SC_SE_Li256ELb1ELb0ELb0ELb0EEENS1_36VarlenDynamicPersistentTileSchedulerILi64ELi64ELi256ELi32ELb0ELb0ELb1ELb1ELb1ELb1EEEEEEEEEvNT_6ParamsE)
        /*0578*/ 	.word	0x00000000


	//----- nvinfo : EIATTR_MIN_STACK_SIZE
	.align		4
.L_244:
        /*057c*/ 	.byte	0x04, 0x12
        /*057e*/ 	.short	(.L_246 - .L_245)
	.align		4
.L_245:
        /*0580*/ 	.word	index@(_ZN7cutlass13device_kernelIN5flash11enable_sm90INS1_16FlashAttnFwdSm90INS1_25CollectiveMainloopFwdSm90ILi2EN4cute5tupleIJNS5_1CILi1EEES8_S8_EEENS6_IJNS7_ILi64EEESA_SA_EEELi512ENS_6half_tEfNS_4arch4Sm90ELb1ELb0ELb0ELb1ELb0ELb1ELb0ELb0ELb0ELb0ELb0ELb0EEENS1_21CollectiveEpilogueFwdINS6_IJSA_NS7_ILi512EEESA_EEES9_SC_SE_Li256ELb1ELb0ELb0ELb0EEENS1_36VarlenDynamicPersistentTileSchedulerILi64ELi64ELi256ELi32ELb0ELb0ELb1ELb1ELb1ELb1EEEEEEEEEvNT_6ParamsE)
        /*0584*/ 	.word	0x00000000


	//----- nvinfo : EIATTR_MIN_STACK_SIZE
	.align		4
.L_246:
        /*0588*/ 	.byte	0x04, 0x12
        /*058a*/ 	.short	(.L_248 - .L_247)
	.align		4
.L_247:
        /*058c*/ 	.word	index@(_ZN7cutlass13device_kernelIN5flash11enable_sm90INS1_16FlashAttnFwdSm90INS1_25CollectiveMainloopFwdSm90ILi2EN4cute5tupleIJNS5_1CILi1EEES8_S8_EEENS6_IJNS7_ILi64EEESA_SA_EEELi512ENS_6half_tEfNS_4arch4Sm90ELb1ELb0ELb0ELb1ELb0ELb0ELb1ELb0ELb0ELb0ELb0ELb0EEENS1_21CollectiveEpilogueFwdINS6_IJSA_NS7_ILi512EEESA_EEES9_SC_SE_Li256ELb1ELb0ELb0ELb0EEENS1_36VarlenDynamicPersistentTileSchedulerILi64ELi64ELi256ELi32ELb0ELb0ELb1ELb1ELb1ELb1EEEEEEEEEvNT_6ParamsE)
        /*0590*/ 	.word	0x00000000


	//----- nvinfo : EIATTR_MIN_STACK_SIZE
	.align		4
.L_248:
        /*0594*/ 	.byte	0x04, 0x12
        /*0596*/ 	.short	(.L_250 - .L_249)
	.align		4
.L_249:
        /*0598*/ 	.word	index@(_ZN7cutlass13device_kernelIN5flash11enable_sm90INS1_16FlashAttnFwdSm90INS1_25CollectiveMainloopFwdSm90ILi2EN4cute5tupleIJNS5_1CILi1EEES8_S8_EEENS6_IJNS7_ILi64EEESA_SA_EEELi512ENS_6half_tEfNS_4arch4Sm90ELb1ELb0ELb0ELb1ELb0ELb1ELb1ELb0ELb0ELb0ELb0ELb0EEENS1_21CollectiveEpilogueFwdINS6_IJSA_NS7_ILi512EEESA_EEES9_SC_SE_Li256ELb1ELb0ELb0ELb0EEENS1_36VarlenDynamicPersistentTileSchedulerILi64ELi64ELi256ELi32ELb0ELb0ELb1ELb1ELb1ELb1EEEEEEEEEvNT_6ParamsE)
        /*059c*/ 	.word	0x00000000


	//----- nvinfo : EIATTR_MIN_STACK_SIZE
	.align		4
.L_250:
        /*05a0*/ 	.byte	0x04, 0x12
        /*05a2*/ 	.short	(.L_252 - .L_251)
	.align		4
.L_251:
        /*05a4*/ 	.word	index@(_ZN7cutlass13device_kernelIN5flash11enable_sm90INS1_16FlashAttnFwdSm90INS1_25CollectiveMainloopFwdSm90ILi2EN4cute5tupleIJNS5_1CILi1EEES8_S8_EEENS6_IJNS7_ILi128EEENS7_ILi96EEENS7_ILi64EEEEEELi256ENS_6half_tEfNS_4arch4Sm90ELb0ELb0ELb0ELb0ELb0ELb0ELb0ELb1ELb0ELb0ELb0ELb0EEENS1_21CollectiveEpilogueFwdINS6_IJSA_NS7_ILi256EEESB_EEES9_SE_SG_Li256ELb0ELb0ELb0ELb0EEENS1_29StaticPersistentTileSchedulerILb0EEEEEEEEEvNT_6ParamsE)
        /*05a8*/ 	.word	0x00000000


	//----- nvinfo : EIATTR_MIN_STACK_SIZE
	.align		4
.L_252:
        /*05ac*/ 	.byte	0x04, 0x12
        /*05ae*/ 	.short	(.L_254 - .L_253)
	.align		4
.L_253:
        /*05b0*/ 	.word	index@(_ZN7cutlass13device_kernelIN5flash11enable_sm90INS1_16FlashAttnFwdSm90INS1_25CollectiveMainloopFwdSm90ILi2EN4cute5tupleIJNS5_1CILi1EEES8_S8_EEENS6_IJNS7_ILi128EEENS7_ILi96EEENS7_ILi64EEEEEELi256ENS_6half_tEfNS_4arch4Sm90ELb0ELb0ELb0ELb0ELb0ELb0ELb1ELb1ELb0ELb0ELb0ELb0EEENS1_21CollectiveEpilogueFwdINS6_IJSA_NS7_ILi256EEESB_EEES9_SE_SG_Li256ELb0ELb0ELb0ELb0EEENS1_29StaticPersistentTileSchedulerILb0EEEEEEEEEvNT_6ParamsE)
        /*05b4*/ 	.word	0x00000000


	//----- nvinfo : EIATTR_MIN_STACK_SIZE
	.align		4
.L_254:
        /*05b8*/ 	.byte	0x04, 0x12
        /*05ba*/ 	.short	(.L_256 - .L_255)
	.align		4
.L_255:
        /*05bc*/ 	.word	index@(_ZN7cutlass13device_kernelIN5flash11enable_sm90INS1_16FlashAttnFwdSm90INS1_25CollectiveMainloopFwdSm90ILi2EN4cute5tupleIJNS5_1CILi1EEES8_S8_EEENS6_IJNS7_ILi128EEENS7_ILi96EEENS7_ILi64EEEEEELi256ENS_6half_tEfNS_4arch4Sm90ELb0ELb0ELb0ELb1ELb0ELb0ELb0ELb1ELb0ELb0ELb0ELb0EEENS1_21CollectiveEpilogueFwdINS6_IJSA_NS7_ILi256EEESB_EEES9_SE_SG_Li256ELb1ELb0ELb0ELb0EEENS1_36VarlenDynamicPersistentTileSchedulerILi128ELi96ELi256ELi32ELb0ELb0ELb1ELb0ELb1ELb1EEEEEEEEEvNT_6ParamsE)
        /*05c0*/ 	.word	0x00000000


	//----- nvinfo : EIATTR_MIN_STACK_SIZE
	.align		4
.L_256:
        /*05c4*/ 	.byte	0x04, 0x12
        /*05c6*/ 	.short	(.L_258 - .L_257)
	.align		4
.L_257:
        /*05c8*/ 	.word	index@(_ZN7cutlass13device_kernelIN5flash11enable_sm90INS1_16FlashAttnFwdSm90INS1_25CollectiveMainloopFwdSm90ILi2EN4cute5tupleIJNS5_1CILi1EEES8_S8_EEENS6_IJNS7_ILi128EEENS7_ILi96EEENS7_ILi64EEEEEELi256ENS_6half_tEfNS_4arch4Sm90ELb0ELb0ELb0ELb1ELb0ELb1ELb0ELb1ELb0ELb0ELb0ELb0EEENS1_21CollectiveEpilogueFwdINS6_IJSA_NS7_ILi256EEESB_EEES9_SE_SG_Li256ELb1ELb0ELb0ELb0EEENS1_36VarlenDynamicPersistentTileSchedulerILi128ELi96ELi256ELi32ELb0ELb0ELb1ELb0ELb1ELb1EEEEEEEEEvNT_6ParamsE)
        /*05cc*/ 	.word	0x00000000


	//----- nvinfo : EIATTR_MIN_STACK_SIZE
	.align		4
.L_258:
        /*05d0*/ 	.byte	0x04, 0x12
        /*05d2*/ 	.short	(.L_260 - .L_259)
	.align		4
.L_259:
        /*05d4*/ 	.word	index@(_ZN7cutlass13device_kernelIN5flash11enable_sm90INS1_16FlashAttnFwdSm90INS1_25CollectiveMainloopFwdSm90ILi2EN4cute5tupleIJNS5_1CILi1EEES8_S8_EEENS6_IJNS7_ILi128EEENS7_ILi96EEENS7_ILi64EEEEEELi256ENS_6half_tEfNS_4arch4Sm90ELb0ELb0ELb0ELb1ELb0ELb0ELb1ELb1ELb0ELb0ELb0ELb0EEENS1_21CollectiveEpilogueFwdINS6_IJSA_NS7_ILi256EEESB_EEES9_SE_SG_Li256ELb1ELb0ELb0ELb0EEENS1_36VarlenDynamicPersistentTileSchedulerILi128ELi96ELi256ELi32ELb0ELb0ELb1ELb0ELb1ELb1EEEEEEEEEvNT_6ParamsE)
        /*05d8*/ 	.word	0x00000000


	//----- nvinfo : EIATTR_MIN_STACK_SIZE
	.align		4
.L_260:
        /*05dc*/ 	.byte	0x04, 0x12
        /*05de*/ 	.short	(.L_262 - .L_261)
	.align		4
.L_261:
        /*05e0*/ 	.word	index@(_ZN7cutlass13device_kernelIN5flash11enable_sm90INS1_16FlashAttnFwdSm90INS1_25CollectiveMainloopFwdSm90ILi2EN4cute5tupleIJNS5_1CILi1EEES8_S8_EEENS6_IJNS7_ILi128EEENS7_ILi96EEENS7_ILi64EEEEEELi256ENS_6half_tEfNS_4arch4Sm90ELb0ELb0ELb0ELb1ELb0ELb1ELb1ELb1ELb0ELb0ELb0ELb0EEENS1_21CollectiveEpilogueFwdINS6_IJSA_NS7_ILi256EEESB_EEES9_SE_SG_Li256ELb1ELb0ELb0ELb0EEENS1_36VarlenDynamicPersistentTileSchedulerILi128ELi96ELi256ELi32ELb0ELb0ELb1ELb0ELb1ELb1EEEEEEEEEvNT_6ParamsE)
        /*05e4*/ 	.word	0x00000000


	//----- nvinfo : EIATTR_MIN_STACK_SIZE
	.align		4
.L_262:
        /*05e8*/ 	.byte	0x04, 0x12
        /*05ea*/ 	.short	(.L_264 - .L_263)
	.align		4
.L_263:
        /*05ec*/ 	.word	index@(_ZN7cutlass13device_kernelIN5flash11enable_sm90INS1_16FlashAttnFwdSm90INS1_25CollectiveMainloopFwdSm90ILi2EN4cute5tupleIJNS5_1CILi1EEES8_S8_EEENS6_IJNS7_ILi128EEENS7_ILi96EEENS7_ILi64EEEEEELi256ENS_6half_tEfNS_4arch4Sm90ELb0ELb1ELb0ELb0ELb0ELb0ELb0ELb1ELb0ELb0ELb0ELb0EEENS1_21CollectiveEpilogueFwdINS6_IJSA_NS7_ILi256EEESB_EEES9_SE_SG_Li256ELb0ELb0ELb0ELb0EEENS1_30DynamicPersistentTileSchedulerILi256ELi32ELb0ELb0ELb1EEEEEEEEEvNT_6ParamsE)
        /*05f0*/ 	.word	0x00000000


	//----- nvinfo : EIATTR_MIN_STACK_SIZE
	.align		4
.L_264:
        /*05f4*/ 	.byte	0x04, 0x12
        /*05f6*/ 	.short	(.L_266 - .L_265)
	.align		4
.L_265:
        /*05f8*/ 	.word	index@(_ZN7cutlass13device_kernelIN5flash11enable_sm90INS1_16FlashAttnFwdSm90INS1_25CollectiveMainloopFwdSm90ILi2EN4cute5tupleIJNS5_1CILi1EEES8_S8_EEENS6_IJNS7_ILi128EEENS7_ILi96EEENS7_ILi64EEEEEELi256ENS_6half_tEfNS_4arch4Sm90ELb0ELb1ELb0ELb0ELb0ELb0ELb1ELb1ELb0ELb0ELb0ELb0EEENS1_21CollectiveEpilogueFwdINS6_IJSA_NS7_ILi256EEESB_EEES9_SE_SG_Li256ELb0ELb0ELb0ELb0EEENS1_30DynamicPersistentTileSchedulerILi256ELi32ELb0ELb0ELb1EEEEEEEEEvNT_6ParamsE)
        /*05fc*/ 	.word	0x00000000


	//----- nvinfo : EIATTR_MIN_STACK_SIZE
	.align		4
.L_266:
        /*0600*/ 	.byte	0x04, 0x12
        /*0602*/ 	.short	(.L_268 - .L_267)
	.align		4
.L_267:
        /*0604*/ 	.word	index@(_ZN7cutlass13device_kernelIN5flash11enable_sm90INS1_16FlashAttnFwdSm90INS1_25CollectiveMainloopFwdSm90ILi2EN4cute5tupleIJNS5_1CILi1EEES8_S8_EEENS6_IJNS7_ILi128EEENS7_ILi96EEENS7_ILi64EEEEEELi256ENS_6half_tEfNS_4arch4Sm90ELb0ELb1ELb0ELb1ELb0ELb0ELb0ELb1ELb0ELb0ELb0ELb0EEENS1_21CollectiveEpilogueFwdINS6_IJSA_NS7_ILi256EEESB_EEES9_SE_SG_Li256ELb1ELb0ELb0ELb0EEENS1_36VarlenDynamicPersistentTileSchedulerILi128ELi96ELi256ELi32ELb0ELb0ELb1ELb1ELb0ELb1EEEEEEEEEvNT_6ParamsE)
        /*0608*/ 	.word	0x00000000


	//----- nvinfo : EIATTR_MIN_STACK_SIZE
	.align		4
.L_268:
        /*060c*/ 	.byte	0x04, 0x12
        /*060e*/ 	.short	(.L_270 - .L_269)
	.align		4
.L_269:
        /*0610*/ 	.word	index@(_ZN7cutlass13device_kernelIN5flash11enable_sm90INS1_16FlashAttnFwdSm90INS1_25CollectiveMainloopFwdSm90ILi2EN4cute5tupleIJNS5_1CILi1EEES8_S8_EEENS6_IJNS7_ILi128EEENS7_ILi96EEENS7_ILi64EEEEEELi256ENS_6half_tEfNS_4arch4Sm90ELb0ELb1ELb0ELb1ELb0ELb1ELb0ELb1ELb0ELb0ELb0ELb0EEENS1_21CollectiveEpilogueFwdINS6_IJSA_NS7_ILi256EEESB_EEES9_SE_SG_Li256ELb1ELb0ELb0ELb0EEENS1_36VarlenDynamicPersistentTileSchedulerILi128ELi96ELi256ELi32ELb0ELb0ELb1ELb1ELb0ELb1EEEEEEEEEvNT_6ParamsE)
        /*0614*/ 	.word	0x00000000


	//----- nvinfo : EIATTR_MIN_STACK_SIZE
	.align		4
.L_270:
        /*0618*/ 	.byte	0x04, 0x12
        /*061a*/ 	.short	(.L_272 - .L_271)
	.align		4
.L_271:
        /*061c*/ 	.word	index@(_ZN7cutlass13device_kernelIN5flash11enable_sm90INS1_16FlashAttnFwdSm90INS1_25CollectiveMainloopFwdSm90ILi2EN4cute5tupleIJNS5_1CILi1EEES8_S8_EEENS6_IJNS7_ILi128EEENS7_ILi96EEENS7_ILi64EEEEEELi256ENS_6half_tEfNS_4arch4Sm90ELb0ELb1ELb0ELb1ELb0ELb0ELb1ELb1ELb0ELb0ELb0ELb0EEENS1_21CollectiveEpilogueFwdINS6_IJSA_NS7_ILi256EEESB_EEES9_SE_SG_Li256ELb1ELb0ELb0ELb0EEENS1_36VarlenDynamicPersistentTileSchedulerILi128ELi96ELi256ELi32ELb0ELb0ELb1ELb1ELb0ELb1EEEEEEEEEvNT_6ParamsE)
        /*0620*/ 	.word	0x00000000


	//----- nvinfo : EIATTR_MIN_STACK_SIZE
	.align		4
.L_272:
        /*0624*/ 	.byte	0x04, 0x12
        /*0626*/ 	.short	(.L_274 - .L_273)
	.align		4
.L_273:
        /*0628*/ 	.word	index@(_ZN7cutlass13device_kernelIN5flash11enable_sm90INS1_16FlashAttnFwdSm90INS1_25CollectiveMainloopFwdSm90ILi2EN4cute5tupleIJNS5_1CILi1EEES8_S8_EEENS6_IJNS7_ILi128EEENS7_ILi96EEENS7_ILi64EEEEEELi256ENS_6half_tEfNS_4arch4Sm90ELb0ELb1ELb0ELb1ELb0ELb1ELb1ELb1ELb0ELb0ELb0ELb0EEENS1_21CollectiveEpilogueFwdINS6_IJSA_NS7_ILi256EEESB_EEES9_SE_SG_Li256ELb1ELb0ELb0ELb0EEENS1_36VarlenDynamicPersistentTileSchedulerILi128ELi96ELi256ELi32ELb0ELb0ELb1ELb1ELb0ELb1EEEEEEEEEvNT_6ParamsE)
        /*062c*/ 	.word	0x00000000


	//----- nvinfo : EIATTR_MIN_STACK_SIZE
	.align		4
.L_274:
        /*0630*/ 	.byte	0x04, 0x12
        /*0632*/ 	.short	(.L_276 - .L_275)
	.align		4
.L_275:
        /*0634*/ 	.word	index@(_ZN7cutlass13device_kernelIN5flash11enable_sm90INS1_16FlashAttnFwdSm90INS1_25CollectiveMainloopFwdSm90ILi2EN4cute5tupleIJNS5_1CILi1EEES8_S8_EEENS6_IJNS7_ILi128EEENS7_ILi96EEENS7_ILi64EEEEEELi256ENS_6half_tEfNS_4arch4Sm90ELb1ELb0ELb0ELb0ELb0ELb0ELb0ELb1ELb0ELb0ELb0ELb0EEENS1_21CollectiveEpilogueFwdINS6_IJSA_NS7_ILi256EEESB_EEES9_SE_SG_Li256ELb0ELb0ELb0ELb0EEENS1_30DynamicPersistentTileSchedulerILi256ELi32ELb0ELb0ELb1EEEEEEEEEvNT_6ParamsE)
        /*0638*/ 	.word	0x00000000


	//----- nvinfo : EIATTR_MIN_STACK_SIZE
	.align		4
.L_276:
        /*063c*/ 	.byte	0x04, 0x12
        /*063e*/ 	.short	(.L_278 - .L_277)
	.align		4
.L_277:
        /*0640*/ 	.word	index@(_ZN7cutlass13device_kernelIN5flash11enable_sm90INS1_16FlashAttnFwdSm90INS1_25CollectiveMainloopFwdSm90ILi2EN4cute5tupleIJNS5_1CILi1EEES8_S8_EEENS6_IJNS7_ILi128EEENS7_ILi96EEENS7_ILi64EEEEEELi256ENS_6half_tEfNS_4arch4Sm90ELb1ELb0ELb0ELb0ELb0ELb0ELb1ELb1ELb0ELb0ELb0ELb0EEENS1_21CollectiveEpilogueFwdINS6_IJSA_NS7_ILi256EEESB_EEES9_SE_SG_Li256ELb0ELb0ELb0ELb0EEENS1_30DynamicPersistentTileSchedulerILi256ELi32ELb0ELb0ELb1EEEEEEEEEvNT_6ParamsE)
        /*0644*/ 	.word	0x00000000


	//----- nvinfo : EIATTR_MIN_STACK_SIZE
	.align		4
.L_278:
        /*0648*/ 	.byte	0x04, 0x12
        /*064a*/ 	.short	(.L_280 - .L_279)
	.align		4
.L_279:
        /*064c*/ 	.word	index@(_ZN7cutlass13device_kernelIN5flash11enable_sm90INS1_16FlashAttnFwdSm90INS1_25CollectiveMainloopFwdSm90ILi2EN4cute5tupleIJNS5_1CILi1EEES8_S8_EEENS6_IJNS7_ILi128EEENS7_ILi96EEENS7_ILi64EEEEEELi256ENS_6half_tEfNS_4arch4Sm90ELb1ELb0ELb0ELb1ELb0ELb0ELb0ELb1ELb0ELb0ELb0ELb0EEENS1_21CollectiveEpilogueFwdINS6_IJSA_NS7_ILi256EEESB_EEES9_SE_SG_Li256ELb1ELb0ELb0ELb0EEENS1_36VarlenDynamicPersistentTileSchedulerILi128ELi96ELi256ELi32ELb0ELb0ELb1ELb1ELb1ELb1EEEEEEEEEvNT_6ParamsE)
        /*0650*/ 	.word	0x00000000


	//----- nvinfo : EIATTR_MIN_STACK_SIZE
	.align		4
.L_280:
        /*0654*/ 	.byte	0x04, 0x12
        /*0656*/ 	.short	(.L_282 - .L_281)
	.align		4
.L_281:
        /*0658*/ 	.word	index@(_ZN7cutlass13device_kernelIN5flash11enable_sm90INS1_16FlashAttnFwdSm90INS1_25CollectiveMainloopFwdSm90ILi2EN4cute5tupleIJNS5_1CILi1EEES8_S8_EEENS6_IJNS7_ILi128EEENS7_ILi96EEENS7_ILi64EEEEEELi256ENS_6half_tEfNS_4arch4Sm90ELb1ELb0ELb0ELb1ELb0ELb1ELb0ELb1ELb0ELb0ELb0ELb0EEENS1_21CollectiveEpilogueFwdINS6_IJSA_NS7_ILi256EEESB_EEES9_SE_SG_Li256ELb1ELb0ELb0ELb0EEENS1_36VarlenDynamicPersistentTileSchedulerILi128ELi96ELi256ELi32ELb0ELb0ELb1ELb1ELb1ELb1EEEEEEEEEvNT_6ParamsE)
        /*065c*/ 	.word	0x00000000


	//----- nvinfo : EIATTR_MIN_STACK_SIZE
	.align		4
.L_282:
        /*0660*/ 	.byte	0x04, 0x12
        /*0662*/ 	.short	(.L_284 - .L_283)
	.align		4
.L_283:
        /*0664*/ 	.word	index@(_ZN7cutlass13device_kernelIN5flash11enable_sm90INS1_16FlashAttnFwdSm90INS1_25CollectiveMainloopFwdSm90ILi2EN4cute5tupleIJNS5_1CILi1EEES8_S8_EEENS6_IJNS7_ILi128EEENS7_ILi96EEENS7_ILi64EEEEEELi256ENS_6half_tEfNS_4arch4Sm90ELb1ELb0ELb0ELb1ELb0ELb0ELb1ELb1ELb0ELb0ELb0ELb0EEENS1_21CollectiveEpilogueFwdINS6_IJSA_NS7_ILi256EEESB_EEES9_SE_SG_Li256ELb1ELb0ELb0ELb0EEENS1_36VarlenDynamicPersistentTileSchedulerILi128ELi96ELi256ELi32ELb0ELb0ELb1ELb1ELb1ELb1EEEEEEEEEvNT_6ParamsE)
        /*0668*/ 	.word	0x00000000


	//----- nvinfo : EIATTR_MIN_STACK_SIZE
	.align		4
.L_284:
        /*066c*/ 	.byte	0x04, 0x12
        /*066e*/ 	.short	(.L_286 - .L_285)
	.align		4
.L_285:
        /*0670*/ 	.word	index@(_ZN7cutlass13device_kernelIN5flash11enable_sm90INS1_16FlashAttnFwdSm90INS1_25CollectiveMainloopFwdSm90ILi2EN4cute5tupleIJNS5_1CILi1EEES8_S8_EEENS6_IJNS7_ILi128EEENS7_ILi96EEENS7_ILi64EEEEEELi256ENS_6half_tEfNS_4arch4Sm90ELb1ELb0ELb0ELb1ELb0ELb1ELb1ELb1ELb0ELb0ELb0ELb0EEENS1_21CollectiveEpilogueFwdINS6_IJSA_NS7_ILi256EEESB_EEES9_SE_SG_Li256ELb1ELb0ELb0ELb0EEENS1_36VarlenDynamicPersistentTileSchedulerILi128ELi96ELi256ELi32ELb0ELb0ELb1ELb1ELb1ELb1EEEEEEEEEvNT_6ParamsE)
        /*0674*/ 	.word	0x00000000
.L_286:


//--------------------- .nv.compat                --------------------------
	.section	.nv.compat,"",@"SHT_CUDA_COMPAT_INFO"
	.align	4
        /*0000*/ 	.byte	0x02, 0x09, 0x01, 0x00, 0x02, 0x02, 0x01, 0x00, 0x02, 0x05, 0x05, 0x00, 0x03, 0x07, 0x01, 0x01
        /*0010*/ 	.byte	0x02, 0x03, 0x00, 0x00, 0x02, 0x06, 0x01, 0x00, 0x04, 0x0b, 0x08, 0x00, 0x00, 0x00, 0x00, 0x00
        /*0020*/ 	.byte	0x00, 0x00, 0x00, 0x00


//--------------------- .nv.info._ZN7cutlass13device_kernelIN5flash11enable_sm90INS1_16FlashAttnFwdSm90INS1_25CollectiveMainloopFwdSm90ILi2EN4cute5tupleIJNS5_1CILi1EEES8_S8_EEENS6_IJNS7_ILi128EEESA_NS7_ILi192EEEEEELi128ENS_6half_tEfNS_4arch4Sm90ELb0ELb0ELb0ELb0ELb0ELb0ELb0ELb1ELb1ELb0ELb0ELb0EEENS1_21CollectiveEpilogueFwdINS6_IJSA_SA_SA_EEES9_SD_SF_Li256ELb0ELb0ELb0ELb0EEENS1_29StaticPersistentTileSchedulerILb0EEEEEEEEEvNT_6ParamsE --------------------------
	.section	.nv.info._ZN7cutlass13device_kernelIN5flash11enable_sm90INS1_16FlashAttnFwdSm90INS1_25CollectiveMainloopFwdSm90ILi2EN4cute5tupleIJNS5_1CILi1EEES8_S8_EEENS6_IJNS7_ILi128EEESA_NS7_ILi192EEEEEELi128ENS_6half_tEfNS_4arch4Sm90ELb0ELb0ELb0ELb0ELb0ELb0ELb0ELb1ELb1ELb0ELb0ELb0EEENS1_21CollectiveEpilogueFwdINS6_IJSA_SA_SA_EEES9_SD_SF_Li256ELb0ELb0ELb0ELb0EEENS1_29StaticPersistentTileSchedulerILb0EEEEEEEEEvNT_6ParamsE,"",@"SHT_CUDA_INFO"
	.sectionflags	@""
	.align	4


	//----- nvinfo : EIATTR_CUDA_API_VERSION
	.align		4
        /*0000*/ 	.byte	0x04, 0x37
        /*0002*/ 	.short	(.L_288 - .L_287)
.L_287:
        /*0004*/ 	.word	0x00000082


	//----- nvinfo : EIATTR_KPARAM_INFO
	.align		4
.L_288:
        /*0008*/ 	.byte	0x04, 0x17
        /*000a*/ 	.short	(.L_290 - .L_289)
.L_289:
        /*000c*/ 	.word	0x00000000
        /*0010*/ 	.short	0x0000
        /*0012*/ 	.short	0x0000
        /*0014*/ 	.byte	0x00, 0xf0, 0x01, 0x2e


	//----- nvinfo : EIATTR_SPARSE_MMA_MASK
	.align		4
.L_290:
        /*0018*/ 	.byte	0x03, 0x50
        /*001a*/ 	.short	0x0000


	//----- nvinfo : EIATTR_MAXREG_COUNT
	.align		4
        /*001c*/ 	.byte	0x03, 0x1b
        /*001e*/ 	.short	0x00a8


	//----- nvinfo : EIATTR_MERCURY_ISA_VERSION
	.align		4
        /*0020*/ 	.byte	0x03, 0x5f
        /*0022*/ 	.short	0x0101


	//----- nvinfo : EIATTR_VRC_CTA_INIT_COUNT
	.align		4
        /*0024*/ 	.byte	0x02, 0x4a
	.zero		1
	.zero		1


	//----- nvinfo : EIATTR_EXIT_INSTR_OFFSETS
	.align		4
        /*0028*/ 	.byte	0x04, 0x1c
        /*002a*/ 	.short	(.L_292 - .L_291)


	//   ....[0]....
.L_291:
        /*002c*/ 	.word	0x00000010


	//----- nvinfo : EIATTR_MAX_THREADS
	.align		4
.L_292:
        /*0030*/ 	.byte	0x04, 0x05
        /*0032*/ 	.short	(.L_294 - .L_293)
.L_293:
        /*0034*/ 	.word	0x00000180
        /*0038*/ 	.word	0x00000001
        /*003c*/ 	.word	0x00000001


	//----- nvinfo : EIATTR_CBANK_PARAM_SIZE
	.align		4
.L_294:
        /*0040*/ 	.byte	0x03, 0x19
        /*0042*/ 	.short	0x0b80


	//----- nvinfo : EIATTR_PARAM_CBANK
	.align		4
        /*0044*/ 	.byte	0x04, 0x0a
        /*0046*/ 	.short	(.L_296 - .L_295)
	.align		4
.L_295:
        /*0048*/ 	.word	index@(.nv.constant0._ZN7cutlass13device_kernelIN5flash11enable_sm90INS1_16FlashAttnFwdSm90INS1_25CollectiveMainloopFwdSm90ILi2EN4cute5tupleIJNS5_1CILi1EEES8_S8_EEENS6_IJNS7_ILi128EEESA_NS7_ILi192EEEEEELi128ENS_6half_tEfNS_4arch4Sm90ELb0ELb0ELb0ELb0ELb0ELb0ELb0ELb1ELb1ELb0ELb0ELb0EEENS1_21CollectiveEpilogueFwdINS6_IJSA_SA_SA_EEES9_SD_SF_Li256ELb0ELb0ELb0ELb0EEENS1_29StaticPersistentTileSchedulerILb0EEEEEEEEEvNT_6ParamsE)
        /*004c*/ 	.short	0x0380
        /*004e*/ 	.short	0x0b80


	//----- nvinfo : EIATTR_SW_WAR
	.align		4
.L_296:
        /*0050*/ 	.byte	0x04, 0x36
        /*0052*/ 	.short	(.L_298 - .L_297)
.L_297:
        /*0054*/ 	.word	0x00000008
.L_298:


//--------------------- .nv.info._ZN7cutlass13device_kernelIN5flash11enable_sm90INS1_16FlashAttnFwdSm90INS1_25CollectiveMainloopFwdSm90ILi2EN4cute5tupleIJNS5_1CILi2EEENS7_ILi1EEES9_EEENS6_IJNS7_ILi128EEESB_NS7_ILi192EEEEEELi128ENS_6half_tEfNS_4arch4Sm90ELb0ELb0ELb0ELb0ELb0ELb0ELb0ELb1ELb1ELb0ELb0ELb0EEENS1_21CollectiveEpilogueFwdINS6_IJSB_SB_SB_EEESA_SE_SG_Li256ELb0ELb0ELb0ELb0EEENS1_29StaticPersistentTileSchedulerILb0EEEEEEEEEvNT_6ParamsE --------------------------
	.section	.nv.info._ZN7cutlass13device_kernelIN5flash11enable_sm90INS1_16FlashAttnFwdSm90INS1_25CollectiveMainloopFwdSm90ILi2EN4cute5tupleIJNS5_1CILi2EEENS7_ILi1EEES9_EEENS6_IJNS7_ILi128EEESB_NS7_ILi192EEEEEELi128ENS_6half_tEfNS_4arch4Sm90ELb0ELb0ELb0ELb0ELb0ELb0ELb0ELb1ELb1ELb0ELb0ELb0EEENS1_21CollectiveEpilogueFwdINS6_IJSB_SB_SB_EEESA_SE_SG_Li256ELb0ELb0ELb0ELb0EEENS1_29StaticPersistentTileSchedulerILb0EEEEEEEEEvNT_6ParamsE,"",@"SHT_CUDA_INFO"
	.sectionflags	@""
	.align	4


	//----- nvinfo : EIATTR_CUDA_API_VERSION
	.align		4
        /*0000*/ 	.byte	0x04, 0x37
        /*0002*/ 	.short	(.L_300 - .L_299)
.L_299:
        /*0004*/ 	.word	0x00000082


	//----- nvinfo : EIATTR_KPARAM_INFO
	.align		4
.L_300:
        /*0008*/ 	.byte	0x04, 0x17
        /*000a*/ 	.short	(.L_302 - .L_301)
.L_301:
        /*000c*/ 	.word	0x00000000
        /*0010*/ 	.short	0x0000
        /*0012*/ 	.short	0x0000
        /*0014*/ 	.byte	0x00, 0xf0, 0x01, 0x2e


	//----- nvinfo : EIATTR_SPARSE_MMA_MASK
	.align		4
.L_302:
        /*0018*/ 	.byte	0x03, 0x50
        /*001a*/ 	.short	0x0000


	//----- nvinfo : EIATTR_MAXREG_COUNT
	.align		4
        /*001c*/ 	.byte	0x03, 0x1b
        /*001e*/ 	.short	0x00a8


	//----- nvinfo : EIATTR_MERCURY_ISA_VERSION
	.align		4
        /*0020*/ 	.byte	0x03, 0x5f
        /*0022*/ 	.short	0x0101


	//----- nvinfo : EIATTR_VRC_CTA_INIT_COUNT
	.align		4
        /*0024*/ 	.byte	0x02, 0x4a
	.zero		1
	.zero		1


	//----- nvinfo : EIATTR_EXIT_INSTR_OFFSETS
	.align		4
        /*0028*/ 	.byte	0x04, 0x1c
        /*002a*/ 	.short	(.L_304 - .L_303)


	//   ....[0]....
.L_303:
        /*002c*/ 	.word	0x00000010


	//----- nvinfo : EIATTR_MAX_THREADS
	.align		4
.L_304:
        /*0030*/ 	.byte	0x04, 0x05
        /*0032*/ 	.short	(.L_306 - .L_305)
.L_305:
        /*0034*/ 	.word	0x00000180
        /*0038*/ 	.word	0x00000001
        /*003c*/ 	.word	0x00000001


	//----- nvinfo : EIATTR_CBANK_PARAM_SIZE
	.align		4
.L_306:
        /*0040*/ 	.byte	0x03, 0x19
        /*0042*/ 	.short	0x0b80


	//----- nvinfo : EIATTR_PARAM_CBANK
	.align		4
        /*0044*/ 	.byte	0x04, 0x0a
        /*0046*/ 	.short	(.L_308 - .L_307)
	.align		4
.L_307:
        /*0048*/ 	.word	index@(.nv.constant0._ZN7cutlass13device_kernelIN5flash11enable_sm90INS1_16FlashAttnFwdSm90INS1_25CollectiveMainloopFwdSm90ILi2EN4cute5tupleIJNS5_1CILi2EEENS7_ILi1EEES9_EEENS6_IJNS7_ILi128EEESB_NS7_ILi192EEEEEELi128ENS_6half_tEfNS_4arch4Sm90ELb0ELb0ELb0ELb0ELb0ELb0ELb0ELb1ELb1ELb0ELb0ELb0EEENS1_21CollectiveEpilogueFwdINS6_IJSB_SB_SB_EEESA_SE_SG_Li256ELb0ELb0ELb0ELb0EEENS1_29StaticPersistentTileSchedulerILb0EEEEEEEEEvNT_6ParamsE)
        /*004c*/ 	.short	0x0380
        /*004e*/ 	.short	0x0b80


	//----- nvinfo : EIATTR_SW_WAR
	.align		4
.L_308:
        /*0050*/ 	.byte	0x04, 0x36
        /*0052*/ 	.short	(.L_310 - .L_309)
.L_309:
        /*0054*/ 	.word	0x00000008
.L_310:


//--------------------- .nv.info._ZN7cutlass13device_kernelIN5flash11enable_sm90INS1_16FlashAttnFwdSm90INS1_25CollectiveMainloopFwdSm90ILi2EN4cute5tupleIJNS5_1CILi1EEES8_S8_EEENS6_IJNS7_ILi128EEESA_NS7_ILi192EEEEEELi128ENS_6half_tEfNS_4arch4Sm90ELb0ELb0ELb0ELb1ELb0ELb0ELb0ELb1ELb1ELb0ELb0ELb0EEENS1_21CollectiveEpilogueFwdINS6_IJSA_SA_SA_EEES9_SD_SF_Li256ELb1ELb0ELb0ELb0EEENS1_36VarlenDynamicPersistentTileSchedulerILi128ELi128ELi256ELi32ELb0ELb0ELb1ELb0ELb1ELb1EEEEEEEEEvNT_6ParamsE --------------------------
	.section	.nv.info._ZN7cutlass13device_kernelIN5flash11enable_sm90INS1_16FlashAttnFwdSm90INS1_25CollectiveMainloopFwdSm90ILi2EN4cute5tupleIJNS5_1CILi1EEES8_S8_EEENS6_IJNS7_ILi128EEESA_NS7_ILi192EEEEEELi128ENS_6half_tEfNS_4arch4Sm90ELb0ELb0ELb0ELb1ELb0ELb0ELb0ELb1ELb1ELb0ELb0ELb0EEENS1_21CollectiveEpilogueFwdINS6_IJSA_SA_SA_EEES9_SD_SF_Li256ELb1ELb0ELb0ELb0EEENS1_36VarlenDynamicPersistentTileSchedulerILi128ELi128ELi256ELi32ELb0ELb0ELb1ELb0ELb1ELb1EEEEEEEEEvNT_6ParamsE,"",@"SHT_CUDA_INFO"
	.sectionflags	@""
	.align	4


	//----- nvinfo : EIATTR_CUDA_API_VERSION
	.align		4
        /*0000*/ 	.byte	0x04, 0x37
        /*0002*/ 	.short	(.L_312 - .L_311)
.L_311:
        /*0004*/ 	.word	0x00000082


	//----- nvinfo : EIATTR_KPARAM_INFO
	.align		4
.L_312:
        /*0008*/ 	.byte	0x04, 0x17
        /*000a*/ 	.short	(.L_314 - .L_313)
.L_313:
        /*000c*/ 	.word	0x00000000
        /*0010*/ 	.short	0x0000
        /*0012*/ 	.short	0x0000
        /*0014*/ 	.byte	0x00, 0xf0, 0x01, 0x28


	//----- nvinfo : EIATTR_SPARSE_MMA_MASK
	.align		4
.L_314:
        /*0018*/ 	.byte	0x03, 0x50
        /*001a*/ 	.short	0x0000


	//----- nvinfo : EIATTR_MAXREG_COUNT
	.align		4
        /*001c*/ 	.byte	0x03, 0x1b
        /*001e*/ 	.short	0x00a8


	//----- nvinfo : EIATTR_MERCURY_ISA_VERSION
	.align		4
        /*0020*/ 	.byte	0x03, 0x5f
        /*0022*/ 	.short	0x0101


	//----- nvinfo : EIATTR_VRC_CTA_INIT_COUNT
	.align		4
        /*0024*/ 	.byte	0x02, 0x4a
	.zero		1
	.zero		1


	//----- nvinfo : EIATTR_EXIT_INSTR_OFFSETS
	.align		4
        /*0028*/ 	.byte	0x04, 0x1c
        /*002a*/ 	.short	(.L_316 - .L_315)


	//   ....[0]....
.L_315:
        /*002c*/ 	.word	0x00000010


	//----- nvinfo : EIATTR_MAX_THREADS
	.align		4
.L_316:
        /*0030*/ 	.byte	0x04, 0x05
        /*0032*/ 	.short	(.L_318 - .L_317)
.L_317:
        /*0034*/ 	.word	0x00000180
        /*0038*/ 	.word	0x00000001
        /*003c*/ 	.word	0x00000001


	//----- nvinfo : EIATTR_CBANK_PARAM_SIZE
	.align		4
.L_318:
        /*0040*/ 	.byte	0x03, 0x19
        /*0042*/ 	.short	0x0a00


	//----- nvinfo : EIATTR_PARAM_CBANK
	.align		4
        /*0044*/ 	.byte	0x04, 0x0a
        /*0046*/ 	.short	(.L_320 - .L_319)
	.align		4
.L_319:
        /*0048*/ 	.word	index@(.nv.constant0._ZN7cutlass13device_kernelIN5flash11enable_sm90INS1_16FlashAttnFwdSm90INS1_25CollectiveMainloopFwdSm90ILi2EN4cute5tupleIJNS5_1CILi1EEES8_S8_EEENS6_IJNS7_ILi128EEESA_NS7_ILi192EEEEEELi128ENS_6half_tEfNS_4arch4Sm90ELb0ELb0ELb0ELb1ELb0ELb0ELb0ELb1ELb1ELb0ELb0ELb0EEENS1_21CollectiveEpilogueFwdINS6_IJSA_SA_SA_EEES9_SD_SF_Li256ELb1ELb0ELb0ELb0EEENS1_36VarlenDynamicPersistentTileSchedulerILi128ELi128ELi256ELi32ELb0ELb0ELb1ELb0ELb1ELb1EEEEEEEEEvNT_6ParamsE)
        /*004c*/ 	.short	0x0380
        /*004e*/ 	.short	0x0a00


	//----- nvinfo : EIATTR_SW_WAR
	.align		4
.L_320:
        /*0050*/ 	.byte	0x04, 0x36
        /*0052*/ 	.short	(.L_322 - .L_321)
.L_321:
        /*0054*/ 	.word	0x00000008
.L_322:


//--------------------- .nv.info._ZN7cutlass13device_kernelIN5flash11enable_sm90INS1_16FlashAttnFwdSm90INS1_25CollectiveMainloopFwdSm90ILi2EN4cute5tupleIJNS5_1CILi1EEES8_S8_EEENS6_IJNS7_ILi128EEESA_NS7_ILi192EEEEEELi128ENS_6half_tEfNS_4arch4Sm90ELb0ELb0ELb0ELb1ELb0ELb1ELb0ELb1ELb1ELb0ELb0ELb0EEENS1_21CollectiveEpilogueFwdINS6_IJSA_SA_SA_EEES9_SD_SF_Li256ELb1ELb0ELb0ELb0EEENS1_36VarlenDynamicPersistentTileSchedulerILi128ELi128ELi256ELi32ELb0ELb0ELb1ELb0ELb1ELb1EEEEEEEEEvNT_6ParamsE --------------------------
	.section	.nv.info._ZN7cutlass13device_kernelIN5flash11enable_sm90INS1_16FlashAttnFwdSm90INS1_25CollectiveMainloopFwdSm90ILi2EN4cute5tupleIJNS5_1CILi1EEES8_S8_EEENS6_IJNS7_ILi128EEESA_NS7_ILi192EEEEEELi128ENS_6half_tEfNS_4arch4Sm90ELb0ELb0ELb0ELb1ELb0ELb1ELb0ELb1ELb1ELb0ELb0ELb0EEENS1_21CollectiveEpilogueFwdINS6_IJSA_SA_SA_EEES9_SD_SF_Li256ELb1ELb0ELb0ELb0EEENS1_36VarlenDynamicPersistentTileSchedulerILi128ELi128ELi256ELi32ELb0ELb0ELb1ELb0ELb1ELb1EEEEEEEEEvNT_6ParamsE,"",@"SHT_CUDA_INFO"
	.sectionflags	@""
	.align	4


	//----- nvinfo : EIATTR_CUDA_API_VERSION
	.align		4
        /*0000*/ 	.byte	0x04, 0x37
        /*0002*/ 	.short	(.L_324 - .L_323)
.L_323:
        /*0004*/ 	.word	0x00000082


	//----- nvinfo : EIATTR_KPARAM_INFO
	.align		4
.L_324:
        /*0008*/ 	.byte	0x04, 0x17
        /*000a*/ 	.short	(.L_326 - .L_325)
.L_325:
        /*000c*/ 	.word	0x00000000
        /*0010*/ 	.short	0x0000
        /*0012*/ 	.short	0x0000
        /*0014*/ 	.byte	0x00, 0xf0, 0x01, 0x28


	//----- nvinfo : EIATTR_SPARSE_MMA_MASK
	.align		4
.L_326:
        /*0018*/ 	.byte	0x03, 0x50
        /*001a*/ 	.short	0x0000


	//----- nvinfo : EIATTR_MAXREG_COUNT
	.align		4
        /*001c*/ 	.byte	0x03, 0x1b
        /*001e*/ 	.short	0x00a8


	//----- nvinfo : EIATTR_MERCURY_ISA_VERSION
	.align		4
        /*0020*/ 	.byte	0x03, 0x5f
        /*0022*/ 	.short	0x0101


	//----- nvinfo : EIATTR_VRC_CTA_INIT_COUNT
	.align		4
        /*0024*/ 	.byte	0x02, 0x4a
	.zero		1
	.zero		1


	//----- nvinfo : EIATTR_EXIT_INSTR_OFFSETS
	.align		4
        /*0028*/ 	.byte	0x04, 0x1c
        /*002a*/ 	.short	(.L_328 - .L_327)


	//   ....[0]....
.L_327:
        /*002c*/ 	.word	0x00000010


	//----- nvinfo : EIATTR_MAX_THREADS
	.align		4
.L_328:
        /*0030*/ 	.byte	0x04, 0x05
        /*0032*/ 	.short	(.L_330 - .L_329)
.L_329:
        /*0034*/ 	.word	0x00000180
        /*0038*/ 	.word	0x00000001
        /*003c*/ 	.word	0x00000001


	//----- nvinfo : EIATTR_CBANK_PARAM_SIZE
	.align		4
.L_330:
        /*0040*/ 	.byte	0x03, 0x19
        /*0042*/ 	.short	0x0a00


	//----- nvinfo : EIATTR_PARAM_CBANK
	.align		4
        /*0044*/ 	.byte	0x04, 0x0a
        /*0046*/ 	.short	(.L_332 - .L_331)
	.align		4
.L_331:
        /*0048*/ 	.word	index@(.nv.constant0._ZN7cutlass13device_kernelIN5flash11enable_sm90INS1_16FlashAttnFwdSm90INS1_25CollectiveMainloopFwdSm90ILi2EN4cute5tupleIJNS5_1CILi1EEES8_S8_EEENS6_IJNS7_ILi128EEESA_NS7_ILi192EEEEEELi128ENS_6half_tEfNS_4arch4Sm90ELb0ELb0ELb0ELb1ELb0ELb1ELb0ELb1ELb1ELb0ELb0ELb0EEENS1_21CollectiveEpilogueFwdINS6_IJSA_SA_SA_EEES9_SD_SF_Li256ELb1ELb0ELb0ELb0EEENS1_36VarlenDynamicPersistentTileSchedulerILi128ELi128ELi256ELi32ELb0ELb0ELb1ELb0ELb1ELb1EEEEEEEEEvNT_6ParamsE)
        /*004c*/ 	.short	0x0380
        /*004e*/ 	.short	0x0a00


	//----- nvinfo : EIATTR_SW_WAR
	.align		4
.L_332:
        /*0050*/ 	.byte	0x04, 0x36
        /*0052*/ 	.short	(.L_334 - .L_333)
.L_333:
        /*0054*/ 	.word	0x00000008
.L_334:


//--------------------- .nv.info._ZN7cutlass13device_kernelIN5flash11enable_sm90INS1_16FlashAttnFwdSm90INS1_25CollectiveMainloopFwdSm90ILi2EN4cute5tupleIJNS5_1CILi1EEES8_S8_EEENS6_IJNS7_ILi128EEENS7_ILi96EEENS7_ILi192EEEEEELi128ENS_6half_tEfNS_4arch4Sm90ELb0ELb1ELb0ELb0ELb0ELb0ELb0ELb1ELb1ELb0ELb0ELb0EEENS1_21CollectiveEpilogueFwdINS6_IJSA_SA_SB_EEES9_SE_SG_Li256ELb0ELb0ELb0ELb0EEENS1_30DynamicPersistentTileSchedulerILi256ELi32ELb0ELb0ELb1EEEEEEEEEvNT_6ParamsE --------------------------
	.section	.nv.info._ZN7cutlass13device_kernelIN5flash11enable_sm90INS1_16FlashAttnFwdSm90INS1_25CollectiveMainloopFwdSm90ILi2EN4cute5tupleIJNS5_1CILi1EEES8_S8_EEENS6_IJNS7_ILi128EEENS7_ILi96EEENS7_ILi192EEEEEELi128ENS_6half_tEfNS_4arch4Sm90ELb0ELb1ELb0ELb0ELb0ELb0ELb0ELb1ELb1ELb0ELb0ELb0EEENS1_21CollectiveEpilogueFwdINS6_IJSA_SA_SB_EEES9_SE_SG_Li256ELb0ELb0ELb0ELb0EEENS1_30DynamicPersistentTileSchedulerILi256ELi32ELb0ELb0ELb1EEEEEEEEEvNT_6ParamsE,"",@"SHT_CUDA_INFO"
	.sectionflags	@""
	.align	4


	//----- nvinfo : EIATTR_CUDA_API_VERSION
	.align		4
        /*0000*/ 	.byte	0x04, 0x37
        /*0002*/ 	.short	(.L_336 - .L_335)
.L_335:
        /*0004*/ 	.word	0x00000082


	//----- nvinfo : EIATTR_KPARAM_INFO
	.align		4
.L_336:
        /*0008*/ 	.byte	0x04, 0x17
        /*000a*/ 	.short	(.L_338 - .L_337)
.L_337:
        /*000c*/ 	.word	0x00000000
        /*0010*/ 	.short	0x0000
        /*0012*/ 	.short	0x0000
        /*0014*/ 	.byte	0x00, 0xf0, 0x01, 0x2e


	//----- nvinfo : EIATTR_SPARSE_MMA_MASK
	.align		4
.L_338:
        /*0018*/ 	.byte	0x03, 0x50
        /*001a*/ 	.short	0x0000


	//----- nvinfo : EIATTR_MAXREG_COUNT
	.align		4
        /*001c*/ 	.byte	0x03, 0x1b
        /*001e*/ 	.short	0x00a8


	//----- nvinfo : EIATTR_MERCURY_ISA_VERSION
	.align		4
        /*0020*/ 	.byte	0x03, 0x5f
        /*0022*/ 	.short	0x0101


	//----- nvinfo : EIATTR_VRC_CTA_INIT_COUNT
	.align		4
        /*0024*/ 	.byte	0x02, 0x4a
	.zero		1
	.zero		1


	//----- nvinfo : EIATTR_EXIT_INSTR_OFFSETS
	.align		4
        /*0028*/ 	.byte	0x04, 0x1c
        /*002a*/ 	.short	(.L_340 - .L_339)


	//   ....[0]....
.L_339:
        /*002c*/ 	.word	0x00000010


	//----- nvinfo : EIATTR_MAX_THREADS
	.align		4
.L_340:
        /*0030*/ 	.byte	0x04, 0x05
        /*0032*/ 	.short	(.L_342 - .L_341)
.L_341:
        /*0034*/ 	.word	0x00000180
        /*0038*/ 	.word	0x00000001
        /*003c*/ 	.word	0x00000001


	//----- nvinfo : EIATTR_CBANK_PARAM_SIZE
	.align		4
.L_342:
        /*0040*/ 	.byte	0x03, 0x19
        /*0042*/ 	.short	0x0b80


	//----- nvinfo : EIATTR_PARAM_CBANK
	.align		4
        /*0044*/ 	.byte	0x04, 0x0a
        /*0046*/ 	.short	(.L_344 - .L_343)
	.align		4
.L_343:
        /*0048*/ 	.word	index@(.nv.constant0._ZN7cutlass13device_kernelIN5flash11enable_sm90INS1_16FlashAttnFwdSm90INS1_25CollectiveMainloopFwdSm90ILi2EN4cute5tupleIJNS5_1CILi1EEES8_S8_EEENS6_IJNS7_ILi128EEENS7_ILi96EEENS7_ILi192EEEEEELi128ENS_6half_tEfNS_4arch4Sm90ELb0ELb1ELb0ELb0ELb0ELb0ELb0ELb1ELb1ELb0ELb0ELb0EEENS1_21CollectiveEpilogueFwdINS6_IJSA_SA_SB_EEES9_SE_SG_Li256ELb0ELb0ELb0ELb0EEENS1_30DynamicPersistentTileSchedulerILi256ELi32ELb0ELb0ELb1EEEEEEEEEvNT_6ParamsE)
        /*004c*/ 	.short	0x0380
        /*004e*/ 	.short	0x0b80


	//----- nvinfo : EIATTR_SW_WAR
	.align		4
.L_344:
        /*0050*/ 	.byte	0x04, 0x36
        /*0052*/ 	.short	(.L_346 - .L_345)
.L_345:
        /*0054*/ 	.word	0x00000008
.L_346:


//--------------------- .nv.info._ZN7cutlass13device_kernelIN5flash11enable_sm90INS1_16FlashAttnFwdSm90INS1_25CollectiveMainloopFwdSm90ILi2EN4cute5tupleIJNS5_1CILi1EEES8_S8_EEENS6_IJNS7_ILi128EEENS7_ILi96EEENS7_ILi192EEEEEELi128ENS_6half_tEfNS_4arch4Sm90ELb0ELb1ELb0ELb1ELb0ELb0ELb0ELb1ELb1ELb0ELb0ELb0EEENS1_21CollectiveEpilogueFwdINS6_IJSA_SA_SB_EEES9_SE_SG_Li256ELb1ELb0ELb0ELb0EEENS1_36VarlenDynamicPersistentTileSchedulerILi128ELi96ELi256ELi32ELb0ELb0ELb1ELb1ELb0ELb1EEEEEEEEEvNT_6ParamsE --------------------------
	.section	.nv.info._ZN7cutlass13device_kernelIN5flash11enable_sm90INS1_16FlashAttnFwdSm90INS1_25CollectiveMainloopFwdSm90ILi2EN4cute5tupleIJNS5_1CILi1EEES8_S8_EEENS6_IJNS7_ILi128EEENS7_ILi96EEENS7_ILi192EEEEEELi128ENS_6half_tEfNS_4arch4Sm90ELb0ELb1ELb0ELb1ELb0ELb0ELb0ELb1ELb1ELb0ELb0ELb0EEENS1_21CollectiveEpilogueFwdINS6_IJSA_SA_SB_EEES9_SE_SG_Li256ELb1ELb0ELb0ELb0EEENS1_36VarlenDynamicPersistentTileSchedulerILi128ELi96ELi256ELi32ELb0ELb0ELb1ELb1ELb0ELb1EEEEEEEEEvNT_6ParamsE,"",@"SHT_CUDA_INFO"
	.sectionflags	@""
	.align	4


	//----- nvinfo : EIATTR_CUDA_API_VERSION
	.align		4
        /*0000*/ 	.byte	0x04, 0x37
        /*0002*/ 	.short	(.L_348 - .L_347)
.L_347:
        /*0004*/ 	.word	0x00000082


	//----- nvinfo : EIATTR_KPARAM_INFO
	.align		4
.L_348:
        /*0008*/ 	.byte	0x04, 0x17
        /*000a*/ 	.short	(.L_350 - .L_349)
.L_349:
        /*000c*/ 	.word	0x00000000
        /*0010*/ 	.short	0x0000
        /*0012*/ 	.short	0x0000
        /*0014*/ 	.byte	0x00, 0xf0, 0x01, 0x28


	//----- nvinfo : EIATTR_SPARSE_MMA_MASK
	.align		4
.L_350:
        /*0018*/ 	.byte	0x03, 0x50
        /*001a*/ 	.short	0x0000


	//----- nvinfo : EIATTR_MAXREG_COUNT
	.align		4
        /*001c*/ 	.byte	0x03, 0x1b
        /*001e*/ 	.short	0x00a8


	//----- nvinfo : EIATTR_MERCURY_ISA_VERSION
	.align		4
        /*0020*/ 	.byte	0x03, 0x5f
        /*0022*/ 	.short	0x0101


	//----- nvinfo : EIATTR_VRC_CTA_INIT_COUNT
	.align		4
        /*0024*/ 	.byte	0x02, 0x4a
	.zero		1
	.zero		1


	//----- nvinfo : EIATTR_EXIT_INSTR_OFFSETS
	.align		4
        /*0028*/ 	.byte	0x04, 0x1c
        /*002a*/ 	.short	(.L_352 - .L_351)


	//   ....[0]....
.L_351:
        /*002c*/ 	.word	0x00000010


	//----- nvinfo : EIATTR_MAX_THREADS
	.align		4
.L_352:
        /*0030*/ 	.byte	0x04, 0x05
        /*0032*/ 	.short	(.L_354 - .L_353)
.L_353:
        /*0034*/ 	.word	0x00000180
        /*0038*/ 	.word	0x00000001
        /*003c*/ 	.word	0x00000001


	//----- nvinfo : EIATTR_CBANK_PARAM_SIZE
	.align		4
.L_354:
        /*0040*/ 	.byte	0x03, 0x19
        /*0042*/ 	.short	0x0a00


	//----- nvinfo : EIATTR_PARAM_CBANK
	.align		4
        /*0044*/ 	.byte	0x04, 0x0a
        /*0046*/ 	.short	(.L_356 - .L_355)
	.align		4
.L_355:
        /*0048*/ 	.word	index@(.nv.constant0._ZN7cutlass13device_kernelIN5flash11enable_sm90INS1_16FlashAttnFwdSm90INS1_25CollectiveMainloopFwdSm90ILi2EN4cute5tupleIJNS5_1CILi1EEES8_S8_EEENS6_IJNS7_ILi128EEENS7_ILi96EEENS7_ILi192EEEEEELi128ENS_6half_tEfNS_4arch4Sm90ELb0ELb1ELb0ELb1ELb0ELb0ELb0ELb1ELb1ELb0ELb0ELb0EEENS1_21CollectiveEpilogueFwdINS6_IJSA_SA_SB_EEES9_SE_SG_Li256ELb1ELb0ELb0ELb0EEENS1_36VarlenDynamicPersistentTileSchedulerILi128ELi96ELi256ELi32ELb0ELb0ELb1ELb1ELb0ELb1EEEEEEEEEvNT_6ParamsE)
        /*004c*/ 	.short	0x0380
        /*004e*/ 	.short	0x0a00


	//----- nvinfo : EIATTR_SW_WAR
	.align		4
.L_356:
        /*0050*/ 	.byte	0x04, 0x36
        /*0052*/ 	.short	(.L_358 - .L_357)
.L_357:
        /*0054*/ 	.word	0x00000008
.L_358:


//--------------------- .nv.info._ZN7cutlass13device_kernelIN5flash11enable_sm90INS1_16FlashAttnFwdSm90INS1_25CollectiveMainloopFwdSm90ILi2EN4cute5tupleIJNS5_1CILi1EEES8_S8_EEENS6_IJNS7_ILi128EEENS7_ILi96EEENS7_ILi192EEEEEELi128ENS_6half_tEfNS_4arch4Sm90ELb0ELb1ELb0ELb1ELb0ELb1ELb0ELb1ELb1ELb0ELb0ELb0EEENS1_21CollectiveEpilogueFwdINS6_IJSA_SA_SB_EEES9_SE_SG_Li256ELb1ELb0ELb0ELb0EEENS1_36VarlenDynamicPersistentTileSchedulerILi128ELi96ELi256ELi32ELb0ELb0ELb1ELb1ELb0ELb1EEEEEEEEEvNT_6ParamsE --------------------------
	.section	.nv.info._ZN7cutlass13device_kernelIN5flash11enable_sm90INS1_16FlashAttnFwdSm90INS1_25CollectiveMainloopFwdSm90ILi2EN4cute5tupleIJNS5_1CILi1EEES8_S8_EEENS6_IJNS7_ILi128EEENS7_ILi96EEENS7_ILi192EEEEEELi128ENS_6half_tEfNS_4arch4Sm90ELb0ELb1ELb0ELb1ELb0ELb1ELb0ELb1ELb1ELb0ELb0ELb0EEENS1_21CollectiveEpilogueFwdINS6_IJSA_SA_SB_EEES9_SE_SG_Li256ELb1ELb0ELb0ELb0EEENS1_36VarlenDynamicPersistentTileSchedulerILi128ELi96ELi256ELi32ELb0ELb0ELb1ELb1ELb0ELb1EEEEEEEEEvNT_6ParamsE,"",@"SHT_CUDA_INFO"
	.sectionflags	@""
	.align	4


	//----- nvinfo : EIATTR_CUDA_API_VERSION
	.align		4
        /*0000*/ 	.byte	0x04, 0x37
        /*0002*/ 	.short	(.L_360 - .L_359)
.L_359:
        /*0004*/ 	.word	0x00000082


	//----- nvinfo : EIATTR_KPARAM_INFO
	.align		4
.L_360:
        /*0008*/ 	.byte	0x04, 0x17
        /*000a*/ 	.short	(.L_362 - .L_361)
.L_361:
        /*000c*/ 	.word	0x00000000
        /*0010*/ 	.short	0x0000
        /*0012*/ 	.short	0x0000
        /*0014*/ 	.byte	0x00, 0xf0, 0x01, 0x28


	//----- nvinfo : EIATTR_SPARSE_MMA_MASK
	.align		4
.L_362:
        /*0018*/ 	.byte	0x03, 0x50
        /*001a*/ 	.short	0x0000


	//----- nvinfo : EIATTR_MAXREG_COUNT
	.align		4
        /*001c*/ 	.byte	0x03, 0x1b
        /*001e*/ 	.short	0x00a8


	//----- nvinfo : EIATTR_MERCURY_ISA_VERSION
	.align		4
        /*0020*/ 	.byte	0x03, 0x5f
        /*0022*/ 	.short	0x0101


	//----- nvinfo : EIATTR_VRC_CTA_INIT_COUNT
	.align		4
        /*0024*/ 	.byte	0x02, 0x4a
	.zero		1
	.zero		1


	//----- nvinfo : EIATTR_EXIT_INSTR_OFFSETS
	.align		4
        /*0028*/ 	.byte	0x04, 0x1c
        /*002a*/ 	.short	(.L_364 - .L_363)


	//   ....[0]....
.L_363:
        /*002c*/ 	.word	0x00000010


	//----- nvinfo : EIATTR_MAX_THREADS
	.align		4
.L_364:
        /*0030*/ 	.byte	0x04, 0x05
        /*0032*/ 	.short	(.L_366 - .L_365)
.L_365:
        /*0034*/ 	.word	0x00000180
        /*0038*/ 	.word	0x00000001
        /*003c*/ 	.word	0x00000001


	//----- nvinfo : EIATTR_CBANK_PARAM_SIZE
	.align		4
.L_366:
        /*0040*/ 	.byte	0x03, 0x19
        /*0042*/ 	.short	0x0a00


	//----- nvinfo : EIATTR_PARAM_CBANK
	.align		4
        /*0044*/ 	.byte	0x04, 0x0a
        /*0046*/ 	.short	(.L_368 - .L_367)
	.align		4
.L_367:
        /*0048*/ 	.word	index@(.nv.constant0._ZN7cutlass13device_kernelIN5flash11enable_sm90INS1_16FlashAttnFwdSm90INS1_25CollectiveMainloopFwdSm90ILi2EN4cute5tupleIJNS5_1CILi1EEES8_S8_EEENS6_IJNS7_ILi128EEENS7_ILi96EEENS7_ILi192EEEEEELi128ENS_6half_tEfNS_4arch4Sm90ELb0ELb1ELb0ELb1ELb0ELb1ELb0ELb1ELb1ELb0ELb0ELb0EEENS1_21CollectiveEpilogueFwdINS6_IJSA_SA_SB_EEES9_SE_SG_Li256ELb1ELb0ELb0ELb0EEENS1_36VarlenDynamicPersistentTileSchedulerILi128ELi96ELi256ELi32ELb0ELb0ELb1ELb1ELb0ELb1EEEEEEEEEvNT_6ParamsE)
        /*004c*/ 	.short	0x0380
        /*004e*/ 	.short	0x0a00


	//----- nvinfo : EIATTR_SW_WAR
	.align		4
.L_368:
        /*0050*/ 	.byte	0x04, 0x36
        /*0052*/ 	.short	(.L_370 - .L_369)
.L_369:
        /*0054*/ 	.word	0x00000008
.L_370:


//--------------------- .nv.info._ZN7cutlass13device_kernelIN5flash11enable_sm90INS1_16FlashAttnFwdSm90INS1_25CollectiveMainloopFwdSm90ILi2EN4cute5tupleIJNS5_1CILi1EEES8_S8_EEENS6_IJNS7_ILi128EEESA_NS7_ILi192EEEEEELi128ENS_6half_tEfNS_4arch4Sm90ELb1ELb0ELb0ELb0ELb0ELb0ELb0ELb1ELb1ELb0ELb0ELb0EEENS1_21CollectiveEpilogueFwdINS6_IJSA_SA_SA_EEES9_SD_SF_Li256ELb0ELb0ELb0ELb0EEENS1_30DynamicPersistentTileSchedulerILi256ELi32ELb0ELb0ELb1EEEEEEEEEvNT_6ParamsE --------------------------
	.section	.nv.info._ZN7cutlass13device_kernelIN5flash11enable_sm90INS1_16FlashAttnFwdSm90INS1_25CollectiveMainloopFwdSm90ILi2EN4cute5tupleIJNS5_1CILi1EEES8_S8_EEENS6_IJNS7_ILi128EEESA_NS7_ILi192EEEEEELi128ENS_6half_tEfNS_4arch4Sm90ELb1ELb0ELb0ELb0ELb0ELb0ELb0ELb1ELb1ELb0ELb0ELb0EEENS1_21CollectiveEpilogueFwdINS6_IJSA_SA_SA_EEES9_SD_SF_Li256ELb0ELb0ELb0ELb0EEENS1_30DynamicPersistentTileSchedulerILi256ELi32ELb0ELb0ELb1EEEEEEEEEvNT_6ParamsE,"",@"SHT_CUDA_INFO"
	.sectionflags	@""
	.align	4


	//----- nvinfo : EIATTR_CUDA_API_VERSION
	.align		4
        /*0000*/ 	.byte	0x04, 0x37
        /*0002*/ 	.short	(.L_372 - .L_371)
.L_371:
        /*0004*/ 	.word	0x00000082


	//----- nvinfo : EIATTR_KPARAM_INFO
	.align		4
.L_372:
        /*0008*/ 	.byte	0x04, 0x17
        /*000a*/ 	.short	(.L_374 - .L_373)
.L_373:
        /*000c*/ 	.word	0x00000000
        /*0010*/ 	.short	0x0000
        /*0012*/ 	.short	0x0000
        /*0014*/ 	.byte	0x00, 0xf0, 0x01, 0x2e


	//----- nvinfo : EIATTR_SPARSE_MMA_MASK
	.align		4
.L_374:
        /*0018*/ 	.byte	0x03, 0x50
        /*001a*/ 	.short	0x0000


	//----- nvinfo : EIATTR_MAXREG_COUNT
	.align		4
        /*001c*/ 	.byte	0x03, 0x1b
        /*001e*/ 	.short	0x00a8


	//----- nvinfo : EIATTR_MERCURY_ISA_VERSION
	.align		4
        /*0020*/ 	.byte	0x03, 0x5f
        /*0022*/ 	.short	0x0101


	//----- nvinfo : EIATTR_VRC_CTA_INIT_COUNT
	.align		4
        /*0024*/ 	.byte	0x02, 0x4a
	.zero		1
	.zero		1


	//----- nvinfo : EIATTR_EXIT_INSTR_OFFSETS
	.align		4
        /*0028*/ 	.byte	0x04, 0x1c
        /*002a*/ 	.short	(.L_376 - .L_375)


	//   ....[0]....
.L_375:
        /*002c*/ 	.word	0x00000010


	//----- nvinfo : EIATTR_MAX_THREADS
	.align		4
.L_376:
        /*0030*/ 	.byte	0x04, 0x05
        /*0032*/ 	.short	(.L_378 - .L_377)
.L_377:
        /*0034*/ 	.word	0x00000180
        /*0038*/ 	.word	0x00000001
        /*003c*/ 	.word	0x00000001


	//----- nvinfo : EIATTR_CBANK_PARAM_SIZE
	.align		4
.L_378:
        /*0040*/ 	.byte	0x03, 0x19
        /*0042*/ 	.short	0x0b80


	//----- nvinfo : EIATTR_PARAM_CBANK
	.align		4
        /*0044*/ 	.byte	0x04, 0x0a
        /*0046*/ 	.short	(.L_380 - .L_379)
	.align		4
.L_379:
        /*0048*/ 	.word	index@(.nv.constant0._ZN7cutlass13device_kernelIN5flash11enable_sm90INS1_16FlashAttnFwdSm90INS1_25CollectiveMainloopFwdSm90ILi2EN4cute5tupleIJNS5_1CILi1EEES8_S8_EEENS6_IJNS7_ILi128EEESA_NS7_ILi192EEEEEELi128ENS_6half_tEfNS_4arch4Sm90ELb1ELb0ELb0ELb0ELb0ELb0ELb0ELb1ELb1ELb0ELb0ELb0EEENS1_21CollectiveEpilogueFwdINS6_IJSA_SA_SA_EEES9_SD_SF_Li256ELb0ELb0ELb0ELb0EEENS1_30DynamicPersistentTileSchedulerILi256ELi32ELb0ELb0ELb1EEEEEEEEEvNT_6ParamsE)
        /*004c*/ 	.short	0x0380
        /*004e*/ 	.short	0x0b80


	//----- nvinfo : EIATTR_SW_WAR
	.align		4
.L_380:
        /*0050*/ 	.byte	0x04, 0x36
        /*0052*/ 	.short	(.L_382 - .L_381)
.L_381:
        /*0054*/ 	.word	0x00000008
.L_382:


//--------------------- .nv.info._ZN7cutlass13device_kernelIN5flash11enable_sm90INS1_16FlashAttnFwdSm90INS1_25CollectiveMainloopFwdSm90ILi2EN4cute5tupleIJNS5_1CILi1EEES8_S8_EEENS6_IJNS7_ILi128EEESA_NS7_ILi192EEEEEELi128ENS_6half_tEfNS_4arch4Sm90ELb1ELb0ELb0ELb1ELb0ELb0ELb0ELb1ELb1ELb0ELb0ELb0EEENS1_21CollectiveEpilogueFwdINS6_IJSA_SA_SA_EEES9_SD_SF_Li256ELb1ELb0ELb0ELb0EEENS1_36VarlenDynamicPersistentTileSchedulerILi128ELi128ELi256ELi32ELb0ELb0ELb1ELb1ELb1ELb1EEEEEEEEEvNT_6ParamsE --------------------------
	.section	.nv.info._ZN7cutlass13device_kernelIN5flash11enable_sm90INS1_16FlashAttnFwdSm90INS1_25CollectiveMainloopFwdSm90ILi2EN4cute5tupleIJNS5_1CILi1EEES8_S8_EEENS6_IJNS7_ILi128EEESA_NS7_ILi192EEEEEELi128ENS_6half_tEfNS_4arch4Sm90ELb1ELb0ELb0ELb1ELb0ELb0ELb0ELb1ELb1ELb0ELb0ELb0EEENS1_21CollectiveEpilogueFwdINS6_IJSA_SA_SA_EEES9_SD_SF_Li256ELb1ELb0ELb0ELb0EEENS1_36VarlenDynamicPersistentTileSchedulerILi128ELi128ELi256ELi32ELb0ELb0ELb1ELb1ELb1ELb1EEEEEEEEEvNT_6ParamsE,"",@"SHT_CUDA_INFO"
	.sectionflags	@""
	.align	4


	//----- nvinfo : EIATTR_CUDA_API_VERSION
	.align		4
        /*0000*/ 	.byte	0x04, 0x37
        /*0002*/ 	.short	(.L_384 - .L_383)
.L_383:
        /*0004*/ 	.word	0x00000082


	//----- nvinfo : EIATTR_KPARAM_INFO
	.align		4
.L_384:
        /*0008*/ 	.byte	0x04, 0x17
        /*000a*/ 	.short	(.L_386 - .L_385)
.L_385:
        /*000c*/ 	.word	0x00000000
        /*0010*/ 	.short	0x0000
        /*0012*/ 	.short	0x0000
        /*0014*/ 	.byte	0x00, 0xf0, 0x01, 0x28


	//----- nvinfo : EIATTR_SPARSE_MMA_MASK
	.align		4
.L_386:
        /*0018*/ 	.byte	0x03, 0x50
        /*001a*/ 	.short	0x0000


	//----- nvinfo : EIATTR_MAXREG_COUNT
	.align		4
        /*001c*/ 	.byte	0x03, 0x1b
        /*001e*/ 	.short	0x00a8


	//----- nvinfo : EIATTR_MERCURY_ISA_VERSION
	.align		4
        /*0020*/ 	.byte	0x03, 0x5f
        /*0022*/ 	.short	0x0101


	//----- nvinfo : EIATTR_VRC_CTA_INIT_COUNT
	.align		4
        /*0024*/ 	.byte	0x02, 0x4a
	.zero		1
	.zero		1


	//----- nvinfo : EIATTR_EXIT_INSTR_OFFSETS
	.align		4
        /*0028*/ 	.byte	0x04, 0x1c
        /*002a*/ 	.short	(.L_388 - .L_387)


	//   ....[0]....
.L_387:
        /*002c*/ 	.word	0x00000010


	//----- nvinfo : EIATTR_MAX_THREADS
	.align		4
.L_388:
        /*0030*/ 	.byte	0x04, 0x05
        /*0032*/ 	.short	(.L_390 - .L_389)
.L_389:
        /*0034*/ 	.word	0x00000180
        /*0038*/ 	.word	0x00000001
        /*003c*/ 	.word	0x00000001


	//----- nvinfo : EIATTR_CBANK_PARAM_SIZE
	.align		4
.L_390:
        /*0040*/ 	.byte	0x03, 0x19
        /*0042*/ 	.short	0x0a00


	//----- nvinfo : EIATTR_PARAM_CBANK
	.align		4
        /*0044*/ 	.byte	0x04, 0x0a
        /*0046*/ 	.short	(.L_392 - .L_391)
	.align		4
.L_391:
        /*0048*/ 	.word	index@(.nv.constant0._ZN7cutlass13device_kernelIN5flash11enable_sm90INS1_16FlashAttnFwdSm90INS1_25CollectiveMainloopFwdSm90ILi2EN4cute5tupleIJNS5_1CILi1EEES8_S8_EEENS6_IJNS7_ILi128EEESA_NS7_ILi192EEEEEELi128ENS_6half_tEfNS_4arch4Sm90ELb1ELb0ELb0ELb1ELb0ELb0ELb0ELb1ELb1ELb0ELb0ELb0EEENS1_21CollectiveEpilogueFwdINS6_IJSA_SA_SA_EEES9_SD_SF_Li256ELb1ELb0ELb0ELb0EEENS1_36VarlenDynamicPersistentTileSchedulerILi128ELi128ELi256ELi32ELb0ELb0ELb1ELb1ELb1ELb1EEEEEEEEEvNT_6ParamsE)
        /*004c*/ 	.short	0x0380
        /*004e*/ 	.short	0x0a00


	//----- nvinfo : EIATTR_SW_WAR
	.align		4
.L_392:
        /*0050*/ 	.byte	0x04, 0x36
        /*0052*/ 	.short	(.L_394 - .L_393)
.L_393:
        /*0054*/ 	.word	0x00000008
.L_394:


//--------------------- .nv.info._ZN7cutlass13device_kernelIN5flash11enable_sm90INS1_16FlashAttnFwdSm90INS1_25CollectiveMainloopFwdSm90ILi2EN4cute5tupleIJNS5_1CILi1EEES8_S8_EEENS6_IJNS7_ILi128EEESA_NS7_ILi192EEEEEELi128ENS_6half_tEfNS_4arch4Sm90ELb1ELb0ELb0ELb1ELb0ELb1ELb0ELb1ELb1ELb0ELb0ELb0EEENS1_21CollectiveEpilogueFwdINS6_IJSA_SA_SA_EEES9_SD_SF_Li256ELb1ELb0ELb0ELb0EEENS1_36VarlenDynamicPersistentTileSchedulerILi128ELi128ELi256ELi32ELb0ELb0ELb1ELb1ELb1ELb1EEEEEEEEEvNT_6ParamsE --------------------------
	.section	.nv.info._ZN7cutlass13device_kernelIN5flash11enable_sm90INS1_16FlashAttnFwdSm90INS1_25CollectiveMainloopFwdSm90ILi2EN4cute5tupleIJNS5_1CILi1EEES8_S8_EEENS6_IJNS7_ILi128EEESA_NS7_ILi192EEEEEELi128ENS_6half_tEfNS_4arch4Sm90ELb1ELb0ELb0ELb1ELb0ELb1ELb0ELb1ELb1ELb0ELb0ELb0EEENS1_21CollectiveEpilogueFwdINS6_IJSA_SA_SA_EEES9_SD_SF_Li256ELb1ELb0ELb0ELb0EEENS1_36VarlenDynamicPersistentTileSchedulerILi128ELi128ELi256ELi32ELb0ELb0ELb1ELb1ELb1ELb1EEEEEEEEEvNT_6ParamsE,"",@"SHT_CUDA_INFO"
	.sectionflags	@""
	.align	4


	//----- nvinfo : EIATTR_CUDA_API_VERSION
	.align		4
        /*0000*/ 	.byte	0x04, 0x37
        /*0002*/ 	.short	(.L_396 - .L_395)
.L_395:
        /*0004*/ 	.word	0x00000082


	//----- nvinfo : EIATTR_KPARAM_INFO
	.align		4
.L_396:
        /*0008*/ 	.byte	0x04, 0x17
        /*000a*/ 	.short	(.L_398 - .L_397)
.L_397:
        /*000c*/ 	.word	0x00000000
        /*0010*/ 	.short	0x0000
        /*0012*/ 	.short	0x0000
        /*0014*/ 	.byte	0x00, 0xf0, 0x01, 0x28


	//----- nvinfo : EIATTR_SPARSE_MMA_MASK
	.align		4
.L_398:
        /*0018*/ 	.byte	0x03, 0x50
        /*001a*/ 	.short	0x0000


	//----- nvinfo : EIATTR_MAXREG_COUNT
	.align		4
        /*001c*/ 	.byte	0x03, 0x1b
        /*001e*/ 	.short	0x00a8


	//----- nvinfo : EIATTR_MERCURY_ISA_VERSION
	.align		4
        /*0020*/ 	.byte	0x03, 0x5f
        /*0022*/ 	.short	0x0101


	//----- nvinfo : EIATTR_VRC_CTA_INIT_COUNT
	.align		4
        /*0024*/ 	.byte	0x02, 0x4a
	.zero		1
	.zero		1


	//----- nvinfo : EIATTR_EXIT_INSTR_OFFSETS
	.align		4
        /*0028*/ 	.byte	0x04, 0x1c
        /*002a*/ 	.short	(.L_400 - .L_399)


	//   ....[0]....
.L_399:
        /*002c*/ 	.word	0x00000010


	//----- nvinfo : EIATTR_MAX_THREADS
	.align		4
.L_400:
        /*0030*/ 	.byte	0x04, 0x05
        /*0032*/ 	.short	(.L_402 - .L_401)
.L_401:
        /*0034*/ 	.word	0x00000180
        /*0038*/ 	.word	0x00000001
        /*003c*/ 	.word	0x00000001


	//----- nvinfo : EIATTR_CBANK_PARAM_SIZE
	.align		4
.L_402:
        /*0040*/ 	.byte	0x03, 0x19
        /*0042*/ 	.short	0x0a00


	//----- nvinfo : EIATTR_PARAM_CBANK
	.align		4
        /*0044*/ 	.byte	0x04, 0x0a
        /*0046*/ 	.short	(.L_404 - .L_403)
	.align		4
.L_403:
        /*0048*/ 	.word	index@(.nv.constant0._ZN7cutlass13device_kernelIN5flash11enable_sm90INS1_16FlashAttnFwdSm90INS1_25CollectiveMainloopFwdSm90ILi2EN4cute5tupleIJNS5_1CILi1EEES8_S8_EEENS6_IJNS7_ILi128EEESA_NS7_ILi192EEEEEELi128ENS_6half_tEfNS_4arch4Sm90ELb1ELb0ELb0ELb1ELb0ELb1ELb0ELb1ELb1ELb0ELb0ELb0EEENS1_21CollectiveEpilogueFwdINS6_IJSA_SA_SA_EEES9_SD_SF_Li256ELb1ELb0ELb0ELb0EEENS1_36VarlenDynamicPersistentTileSchedulerILi128ELi128ELi256ELi32ELb0ELb0ELb1ELb1ELb1ELb1EEEEEEEEEvNT_6ParamsE)
        /*004c*/ 	.short	0x0380
        /*004e*/ 	.short	0x0a00


	//----- nvinfo : EIATTR_SW_WAR
	.align		4
.L_404:
        /*0050*/ 	.byte	0x04, 0x36
        /*0052*/ 	.short	(.L_406 - .L_405)
.L_405:
        /*0054*/ 	.word	0x00000008
.L_406:


//--------------------- .nv.info._ZN7cutlass13device_kernelIN5flash11enable_sm90INS1_16FlashAttnFwdSm90INS1_25CollectiveMainloopFwdSm90ILi2EN4cute5tupleIJNS5_1CILi1EEES8_S8_EEENS6_IJNS7_ILi64EEESA_SA_EEELi512ENS_6half_tEfNS_4arch4Sm90ELb0ELb0ELb0ELb0ELb0ELb0ELb0ELb0ELb0ELb0ELb0ELb0EEENS1_21CollectiveEpilogueFwdINS6_IJSA_NS7_ILi512EEESA_EEES9_SC_SE_Li256ELb0ELb0ELb0ELb0EEENS1_29StaticPersistentTileSchedulerILb0EEEEEEEEEvNT_6ParamsE --------------------------
	.section	.nv.info._ZN7cutlass13device_kernelIN5flash11enable_sm90INS1_16FlashAttnFwdSm90INS1_25CollectiveMainloopFwdSm90ILi2EN4cute5tupleIJNS5_1CILi1EEES8_S8_EEENS6_IJNS7_ILi64EEESA_SA_EEELi512ENS_6half_tEfNS_4arch4Sm90ELb0ELb0ELb0ELb0ELb0ELb0ELb0ELb0ELb0ELb0ELb0ELb0EEENS1_21CollectiveEpilogueFwdINS6_IJSA_NS7_ILi512EEESA_EEES9_SC_SE_Li256ELb0ELb0ELb0ELb0EEENS1_29StaticPersistentTileSchedulerILb0EEEEEEEEEvNT_6ParamsE,"",@"SHT_CUDA_INFO"
	.sectionflags	@""
	.align	4


	//----- nvinfo : EIATTR_CUDA_API_VERSION
	.align		4
        /*0000*/ 	.byte	0x04, 0x37
        /*0002*/ 	.short	(.L_408 - .L_407)
.L_407:
        /*0004*/ 	.word	0x00000082


	//----- nvinfo : EIATTR_KPARAM_INFO
	.align		4
.L_408:
        /*0008*/ 	.byte	0x04, 0x17
        /*000a*/ 	.short	(.L_410 - .L_409)
.L_409:
        /*000c*/ 	.word	0x00000000
        /*0010*/ 	.short	0x0000
        /*0012*/ 	.short	0x0000
        /*0014*/ 	.byte	0x00, 0xf0, 0x01, 0x2e


	//----- nvinfo : EIATTR_SPARSE_MMA_MASK
	.align		4
.L_410:
        /*0018*/ 	.byte	0x03, 0x50
        /*001a*/ 	.short	0x0000


	//----- nvinfo : EIATTR_MAXREG_COUNT
	.align		4
        /*001c*/ 	.byte	0x03, 0x1b
        /*001e*/ 	.short	0x00a8


	//----- nvinfo : EIATTR_MERCURY_ISA_VERSION
	.align		4
        /*0020*/ 	.byte	0x03, 0x5f
        /*0022*/ 	.short	0x0101


	//----- nvinfo : EIATTR_VRC_CTA_INIT_COUNT
	.align		4
        /*0024*/ 	.byte	0x02, 0x4a
	.zero		1
	.zero		1


	//----- nvinfo : EIATTR_EXIT_INSTR_OFFSETS
	.align		4
        /*0028*/ 	.byte	0x04, 0x1c
        /*002a*/ 	.short	(.L_412 - .L_411)


	//   ....[0]....
.L_411:
        /*002c*/ 	.word	0x00000010


	//----- nvinfo : EIATTR_MAX_THREADS
	.align		4
.L_412:
        /*0030*/ 	.byte	0x04, 0x05
        /*0032*/ 	.short	(.L_414 - .L_413)
.L_413:
        /*0034*/ 	.word	0x00000180
        /*0038*/ 	.word	0x00000001
        /*003c*/ 	.word	0x00000001


	//----- nvinfo : EIATTR_CBANK_PARAM_SIZE
	.align		4
.L_414:
        /*0040*/ 	.byte	0x03, 0x19
        /*0042*/ 	.short	0x0b80


	//----- nvinfo : EIATTR_PARAM_CBANK
	.align		4
        /*0044*/ 	.byte	0x04, 0x0a
        /*0046*/ 	.short	(.L_416 - .L_415)
	.align		4
.L_415:
        /*0048*/ 	.word	index@(.nv.constant0._ZN7cutlass13device_kernelIN5flash11enable_sm90INS1_16FlashAttnFwdSm90INS1_25CollectiveMainloopFwdSm90ILi2EN4cute5tupleIJNS5_1CILi1EEES8_S8_EEENS6_IJNS7_ILi64EEESA_SA_EEELi512ENS_6half_tEfNS_4arch4Sm90ELb0ELb0ELb0ELb0ELb0ELb0ELb0ELb0ELb0ELb0ELb0ELb0EEENS1_21CollectiveEpilogueFwdINS6_IJSA_NS7_ILi512EEESA_EEES9_SC_SE_Li256ELb0ELb0ELb0ELb0EEENS1_29StaticPersistentTileSchedulerILb0EEEEEEEEEvNT_6ParamsE)
        /*004c*/ 	.short	0x0380
        /*004e*/ 	.short	0x0b80


	//----- nvinfo : EIATTR_SW_WAR
	.align		4
.L_416:
        /*0050*/ 	.byte	0x04, 0x36
        /*0052*/ 	.short	(.L_418 - .L_417)
.L_417:
        /*0054*/ 	.word	0x00000008
.L_418:


//--------------------- .nv.info._ZN7cutlass13device_kernelIN5flash11enable_sm90INS1_16FlashAttnFwdSm90INS1_25CollectiveMainloopFwdSm90ILi2EN4cute5tupleIJNS5_1CILi1EEES8_S8_EEENS6_IJNS7_ILi64EEESA_SA_EEELi512ENS_6half_tEfNS_4arch4Sm90ELb0ELb0ELb0ELb0ELb0ELb0ELb1ELb0ELb0ELb0ELb0ELb0EEENS1_21CollectiveEpilogueFwdINS6_IJSA_NS7_ILi512EEESA_EEES9_SC_SE_Li256ELb0ELb0ELb0ELb0EEENS1_29StaticPersistentTileSchedulerILb0EEEEEEEEEvNT_6ParamsE --------------------------
	.section	.nv.info._ZN7cutlass13device_kernelIN5flash11enable_sm90INS1_16FlashAttnFwdSm90INS1_25CollectiveMainloopFwdSm90ILi2EN4cute5tupleIJNS5_1CILi1EEES8_S8_EEENS6_IJNS7_ILi64EEESA_SA_EEELi512ENS_6half_tEfNS_4arch4Sm90ELb0ELb0ELb0ELb0ELb0ELb0ELb1ELb0ELb0ELb0ELb0ELb0EEENS1_21CollectiveEpilogueFwdINS6_IJSA_NS7_ILi512EEESA_EEES9_SC_SE_Li256ELb0ELb0ELb0ELb0EEENS1_29StaticPersistentTileSchedulerILb0EEEEEEEEEvNT_6ParamsE,"",@"SHT_CUDA_INFO"
	.sectionflags	@""
	.align	4


	//----- nvinfo : EIATTR_CUDA_API_VERSION
	.align		4
        /*0000*/ 	.byte	0x04, 0x37
        /*0002*/ 	.short	(.L_420 - .L_419)
.L_419:
        /*0004*/ 	.word	0x00000082


	//----- nvinfo : EIATTR_KPARAM_INFO
	.align		4
.L_420:
        /*0008*/ 	.byte	0x04, 0x17
        /*000a*/ 	.short	(.L_422 - .L_421)
.L_421:
        /*000c*/ 	.word	0x00000000
        /*0010*/ 	.short	0x0000
        /*0012*/ 	.short	0x0000
        /*0014*/ 	.byte	0x00, 0xf0, 0x01, 0x32


	//----- nvinfo : EIATTR_SPARSE_MMA_MASK
	.align		4
.L_422:
        /*0018*/ 	.byte	0x03, 0x50
        /*001a*/ 	.short	0x0000


	//----- nvinfo : EIATTR_MAXREG_COUNT
	.align		4
        /*001c*/ 	.byte	0x03, 0x1b
        /*001e*/ 	.short	0x00a8


	//----- nvinfo : EIATTR_MERCURY_ISA_VERSION
	.align		4
        /*0020*/ 	.byte	0x03, 0x5f
        /*0022*/ 	.short	0x0101


	//----- nvinfo : EIATTR_VRC_CTA_INIT_COUNT
	.align		4
        /*0024*/ 	.byte	0x02, 0x4a
	.zero		1
	.zero		1


	//----- nvinfo : EIATTR_EXIT_INSTR_OFFSETS
	.align		4
        /*0028*/ 	.byte	0x04, 0x1c
        /*002a*/ 	.short	(.L_424 - .L_423)


	//   ....[0]....
.L_423:
        /*002c*/ 	.word	0x00000010


	//----- nvinfo : EIATTR_MAX_THREADS
	.align		4
.L_424:
        /*0030*/ 	.byte	0x04, 0x05
        /*0032*/ 	.short	(.L_426 - .L_425)
.L_425:
        /*0034*/ 	.word	0x00000180
        /*0038*/ 	.word	0x00000001
        /*003c*/ 	.word	0x00000001


	//----- nvinfo : EIATTR_CBANK_PARAM_SIZE
	.align		4
.L_426:
        /*0040*/ 	.byte	0x03, 0x19
        /*0042*/ 	.short	0x0c80


	//----- nvinfo : EIATTR_PARAM_CBANK
	.align		4
        /*0044*/ 	.byte	0x04, 0x0a
        /*0046*/ 	.short	(.L_428 - .L_427)
	.align		4
.L_427:
        /*0048*/ 	.word	index@(.nv.constant0._ZN7cutlass13device_kernelIN5flash11enable_sm90INS1_16FlashAttnFwdSm90INS1_25CollectiveMainloopFwdSm90ILi2EN4cute5tupleIJNS5_1CILi1EEES8_S8_EEENS6_IJNS7_ILi64EEESA_SA_EEELi512ENS_6half_tEfNS_4arch4Sm90ELb0ELb0ELb0ELb0ELb0ELb0ELb1ELb0ELb0ELb0ELb0ELb0EEENS1_21CollectiveEpilogueFwdINS6_IJSA_NS7_ILi512EEESA_EEES9_SC_SE_Li256ELb0ELb0ELb0ELb0EEENS1_29StaticPersistentTileSchedulerILb0EEEEEEEEEvNT_6ParamsE)
        /*004c*/ 	.short	0x0380
        /*004e*/ 	.short	0x0c80


	//----- nvinfo : EIATTR_SW_WAR
	.align		4
.L_428:
        /*0050*/ 	.byte	0x04, 0x36
        /*0052*/ 	.short	(.L_430 - .L_429)
.L_429:
        /*0054*/ 	.word	0x00000008
.L_430:


//--------------------- .nv.info._ZN7cutlass13device_kernelIN5flash11enable_sm90INS1_16FlashAttnFwdSm90INS1_25CollectiveMainloopFwdSm90ILi2EN4cute5tupleIJNS5_1CILi1EEES8_S8_EEENS6_IJNS7_ILi64EEESA_SA_EEELi512ENS_6half_tEfNS_4arch4Sm90ELb0ELb0ELb0ELb1ELb0ELb0ELb0ELb0ELb0ELb0ELb0ELb0EEENS1_21CollectiveEpilogueFwdINS6_IJSA_NS7_ILi512EEESA_EEES9_SC_SE_Li256ELb1ELb0ELb0ELb0EEENS1_36VarlenDynamicPersistentTileSchedulerILi64ELi64ELi256ELi32ELb0ELb0ELb1ELb0ELb1ELb1EEEEEEEEEvNT_6ParamsE --------------------------
	.section	.nv.info._ZN7cutlass13device_kernelIN5flash11enable_sm90INS1_16FlashAttnFwdSm90INS1_25CollectiveMainloopFwdSm90ILi2EN4cute5tupleIJNS5_1CILi1EEES8_S8_EEENS6_IJNS7_ILi64EEESA_SA_EEELi512ENS_6half_tEfNS_4arch4Sm90ELb0ELb0ELb0ELb1ELb0ELb0ELb0ELb0ELb0ELb0ELb0ELb0EEENS1_21CollectiveEpilogueFwdINS6_IJSA_NS7_ILi512EEESA_EEES9_SC_SE_Li256ELb1ELb0ELb0ELb0EEENS1_36VarlenDynamicPersistentTileSchedulerILi64ELi64ELi256ELi32ELb0ELb0ELb1ELb0ELb1ELb1EEEEEEEEEvNT_6ParamsE,"",@"SHT_CUDA_INFO"
	.sectionflags	@""
	.align	4


	//----- nvinfo : EIATTR_CUDA_API_VERSION
	.align		4
        /*0000*/ 	.byte	0x04, 0x37
        /*0002*/ 	.short	(.L_432 - .L_431)
.L_431:
        /*0004*/ 	.word	0x00000082


	//----- nvinfo : EIATTR_KPARAM_INFO
	.align		4
.L_432:
        /*0008*/ 	.byte	0x04, 0x17
        /*000a*/ 	.short	(.L_434 - .L_433)
.L_433:
        /*000c*/ 	.word	0x00000000
        /*0010*/ 	.short	0x0000
        /*0012*/ 	.short	0x0000
        /*0014*/ 	.byte	0x00, 0xf0, 0x01, 0x28


	//----- nvinfo : EIATTR_SPARSE_MMA_MASK
	.align		4
.L_434:
        /*0018*/ 	.byte	0x03, 0x50
        /*001a*/ 	.short	0x0000


	//----- nvinfo : EIATTR_MAXREG_COUNT
	.align		4
        /*001c*/ 	.byte	0x03, 0x1b
        /*001e*/ 	.short	0x00a8


	//----- nvinfo : EIATTR_MERCURY_ISA_VERSION
	.align		4
        /*0020*/ 	.byte	0x03, 0x5f
        /*0022*/ 	.short	0x0101


	//----- nvinfo : EIATTR_VRC_CTA_INIT_COUNT
	.align		4
        /*0024*/ 	.byte	0x02, 0x4a
	.zero		1
	.zero		1


	//----- nvinfo : EIATTR_EXIT_INSTR_OFFSETS
	.align		4
        /*0028*/ 	.byte	0x04, 0x1c
        /*002a*/ 	.short	(.L_436 - .L_435)


	//   ....[0]....
.L_435:
        /*002c*/ 	.word	0x00000010


	//----- nvinfo : EIATTR_MAX_THREADS
	.align		4
.L_436:
        /*0030*/ 	.byte	0x04, 0x05
        /*0032*/ 	.short	(.L_438 - .L_437)
.L_437:
        /*0034*/ 	.word	0x00000180
        /*0038*/ 	.word	0x00000001
        /*003c*/ 	.word	0x00000001


	//----- nvinfo : EIATTR_CBANK_PARAM_SIZE
	.align		4
.L_438:
        /*0040*/ 	.byte	0x03, 0x19
        /*0042*/ 	.short	0x0a00


	//----- nvinfo : EIATTR_PARAM_CBANK
	.align		4
        /*0044*/ 	.byte	0x04, 0x0a
        /*0046*/ 	.short	(.L_440 - .L_439)
	.align		4
.L_439:
        /*0048*/ 	.word	index@(.nv.constant0._ZN7cutlass13device_kernelIN5flash11enable_sm90INS1_16FlashAttnFwdSm90INS1_25CollectiveMainloopFwdSm90ILi2EN4cute5tupleIJNS5_1CILi1EEES8_S8_EEENS6_IJNS7_ILi64EEESA_SA_EEELi512ENS_6half_tEfNS_4arch4Sm90ELb0ELb0ELb0ELb1ELb0ELb0ELb0ELb0ELb0ELb0ELb0ELb0EEENS1_21CollectiveEpilogueFwdINS6_IJSA_NS7_ILi512EEESA_EEES9_SC_SE_Li256ELb1ELb0ELb0ELb0EEENS1_36VarlenDynamicPersistentTileSchedulerILi64ELi64ELi256ELi32ELb0ELb0ELb1ELb0ELb1ELb1EEEEEEEEEvNT_6ParamsE)
        /*004c*/ 	.short	0x0380
        /*004e*/ 	.short	0x0a00


	//----- nvinfo : EIATTR_SW_WAR
	.align		4
.L_440:
        /*0050*/ 	.byte	0x04, 0x36
        /*0052*/ 	.short	(.L_442 - .L_441)
.L_441:
        /*0054*/ 	.word	0x00000008
.L_442:


//--------------------- .nv.info._ZN7cutlass13device_kernelIN5flash11enable_sm90INS1_16FlashAttnFwdSm90INS1_25CollectiveMainloopFwdSm90ILi2EN4cute5tupleIJNS5_1CILi1EEES8_S8_EEENS6_IJNS7_ILi64EEESA_SA_EEELi512ENS_6half_tEfNS_4arch4Sm90ELb0ELb0ELb0ELb1ELb0ELb1ELb0ELb0ELb0ELb0ELb0ELb0EEENS1_21CollectiveEpilogueFwdINS6_IJSA_NS7_ILi512EEESA_EEES9_SC_SE_Li256ELb1ELb0ELb0ELb0EEENS1_36VarlenDynamicPersistentTileSchedulerILi64ELi64ELi256ELi32ELb0ELb0ELb1ELb0ELb1ELb1EEEEEEEEEvNT_6ParamsE --------------------------
	.section	.nv.info._ZN7cutlass13device_kernelIN5flash11enable_sm90INS1_16FlashAttnFwdSm90INS1_25CollectiveMainloopFwdSm90ILi2EN4cute5tupleIJNS5_1CILi1EEES8_S8_EEENS6_IJNS7_ILi64EEESA_SA_EEELi512ENS_6half_tEfNS_4arch4Sm90ELb0ELb0ELb0ELb1ELb0ELb1ELb0ELb0ELb0ELb0ELb0ELb0EEENS1_21CollectiveEpilogueFwdINS6_IJSA_NS7_ILi512EEESA_EEES9_SC_SE_Li256ELb1ELb0ELb0ELb0EEENS1_36VarlenDynamicPersistentTileSchedulerILi64ELi64ELi256ELi32ELb0ELb0ELb1ELb0ELb1ELb1EEEEEEEEEvNT_6ParamsE,"",@"SHT_CUDA_INFO"
	.sectionflags	@""
	.align	4


	//----- nvinfo : EIATTR_CUDA_API_VERSION
	.align		4
        /*0000*/ 	.byte	0x04, 0x37
        /*0002*/ 	.short	(.L_444 - .L_443)
.L_443:
        /*0004*/ 	.word	0x00000082


	//----- nvinfo : EIATTR_KPARAM_INFO
	.align		4
.L_444:
        /*0008*/ 	.byte	0x04, 0x17
        /*000a*/ 	.short	(.L_446 - .L_445)
.L_445:
        /*000c*/ 	.word	0x00000000
        /*0010*/ 	.short	0x0000
        /*0012*/ 	.short	0x0000
        /*0014*/ 	.byte	0x00, 0xf0, 0x01, 0x28


	//----- nvinfo : EIATTR_SPARSE_MMA_MASK
	.align		4
.L_446:
        /*0018*/ 	.byte	0x03, 0x50
        /*001a*/ 	.short	0x0000


	//----- nvinfo : EIATTR_MAXREG_COUNT
	.align		4
        /*001c*/ 	.byte	0x03, 0x1b
        /*001e*/ 	.short	0x00a8


	//----- nvinfo : EIATTR_MERCURY_ISA_VERSION
	.align		4
        /*0020*/ 	.byte	0x03, 0x5f
        /*0022*/ 	.short	0x0101


	//----- nvinfo : EIATTR_VRC_CTA_INIT_COUNT
	.align		4
        /*0024*/ 	.byte	0x02, 0x4a
	.zero		1
	.zero		1


	//----- nvinfo : EIATTR_EXIT_INSTR_OFFSETS
	.align		4
        /*0028*/ 	.byte	0x04, 0x1c
        /*002a*/ 	.short	(.L_448 - .L_447)


	//   ....[0]....
.L_447:
        /*002c*/ 	.word	0x00000010


	//----- nvinfo : EIATTR_MAX_THREADS
	.align		4
.L_448:
        /*0030*/ 	.byte	0x04, 0x05
        /*0032*/ 	.short	(.L_450 - .L_449)
.L_449:
        /*0034*/ 	.word	0x00000180
        /*0038*/ 	.word	0x00000001
        /*003c*/ 	.word	0x00000001


	//----- nvinfo : EIATTR_CBANK_PARAM_SIZE
	.align		4
.L_450:
        /*0040*/ 	.byte	0x03, 0x19
        /*0042*/ 	.short	0x0a00


	//----- nvinfo : EIATTR_PARAM_CBANK
	.align		4
        /*0044*/ 	.byte	0x04, 0x0a
        /*0046*/ 	.short	(.L_452 - .L_451)
	.align		4
.L_451:
        /*0048*/ 	.word	index@(.nv.constant0._ZN7cutlass13device_kernelIN5flash11enable_sm90INS1_16FlashAttnFwdSm90INS1_25CollectiveMainloopFwdSm90ILi2EN4cute5tupleIJNS5_1CILi1EEES8_S8_EEENS6_IJNS7_ILi64EEESA_SA_EEELi512ENS_6half_tEfNS_4arch4Sm90ELb0ELb0ELb0ELb1ELb0ELb1ELb0ELb0ELb0ELb0ELb0ELb0EEENS1_21CollectiveEpilogueFwdINS6_IJSA_NS7_ILi512EEESA_EEES9_SC_SE_Li256ELb1ELb0ELb0ELb0EEENS1_36VarlenDynamicPersistentTileSchedulerILi64ELi64ELi256ELi32ELb0ELb0ELb1ELb0ELb1ELb1EEEEEEEEEvNT_6ParamsE)
        /*004c*/ 	.short	0x0380
        /*004e*/ 	.short	0x0a00


	//----- nvinfo : EIATTR_SW_WAR
	.align		4
.L_452:
        /*0050*/ 	.byte	0x04, 0x36
        /*0052*/ 	.short	(.L_454 - .L_453)
.L_453:
        /*0054*/ 	.word	0x00000008
.L_454:


//--------------------- .nv.info._ZN7cutlass13device_kernelIN5flash11enable_sm90INS1_16FlashAttnFwdSm90INS1_25CollectiveMainloopFwdSm90ILi2EN4cute5tupleIJNS5_1CILi1EEES8_S8_EEENS6_IJNS7_ILi64EEESA_SA_EEELi512ENS_6half_tEfNS_4arch4Sm90ELb0ELb0ELb0ELb1ELb0ELb0ELb1ELb0ELb0ELb0ELb0ELb0EEENS1_21CollectiveEpilogueFwdINS6_IJSA_NS7_ILi512EEESA_EEES9_SC_SE_Li256ELb1ELb0ELb0ELb0EEENS1_36VarlenDynamicPersistentTileSchedulerILi64ELi64ELi256ELi32ELb0ELb0ELb1ELb0ELb1ELb1EEEEEEEEEvNT_6ParamsE --------------------------
	.section	.nv.info._ZN7cutlass13device_kernelIN5flash11enable_sm90INS1_16FlashAttnFwdSm90INS1_25CollectiveMainloopFwdSm90ILi2EN4cute5tupleIJNS5_1CILi1EEES8_S8_EEENS6_IJNS7_ILi64EEESA_SA_EEELi512ENS_6half_tEfNS_4arch4Sm90ELb0ELb0ELb0ELb1ELb0ELb0ELb1ELb0ELb0ELb0ELb0ELb0EEENS1_21CollectiveEpilogueFwdINS6_IJSA_NS7_ILi512EEESA_EEES9_SC_SE_Li256ELb1ELb0ELb0ELb0EEENS1_36VarlenDynamicPersistentTileSchedulerILi64ELi64ELi256ELi32ELb0ELb0ELb1ELb0ELb1ELb1EEEEEEEEEvNT_6ParamsE,"",@"SHT_CUDA_INFO"
	.sectionflags	@""
	.align	4


	//----- nvinfo : EIATTR_CUDA_API_VERSION
	.align		4
        /*0000*/ 	.byte	0x04, 0x37
        /*0002*/ 	.short	(.L_456 - .L_455)
.L_455:
        /*0004*/ 	.word	0x00000082


	//----- nvinfo : EIATTR_KPARAM_INFO
	.align		4
.L_456:
        /*0008*/ 	.byte	0x04, 0x17
        /*000a*/ 	.short	(.L_458 - .L_457)
.L_457:
        /*000c*/ 	.word	0x00000000
        /*0010*/ 	.short	0x0000
        /*0012*/ 	.short	0x0000
        /*0014*/ 	.byte	0x00, 0xf0, 0x01, 0x2c


	//----- nvinfo : EIATTR_SPARSE_MMA_MASK
	.align		4
.L_458:
        /*0018*/ 	.byte	0x03, 0x50
        /*001a*/ 	.short	0x0000


	//----- nvinfo : EIATTR_MAXREG_COUNT
	.align		4
        /*001c*/ 	.byte	0x03, 0x1b
        /*001e*/ 	.short	0x00a8


	//----- nvinfo : EIATTR_MERCURY_ISA_VERSION
	.align		4
        /*0020*/ 	.byte	0x03, 0x5f
        /*0022*/ 	.short	0x0101


	//----- nvinfo : EIATTR_VRC_CTA_INIT_COUNT
	.align		4
        /*0024*/ 	.byte	0x02, 0x4a
	.zero		1
	.zero		1


	//----- nvinfo : EIATTR_EXIT_INSTR_OFFSETS
	.align		4
        /*0028*/ 	.byte	0x04, 0x1c
        /*002a*/ 	.short	(.L_460 - .L_459)


	//   ....[0]....
.L_459:
        /*002c*/ 	.word	0x00000010


	//----- nvinfo : EIATTR_MAX_THREADS
	.align		4
.L_460:
        /*0030*/ 	.byte	0x04, 0x05
        /*0032*/ 	.short	(.L_462 - .L_461)
.L_461:
        /*0034*/ 	.word	0x00000180
        /*0038*/ 	.word	0x00000001
        /*003c*/ 	.word	0x00000001


	//----- nvinfo : EIATTR_CBANK_PARAM_SIZE
	.align		4
.L_462:
        /*0040*/ 	.byte	0x03, 0x19
        /*0042*/ 	.short	0x0b00


	//----- nvinfo : EIATTR_PARAM_CBANK
	.align		4
        /*0044*/ 	.byte	0x04, 0x0a
        /*0046*/ 	.short	(.L_464 - .L_463)
	.align		4
.L_463:
        /*0048*/ 	.word	index@(.nv.constant0._ZN7cutlass13device_kernelIN5flash11enable_sm90INS1_16FlashAttnFwdSm90INS1_25CollectiveMainloopFwdSm90ILi2EN4cute5tupleIJNS5_1CILi1EEES8_S8_EEENS6_IJNS7_ILi64EEESA_SA_EEELi512ENS_6half_tEfNS_4arch4Sm90ELb0ELb0ELb0ELb1ELb0ELb0ELb1ELb0ELb0ELb0ELb0ELb0EEENS1_21CollectiveEpilogueFwdINS6_IJSA_NS7_ILi512EEESA_EEES9_SC_SE_Li256ELb1ELb0ELb0ELb0EEENS1_36VarlenDynamicPersistentTileSchedulerILi64ELi64ELi256ELi32ELb0ELb0ELb1ELb0ELb1ELb1EEEEEEEEEvNT_6ParamsE)
        /*004c*/ 	.short	0x0380
        /*004e*/ 	.short	0x0b00


	//----- nvinfo : EIATTR_SW_WAR
	.align		4
.L_464:
        /*0050*/ 	.byte	0x04, 0x36
        /*0052*/ 	.short	(.L_466 - .L_465)
.L_465:
        /*0054*/ 	.word	0x00000008
.L_466:


//--------------------- .nv.info._ZN7cutlass13device_kernelIN5flash11enable_sm90INS1_16FlashAttnFwdSm90INS1_25CollectiveMainloopFwdSm90ILi2EN4cute5tupleIJNS5_1CILi1EEES8_S8_EEENS6_IJNS7_ILi64EEESA_SA_EEELi512ENS_6half_tEfNS_4arch4Sm90ELb0ELb0ELb0ELb1ELb0ELb1ELb1ELb0ELb0ELb0ELb0ELb0EEENS1_21CollectiveEpilogueFwdINS6_IJSA_NS7_ILi512EEESA_EEES9_SC_SE_Li256ELb1ELb0ELb0ELb0EEENS1_36VarlenDynamicPersistentTileSchedulerILi64ELi64ELi256ELi32ELb0ELb0ELb1ELb0ELb1ELb1EEEEEEEEEvNT_6ParamsE --------------------------
	.section	.nv.info._ZN7cutlass13device_kernelIN5flash11enable_sm90INS1_16FlashAttnFwdSm90INS1_25CollectiveMainloopFwdSm90ILi2EN4cute5tupleIJNS5_1CILi1EEES8_S8_EEENS6_IJNS7_ILi64EEESA_SA_EEELi512ENS_6half_tEfNS_4arch4Sm90ELb0ELb0ELb0ELb1ELb0ELb1ELb1ELb0ELb0ELb0ELb0ELb0EEENS1_21CollectiveEpilogueFwdINS6_IJSA_NS7_ILi512EEESA_EEES9_SC_SE_Li256ELb1ELb0ELb0ELb0EEENS1_36VarlenDynamicPersistentTileSchedulerILi64ELi64ELi256ELi32ELb0ELb0ELb1ELb0ELb1ELb1EEEEEEEEEvNT_6ParamsE,"",@"SHT_CUDA_INFO"
	.sectionflags	@""
	.align	4


	//----- nvinfo : EIATTR_CUDA_API_VERSION
	.align		4
        /*0000*/ 	.byte	0x04, 0x37
        /*0002*/ 	.short	(.L_468 - .L_467)
.L_467:
        /*0004*/ 	.word	0x00000082


	//----- nvinfo : EIATTR_KPARAM_INFO
	.align		4
.L_468:
        /*0008*/ 	.byte	0x04, 0x17
        /*000a*/ 	.short	(.L_470 - .L_469)
.L_469:
        /*000c*/ 	.word	0x00000000
        /*0010*/ 	.short	0x0000
        /*0012*/ 	.short	0x0000
        /*0014*/ 	.byte	0x00, 0xf0, 0x01, 0x2c


	//----- nvinfo : EIATTR_SPARSE_MMA_MASK
	.align		4
.L_470:
        /*0018*/ 	.byte	0x03, 0x50
        /*001a*/ 	.short	0x0000


	//----- nvinfo : EIATTR_MAXREG_COUNT
	.align		4
        /*001c*/ 	.byte	0x03, 0x1b
        /*001e*/ 	.short	0x00a8


	//----- nvinfo : EIATTR_MERCURY_ISA_VERSION
	.align		4
        /*0020*/ 	.byte	0x03, 0x5f
        /*0022*/ 	.short	0x0101


	//----- nvinfo : EIATTR_VRC_CTA_INIT_COUNT
	.align		4
        /*0024*/ 	.byte	0x02, 0x4a
	.zero		1
	.zero		1


	//----- nvinfo : EIATTR_EXIT_INSTR_OFFSETS
	.align		4
        /*0028*/ 	.byte	0x04, 0x1c
        /*002a*/ 	.short	(.L_472 - .L_471)


	//   ....[0]....
.L_471:
        /*002c*/ 	.word	0x00000010


	//----- nvinfo : EIATTR_MAX_THREADS
	.align		4
.L_472:
        /*0030*/ 	.byte	0x04, 0x05
        /*0032*/ 	.short	(.L_474 - .L_473)
.L_473:
        /*0034*/ 	.word	0x00000180
        /*0038*/ 	.word	0x00000001
        /*003c*/ 	.word	0x00000001


	//----- nvinfo : EIATTR_CBANK_PARAM_SIZE
	.align		4
.L_474:
        /*0040*/ 	.byte	0x03, 0x19
        /*0042*/ 	.short	0x0b00


	//----- nvinfo : EIATTR_PARAM_CBANK
	.align		4
        /*0044*/ 	.byte	0x04, 0x0a
        /*0046*/ 	.short	(.L_476 - .L_475)
	.align		4
.L_475:
        /*0048*/ 	.word	index@(.nv.constant0._ZN7cutlass13device_kernelIN5flash11enable_sm90INS1_16FlashAttnFwdSm90INS1_25CollectiveMainloopFwdSm90ILi2EN4cute5tupleIJNS5_1CILi1EEES8_S8_EEENS6_IJNS7_ILi64EEESA_SA_EEELi512ENS_6half_tEfNS_4arch4Sm90ELb0ELb0ELb0ELb1ELb0ELb1ELb1ELb0ELb0ELb0ELb0ELb0EEENS1_21CollectiveEpilogueFwdINS6_IJSA_NS7_ILi512EEESA_EEES9_SC_SE_Li256ELb1ELb0ELb0ELb0EEENS1_36VarlenDynamicPersistentTileSchedulerILi64ELi64ELi256ELi32ELb0ELb0ELb1ELb0ELb1ELb1EEEEEEEEEvNT_6ParamsE)
        /*004c*/ 	.short	0x0380
        /*004e*/ 	.short	0x0b00


	//----- nvinfo : EIATTR_SW_WAR
	.align		4
.L_476:
        /*0050*/ 	.byte	0x04, 0x36
        /*0052*/ 	.short	(.L_478 - .L_477)
.L_477:
        /*0054*/ 	.word	0x00000008
.L_478:


//--------------------- .nv.info._ZN7cutlass13device_kernelIN5flash11enable_sm90INS1_16FlashAttnFwdSm90INS1_25CollectiveMainloopFwdSm90ILi2EN4cute5tupleIJNS5_1CILi1EEES8_S8_EEENS6_IJNS7_ILi64EEESA_SA_EEELi512ENS_6half_tEfNS_4arch4Sm90ELb0ELb1ELb0ELb0ELb0ELb0ELb0ELb0ELb0ELb0ELb0ELb0EEENS1_21CollectiveEpilogueFwdINS6_IJSA_NS7_ILi512EEESA_EEES9_SC_SE_Li256ELb0ELb0ELb0ELb0EEENS1_30DynamicPersistentTileSchedulerILi256ELi32ELb0ELb0ELb1EEEEEEEEEvNT_6ParamsE --------------------------
	.section	.nv.info._ZN7cutlass13device_kernelIN5flash11enable_sm90INS1_16FlashAttnFwdSm90INS1_25CollectiveMainloopFwdSm90ILi2EN4cute5tupleIJNS5_1CILi1EEES8_S8_EEENS6_IJNS7_ILi64EEESA_SA_EEELi512ENS_6half_tEfNS_4arch4Sm90ELb0ELb1ELb0ELb0ELb0ELb0ELb0ELb0ELb0ELb0ELb0ELb0EEENS1_21CollectiveEpilogueFwdINS6_IJSA_NS7_ILi512EEESA_EEES9_SC_SE_Li256ELb0ELb0ELb0ELb0EEENS1_30DynamicPersistentTileSchedulerILi256ELi32ELb0ELb0ELb1EEEEEEEEEvNT_6ParamsE,"",@"SHT_CUDA_INFO"
	.sectionflags	@""
	.align	4


	//----- nvinfo : EIATTR_CUDA_API_VERSION
	.align		4
        /*0000*/ 	.byte	0x04, 0x37
        /*0002*/ 	.short	(.L_480 - .L_479)
.L_479:
        /*0004*/ 	.word	0x00000082


	//----- nvinfo : EIATTR_KPARAM_INFO
	.align		4
.L_480:
        /*0008*/ 	.byte	0x04, 0x17
        /*000a*/ 	.short	(.L_482 - .L_481)
.L_481:
        /*000c*/ 	.word	0x00000000
        /*0010*/ 	.short	0x0000
        /*0012*/ 	.short	0x0000
        /*0014*/ 	.byte	0x00, 0xf0, 0x01, 0x2e


	//----- nvinfo : EIATTR_SPARSE_MMA_MASK
	.align		4
.L_482:
        /*0018*/ 	.byte	0x03, 0x50
        /*001a*/ 	.short	0x0000


	//----- nvinfo : EIATTR_MAXREG_COUNT
	.align		4
        /*001c*/ 	.byte	0x03, 0x1b
        /*001e*/ 	.short	0x00a8


	//----- nvinfo : EIATTR_MERCURY_ISA_VERSION
	.align		4
        /*0020*/ 	.byte	0x03, 0x5f
        /*0022*/ 	.short	0x0101


	//----- nvinfo : EIATTR_VRC_CTA_INIT_COUNT
	.align		4
        /*0024*/ 	.byte	0x02, 0x4a
	.zero		1
	.zero		1


	//----- nvinfo : EIATTR_EXIT_INSTR_OFFSETS
	.align		4
        /*0028*/ 	.byte	0x04, 0x1c
        /*002a*/ 	.short	(.L_484 - .L_483)


	//   ....[0]....
.L_483:
        /*002c*/ 	.word	0x00000010


	//----- nvinfo : EIATTR_MAX_THREADS
	.align		4
.L_484:
        /*0030*/ 	.byte	0x04, 0x05
        /*0032*/ 	.short	(.L_486 - .L_485)
.L_485:
        /*0034*/ 	.word	0x00000180
        /*0038*/ 	.word	0x00000001
        /*003c*/ 	.word	0x00000001


	//----- nvinfo : EIATTR_CBANK_PARAM_SIZE
	.align		4
.L_486:
        /*0040*/ 	.byte	0x03, 0x19
        /*0042*/ 	.short	0x0b80


	//----- nvinfo : EIATTR_PARAM_CBANK
	.align		4
        /*0044*/ 	.byte	0x04, 0x0a
        /*0046*/ 	.short	(.L_488 - .L_487)
	.align		4
.L_487:
        /*0048*/ 	.word	index@(.nv.constant0._ZN7cutlass13device_kernelIN5flash11enable_sm90INS1_16FlashAttnFwdSm90INS1_25CollectiveMainloopFwdSm90ILi2EN4cute5tupleIJNS5_1CILi1EEES8_S8_EEENS6_IJNS7_ILi64EEESA_SA_EEELi512ENS_6half_tEfNS_4arch4Sm90ELb0ELb1ELb0ELb0ELb0ELb0ELb0ELb0ELb0ELb0ELb0ELb0EEENS1_21CollectiveEpilogueFwdINS6_IJSA_NS7_ILi512EEESA_EEES9_SC_SE_Li256ELb0ELb0ELb0ELb0EEENS1_30DynamicPersistentTileSchedulerILi256ELi32ELb0ELb0ELb1EEEEEEEEEvNT_6ParamsE)
        /*004c*/ 	.short	0x0380
        /*004e*/ 	.short	0x0b80


	//----- nvinfo : EIATTR_SW_WAR
	.align		4
.L_488:
        /*0050*/ 	.byte	0x04, 0x36
        /*0052*/ 	.short	(.L_490 - .L_489)
.L_489:
        /*0054*/ 	.word	0x00000008
.L_490:


//--------------------- .nv.info._ZN7cutlass13device_kernelIN5flash11enable_sm90INS1_16FlashAttnFwdSm90INS1_25CollectiveMainloopFwdSm90ILi2EN4cute5tupleIJNS5_1CILi1EEES8_S8_EEENS6_IJNS7_ILi64EEESA_SA_EEELi512ENS_6half_tEfNS_4arch4Sm90ELb0ELb1ELb0ELb0ELb0ELb0ELb1ELb0ELb0ELb0ELb0ELb0EEENS1_21CollectiveEpilogueFwdINS6_IJSA_NS7_ILi512EEESA_EEES9_SC_SE_Li256ELb0ELb0ELb0ELb0EEENS1_30DynamicPersistentTileSchedulerILi256ELi32ELb0ELb0ELb1EEEEEEEEEvNT_6ParamsE --------------------------
	.section	.nv.info._ZN7cutlass13device_kernelIN5flash11enable_sm90INS1_16FlashAttnFwdSm90INS1_25CollectiveMainloopFwdSm90ILi2EN4cute5tupleIJNS5_1CILi1EEES8_S8_EEENS6_IJNS7_ILi64EEESA_SA_EEELi512ENS_6half_tEfNS_4arch4Sm90ELb0ELb1ELb0ELb0ELb0ELb0ELb1ELb0ELb0ELb0ELb0ELb0EEENS1_21CollectiveEpilogueFwdINS6_IJSA_NS7_ILi512EEESA_EEES9_SC_SE_Li256ELb0ELb0ELb0ELb0EEENS1_30DynamicPersistentTileSchedulerILi256ELi32ELb0ELb0ELb1EEEEEEEEEvNT_6ParamsE,"",@"SHT_CUDA_INFO"
	.sectionflags	@""
	.align	4


	//----- nvinfo : EIATTR_CUDA_API_VERSION
	.align		4
        /*0000*/ 	.byte	0x04, 0x37
        /*0002*/ 	.short	(.L_492 - .L_491)
.L_491:
        /*0004*/ 	.word	0x00000082


	//----- nvinfo : EIATTR_KPARAM_INFO
	.align		4
.L_492:
        /*0008*/ 	.byte	0x04, 0x17
        /*000a*/ 	.short	(.L_494 - .L_493)
.L_493:
        /*000c*/ 	.word	0x00000000
        /*0010*/ 	.short	0x0000
        /*0012*/ 	.short	0x0000
        /*0014*/ 	.byte	0x00, 0xf0, 0x01, 0x32


	//----- nvinfo : EIATTR_SPARSE_MMA_MASK
	.align		4
.L_494:
        /*0018*/ 	.byte	0x03, 0x50
        /*001a*/ 	.short	0x0000


	//----- nvinfo : EIATTR_MAXREG_COUNT
	.align		4
        /*001c*/ 	.byte	0x03, 0x1b
        /*001e*/ 	.short	0x00a8


	//----- nvinfo : EIATTR_MERCURY_ISA_VERSION
	.align		4
        /*0020*/ 	.byte	0x03, 0x5f
        /*0022*/ 	.short	0x0101


	//----- nvinfo : EIATTR_VRC_CTA_INIT_COUNT
	.align		4
        /*0024*/ 	.byte	0x02, 0x4a
	.zero		1
	.zero		1


	//----- nvinfo : EIATTR_EXIT_INSTR_OFFSETS
	.align		4
        /*0028*/ 	.byte	0x04, 0x1c
        /*002a*/ 	.short	(.L_496 - .L_495)


	//   ....[0]....
.L_495:
        /*002c*/ 	.word	0x00000010


	//----- nvinfo : EIATTR_MAX_THREADS
	.align		4
.L_496:
        /*0030*/ 	.byte	0x04, 0x05
        /*0032*/ 	.short	(.L_498 - .L_497)
.L_497:
        /*0034*/ 	.word	0x00000180
        /*0038*/ 	.word	0x00000001
        /*003c*/ 	.word	0x00000001


	//----- nvinfo : EIATTR_CBANK_PARAM_SIZE
	.align		4
.L_498:
        /*0040*/ 	.byte	0x03, 0x19
        /*0042*/ 	.short	0x0c80


	//----- nvinfo : EIATTR_PARAM_CBANK
	.align		4
        /*0044*/ 	.byte	0x04, 0x0a
        /*0046*/ 	.short	(.L_500 - .L_499)
	.align		4
.L_499:
        /*0048*/ 	.word	index@(.nv.constant0._ZN7cutlass13device_kernelIN5flash11enable_sm90INS1_16FlashAttnFwdSm90INS1_25CollectiveMainloopFwdSm90ILi2EN4cute5tupleIJNS5_1CILi1EEES8_S8_EEENS6_IJNS7_ILi64EEESA_SA_EEELi512ENS_6half_tEfNS_4arch4Sm90ELb0ELb1ELb0ELb0ELb0ELb0ELb1ELb0ELb0ELb0ELb0ELb0EEENS1_21CollectiveEpilogueFwdINS6_IJSA_NS7_ILi512EEESA_EEES9_SC_SE_Li256ELb0ELb0ELb0ELb0EEENS1_30DynamicPersistentTileSchedulerILi256ELi32ELb0ELb0ELb1EEEEEEEEEvNT_6ParamsE)
        /*004c*/ 	.short	0x0380
        /*004e*/ 	.short	0x0c80


	//----- nvinfo : EIATTR_SW_WAR
	.align		4
.L_500:
        /*0050*/ 	.byte	0x04, 0x36
        /*0052*/ 	.short	(.L_502 - .L_501)
.L_501:
        /*0054*/ 	.word	0x00000008
.L_502:


//--------------------- .nv.info._ZN7cutlass13device_kernelIN5flash11enable_sm90INS1_16FlashAttnFwdSm90INS1_25CollectiveMainloopFwdSm90ILi2EN4cute5tupleIJNS5_1CILi1EEES8_S8_EEENS6_IJNS7_ILi64EEESA_SA_EEELi512ENS_6half_tEfNS_4arch4Sm90ELb0ELb1ELb0ELb1ELb0ELb0ELb0ELb0ELb0ELb0ELb0ELb0EEENS1_21CollectiveEpilogueFwdINS6_IJSA_NS7_ILi512EEESA_EEES9_SC_SE_Li256ELb1ELb0ELb0ELb0EEENS1_36VarlenDynamicPersistentTileSchedulerILi64ELi64ELi256ELi32ELb0ELb0ELb1ELb1ELb0ELb1EEEEEEEEEvNT_6ParamsE --------------------------
	.section	.nv.info._ZN7cutlass13device_kernelIN5flash11enable_sm90INS1_16FlashAttnFwdSm90INS1_25CollectiveMainloopFwdSm90ILi2EN4cute5tupleIJNS5_1CILi1EEES8_S8_EEENS6_IJNS7_ILi64EEESA_SA_EEELi512ENS_6half_tEfNS_4arch4Sm90ELb0ELb1ELb0ELb1ELb0ELb0ELb0ELb0ELb0ELb0ELb0ELb0EEENS1_21CollectiveEpilogueFwdINS6_IJSA_NS7_ILi512EEESA_EEES9_SC_SE_Li256ELb1ELb0ELb0ELb0EEENS1_36VarlenDynamicPersistentTileSchedulerILi64ELi64ELi256ELi32ELb0ELb0ELb1ELb1ELb0ELb1EEEEEEEEEvNT_6ParamsE,"",@"SHT_CUDA_INFO"
	.sectionflags	@""
	.align	4


	//----- nvinfo : EIATTR_CUDA_API_VERSION
	.align		4
        /*0000*/ 	.byte	0x04, 0x37
        /*0002*/ 	.short	(.L_504 - .L_503)
.L_503:
        /*0004*/ 	.word	0x00000082


	//----- nvinfo : EIATTR_KPARAM_INFO
	.align		4
.L_504:
        /*0008*/ 	.byte	0x04, 0x17
        /*000a*/ 	.short	(.L_506 - .L_505)
.L_505:
        /*000c*/ 	.word	0x00000000
        /*0010*/ 	.short	0x0000
        /*0012*/ 	.short	0x0000
        /*0014*/ 	.byte	0x00, 0xf0, 0x01, 0x28


	//----- nvinfo : EIATTR_SPARSE_MMA_MASK
	.align		4
.L_506:
        /*0018*/ 	.byte	0x03, 0x50
        /*001a*/ 	.short	0x0000


	//----- nvinfo : EIATTR_MAXREG_COUNT
	.align		4
        /*001c*/ 	.byte	0x03, 0x1b
        /*001e*/ 	.short	0x00a8


	//----- nvinfo : EIATTR_MERCURY_ISA_VERSION
	.align		4
        /*0020*/ 	.byte	0x03, 0x5f
        /*0022*/ 	.short	0x0101


	//----- nvinfo : EIATTR_VRC_CTA_INIT_COUNT
	.align		4
        /*0024*/ 	.byte	0x02, 0x4a
	.zero		1
	.zero		1


	//----- nvinfo : EIATTR_EXIT_INSTR_OFFSETS
	.align		4
        /*0028*/ 	.byte	0x04, 0x1c
        /*002a*/ 	.short	(.L_508 - .L_507)


	//   ....[0]....
.L_507:
        /*002c*/ 	.word	0x00000010


	//----- nvinfo : EIATTR_MAX_THREADS
	.align		4
.L_508:
        /*0030*/ 	.byte	0x04, 0x05
        /*0032*/ 	.short	(.L_510 - .L_509)
.L_509:
        /*0034*/ 	.word	0x00000180
        /*0038*/ 	.word	0x00000001
        /*003c*/ 	.word	0x00000001


	//----- nvinfo : EIATTR_CBANK_PARAM_SIZE
	.align		4
.L_510:
        /*0040*/ 	.byte	0x03, 0x19
        /*0042*/ 	.short	0x0a00


	//----- nvinfo : EIATTR_PARAM_CBANK
	.align		4
        /*0044*/ 	.byte	0x04, 0x0a
        /*0046*/ 	.short	(.L_512 - .L_511)
	.align		4
.L_511:
        /*0048*/ 	.word	index@(.nv.constant0._ZN7cutlass13device_kernelIN5flash11enable_sm90INS1_16FlashAttnFwdSm90INS1_25CollectiveMainloopFwdSm90ILi2EN4cute5tupleIJNS5_1CILi1EEES8_S8_EEENS6_IJNS7_ILi64EEESA_SA_EEELi512ENS_6half_tEfNS_4arch4Sm90ELb0ELb1ELb0ELb1ELb0ELb0ELb0ELb0ELb0ELb0ELb0ELb0EEENS1_21CollectiveEpilogueFwdINS6_IJSA_NS7_ILi512EEESA_EEES9_SC_SE_Li256ELb1ELb0ELb0ELb0EEENS1_36VarlenDynamicPersistentTileSchedulerILi64ELi64ELi256ELi32ELb0ELb0ELb1ELb1ELb0ELb1EEEEEEEEEvNT_6ParamsE)
        /*004c*/ 	.short	0x0380
        /*004e*/ 	.short	0x0a00


	//----- nvinfo : EIATTR_SW_WAR
	.align		4
.L_512:
        /*0050*/ 	.byte	0x04, 0x36
        /*0052*/ 	.short	(.L_514 - .L_513)
.L_513:
        /*0054*/ 	.word	0x00000008
.L_514:


//--------------------- .nv.info._ZN7cutlass13device_kernelIN5flash11enable_sm90INS1_16FlashAttnFwdSm90INS1_25CollectiveMainloopFwdSm90ILi2EN4cute5tupleIJNS5_1CILi1EEES8_S8_EEENS6_IJNS7_ILi64EEESA_SA_EEELi512ENS_6half_tEfNS_4arch4Sm90ELb0ELb1ELb0ELb1ELb0ELb1ELb0ELb0ELb0ELb0ELb0ELb0EEENS1_21CollectiveEpilogueFwdINS6_IJSA_NS7_ILi512EEESA_EEES9_SC_SE_Li256ELb1ELb0ELb0ELb0EEENS1_36VarlenDynamicPersistentTileSchedulerILi64ELi64ELi256ELi32ELb0ELb0ELb1ELb1ELb0ELb1EEEEEEEEEvNT_6ParamsE --------------------------
	.section	.nv.info._ZN7cutlass13device_kernelIN5flash11enable_sm90INS1_16FlashAttnFwdSm90INS1_25CollectiveMainloopFwdSm90ILi2EN4cute5tupleIJNS5_1CILi1EEES8_S8_EEENS6_IJNS7_ILi64EEESA_SA_EEELi512ENS_6half_tEfNS_4arch4Sm90ELb0ELb1ELb0ELb1ELb0ELb1ELb0ELb0ELb0ELb0ELb0ELb0EEENS1_21CollectiveEpilogueFwdINS6_IJSA_NS7_ILi512EEESA_EEES9_SC_SE_Li256ELb1ELb0ELb0ELb0EEENS1_36VarlenDynamicPersistentTileSchedulerILi64ELi64ELi256ELi32ELb0ELb0ELb1ELb1ELb0ELb1EEEEEEEEEvNT_6ParamsE,"",@"SHT_CUDA_INFO"
	.sectionflags	@""
	.align	4


	//----- nvinfo : EIATTR_CUDA_API_VERSION
	.align		4
        /*0000*/ 	.byte	0x04, 0x37
        /*0002*/ 	.short	(.L_516 - .L_515)
.L_515:
        /*0004*/ 	.word	0x00000082


	//----- nvinfo : EIATTR_KPARAM_INFO
	.align		4
.L_516:
        /*0008*/ 	.byte	0x04, 0x17
        /*000a*/ 	.short	(.L_518 - .L_517)
.L_517:
        /*000c*/ 	.word	0x00000000
        /*0010*/ 	.short	0x0000
        /*0012*/ 	.short	0x0000
        /*0014*/ 	.byte	0x00, 0xf0, 0x01, 0x28


	//----- nvinfo : EIATTR_SPARSE_MMA_MASK
	.align		4
.L_518:
        /*0018*/ 	.byte	0x03, 0x50
        /*001a*/ 	.short	0x0000


	//----- nvinfo : EIATTR_MAXREG_COUNT
	.align		4
        /*001c*/ 	.byte	0x03, 0x1b
        /*001e*/ 	.short	0x00a8


	//----- nvinfo : EIATTR_MERCURY_ISA_VERSION
	.align		4
        /*0020*/ 	.byte	0x03, 0x5f
        /*0022*/ 	.short	0x0101


	//----- nvinfo : EIATTR_VRC_CTA_INIT_COUNT
	.align		4
        /*0024*/ 	.byte	0x02, 0x4a
	.zero		1
	.zero		1


	//----- nvinfo : EIATTR_EXIT_INSTR_OFFSETS
	.align		4
        /*0028*/ 	.byte	0x04, 0x1c
        /*002a*/ 	.short	(.L_520 - .L_519)


	//   ....[0]....
.L_519:
        /*002c*/ 	.word	0x00000010


	//----- nvinfo : EIATTR_MAX_THREADS
	.align		4
.L_520:
        /*0030*/ 	.byte	0x04, 0x05
        /*0032*/ 	.short	(.L_522 - .L_521)
.L_521:
        /*0034*/ 	.word	0x00000180
        /*0038*/ 	.word	0x00000001
        /*003c*/ 	.word	0x00000001


	//----- nvinfo : EIATTR_CBANK_PARAM_SIZE
	.align		4
.L_522:
        /*0040*/ 	.byte	0x03, 0x19
        /*0042*/ 	.short	0x0a00


	//----- nvinfo : EIATTR_PARAM_CBANK
	.align		4
        /*0044*/ 	.byte	0x04, 0x0a
        /*0046*/ 	.short	(.L_524 - .L_523)
	.align		4
.L_523:
        /*0048*/ 	.word	index@(.nv.constant0._ZN7cutlass13device_kernelIN5flash11enable_sm90INS1_16FlashAttnFwdSm90INS1_25CollectiveMainloopFwdSm90ILi2EN4cute5tupleIJNS5_1CILi1EEES8_S8_EEENS6_IJNS7_ILi64EEESA_SA_EEELi512ENS_6half_tEfNS_4arch4Sm90ELb0ELb1ELb0ELb1ELb0ELb1ELb0ELb0ELb0ELb0ELb0ELb0EEENS1_21CollectiveEpilogueFwdINS6_IJSA_NS7_ILi512EEESA_EEES9_SC_SE_Li256ELb1ELb0ELb0ELb0EEENS1_36VarlenDynamicPersistentTileSchedulerILi64ELi64ELi256ELi32ELb0ELb0ELb1ELb1ELb0ELb1EEEEEEEEEvNT_6ParamsE)
        /*004c*/ 	.short	0x0380
        /*004e*/ 	.short	0x0a00


	//----- nvinfo : EIATTR_SW_WAR
	.align		4
.L_524:
        /*0050*/ 	.byte	0x04, 0x36
        /*0052*/ 	.short	(.L_526 - .L_525)
.L_525:
        /*0054*/ 	.word	0x00000008
.L_526:


//--------------------- .nv.info._ZN7cutlass13device_kernelIN5flash11enable_sm90INS1_16FlashAttnFwdSm90INS1_25CollectiveMainloopFwdSm90ILi2EN4cute5tupleIJNS5_1CILi1EEES8_S8_EEENS6_IJNS7_ILi64EEESA_SA_EEELi512ENS_6half_tEfNS_4arch4Sm90ELb0ELb1ELb0ELb1ELb0ELb0ELb1ELb0ELb0ELb0ELb0ELb0EEENS1_21CollectiveEpilogueFwdINS6_IJSA_NS7_ILi512EEESA_EEES9_SC_SE_Li256ELb1ELb0ELb0ELb0EEENS1_36VarlenDynamicPersistentTileSchedulerILi64ELi64ELi256ELi32ELb0ELb0ELb1ELb1ELb0ELb1EEEEEEEEEvNT_6ParamsE --------------------------
	.section	.nv.info._ZN7cutlass13device_kernelIN5flash11enable_sm90INS1_16FlashAttnFwdSm90INS1_25CollectiveMainloopFwdSm90ILi2EN4cute5tupleIJNS5_1CILi1EEES8_S8_EEENS6_IJNS7_ILi64EEESA_SA_EEELi512ENS_6half_tEfNS_4arch4Sm90ELb0ELb1ELb0ELb1ELb0ELb0ELb1ELb0ELb0ELb0ELb0ELb0EEENS1_21CollectiveEpilogueFwdINS6_IJSA_NS7_ILi512EEESA_EEES9_SC_SE_Li256ELb1ELb0ELb0ELb0EEENS1_36VarlenDynamicPersistentTileSchedulerILi64ELi64ELi256ELi32ELb0ELb0ELb1ELb1ELb0ELb1EEEEEEEEEvNT_6ParamsE,"",@"SHT_CUDA_INFO"
	.sectionflags	@""
	.align	4


	//----- nvinfo : EIATTR_CUDA_API_VERSION
	.align		4
        /*0000*/ 	.byte	0x04, 0x37
        /*0002*/ 	.short	(.L_528 - .L_527)
.L_527:
        /*0004*/ 	.word	0x00000082


	//----- nvinfo : EIATTR_KPARAM_INFO
	.align		4
.L_528:
        /*0008*/ 	.byte	0x04, 0x17
        /*000a*/ 	.short	(.L_530 - .L_529)
.L_529:
        /*000c*/ 	.word	0x00000000
        /*0010*/ 	.short	0x0000
        /*0012*/ 	.short	0x0000
        /*0014*/ 	.byte	0x00, 0xf0, 0x01, 0x2c


	//----- nvinfo : EIATTR_SPARSE_MMA_MASK
	.align		4
.L_530:
        /*0018*/ 	.byte	0x03, 0x50
        /*001a*/ 	.short	0x0000


	//----- nvinfo : EIATTR_MAXREG_COUNT
	.align		4
        /*001c*/ 	.byte	0x03, 0x1b
        /*001e*/ 	.short	0x00a8


	//----- nvinfo : EIATTR_MERCURY_ISA_VERSION
	.align		4
        /*0020*/ 	.byte	0x03, 0x5f
        /*0022*/ 	.short	0x0101


	//----- nvinfo : EIATTR_VRC_CTA_INIT_COUNT
	.align		4
        /*0024*/ 	.byte	0x02, 0x4a
	.zero		1
	.zero		1


	//----- nvinfo : EIATTR_EXIT_INSTR_OFFSETS
	.align		4
        /*0028*/ 	.byte	0x04, 0x1c
        /*002a*/ 	.short	(.L_532 - .L_531)


	//   ....[0]....
.L_531:
        /*002c*/ 	.word	0x00000010


	//----- nvinfo : EIATTR_MAX_THREADS
	.align		4
.L_532:
        /*0030*/ 	.byte	0x04, 0x05
        /*0032*/ 	.short	(.L_534 - .L_533)
.L_533:
        /*0034*/ 	.word	0x00000180
        /*0038*/ 	.word	0x00000001
        /*003c*/ 	.word	0x00000001


	//----- nvinfo : EIATTR_CBANK_PARAM_SIZE
	.align		4
.L_534:
        /*0040*/ 	.byte	0x03, 0x19
        /*0042*/ 	.short	0x0b00


	//----- nvinfo : EIATTR_PARAM_CBANK
	.align		4
        /*0044*/ 	.byte	0x04, 0x0a
        /*0046*/ 	.short	(.L_536 - .L_535)
	.align		4
.L_535:
        /*0048*/ 	.word	index@(.nv.constant0._ZN7cutlass13device_kernelIN5flash11enable_sm90INS1_16FlashAttnFwdSm90INS1_25CollectiveMainloopFwdSm90ILi2EN4cute5tupleIJNS5_1CILi1EEES8_S8_EEENS6_IJNS7_ILi64EEESA_SA_EEELi512ENS_6half_tEfNS_4arch4Sm90ELb0ELb1ELb0ELb1ELb0ELb0ELb1ELb0ELb0ELb0ELb0ELb0EEENS1_21CollectiveEpilogueFwdINS6_IJSA_NS7_ILi512EEESA_EEES9_SC_SE_Li256ELb1ELb0ELb0ELb0EEENS1_36VarlenDynamicPersistentTileSchedulerILi64ELi64ELi256ELi32ELb0ELb0ELb1ELb1ELb0ELb1EEEEEEEEEvNT_6ParamsE)
        /*004c*/ 	.short	0x0380
        /*004e*/ 	.short	0x0b00


	//----- nvinfo : EIATTR_SW_WAR
	.align		4
.L_536:
        /*0050*/ 	.byte	0x04, 0x36
        /*0052*/ 	.short	(.L_538 - .L_537)
.L_537:
        /*0054*/ 	.word	0x00000008
.L_538:


//--------------------- .nv.info._ZN7cutlass13device_kernelIN5flash11enable_sm90INS1_16FlashAttnFwdSm90INS1_25CollectiveMainloopFwdSm90ILi2EN4cute5tupleIJNS5_1CILi1EEES8_S8_EEENS6_IJNS7_ILi64EEESA_SA_EEELi512ENS_6half_tEfNS_4arch4Sm90ELb0ELb1ELb0ELb1ELb0ELb1ELb1ELb0ELb0ELb0ELb0ELb0EEENS1_21CollectiveEpilogueFwdINS6_IJSA_NS7_ILi512EEESA_EEES9_SC_SE_Li256ELb1ELb0ELb0ELb0EEENS1_36VarlenDynamicPersistentTileSchedulerILi64ELi64ELi256ELi32ELb0ELb0ELb1ELb1ELb0ELb1EEEEEEEEEvNT_6ParamsE --------------------------
	.section	.nv.info._ZN7cutlass13device_kernelIN5flash11enable_sm90INS1_16FlashAttnFwdSm90INS1_25CollectiveMainloopFwdSm90ILi2EN4cute5tupleIJNS5_1CILi1EEES8_S8_EEENS6_IJNS7_ILi64EEESA_SA_EEELi512ENS_6half_tEfNS_4arch4Sm90ELb0ELb1ELb0ELb1ELb0ELb1ELb1ELb0ELb0ELb0ELb0ELb0EEENS1_21CollectiveEpilogueFwdINS6_IJSA_NS7_ILi512EEESA_EEES9_SC_SE_Li256ELb1ELb0ELb0ELb0EEENS1_36VarlenDynamicPersistentTileSchedulerILi64ELi64ELi256ELi32ELb0ELb0ELb1ELb1ELb0ELb1EEEEEEEEEvNT_6ParamsE,"",@"SHT_CUDA_INFO"
	.sectionflags	@""
	.align	4


	//----- nvinfo : EIATTR_CUDA_API_VERSION
	.align		4
        /*0000*/ 	.byte	0x04, 0x37
        /*0002*/ 	.short	(.L_540 - .L_539)
.L_539:
        /*0004*/ 	.word	0x00000082


	//----- nvinfo : EIATTR_KPARAM_INFO
	.align		4
.L_540:
        /*0008*/ 	.byte	0x04, 0x17
        /*000a*/ 	.short	(.L_542 - .L_541)
.L_541:
        /*000c*/ 	.word	0x00000000
        /*0010*/ 	.short	0x0000
        /*0012*/ 	.short	0x0000
        /*0014*/ 	.byte	0x00, 0xf0, 0x01, 0x2c


	//----- nvinfo : EIATTR_SPARSE_MMA_MASK
	.align		4
.L_542:
        /*0018*/ 	.byte	0x03, 0x50
        /*001a*/ 	.short	0x0000


	//----- nvinfo : EIATTR_MAXREG_COUNT
	.align		4
        /*001c*/ 	.byte	0x03, 0x1b
        /*001e*/ 	.short	0x00a8


	//----- nvinfo : EIATTR_MERCURY_ISA_VERSION
	.align		4
        /*0020*/ 	.byte	0x03, 0x5f
        /*0022*/ 	.short	0x0101


	//----- nvinfo : EIATTR_VRC_CTA_INIT_COUNT
	.align		4
        /*0024*/ 	.byte	0x02, 0x4a
	.zero		1
	.zero		1


	//----- nvinfo : EIATTR_EXIT_INSTR_OFFSETS
	.align		4
        /*0028*/ 	.byte	0x04, 0x1c
        /*002a*/ 	.short	(.L_544 - .L_543)


	//   ....[0]....
.L_543:
        /*002c*/ 	.word	0x00000010


	//----- nvinfo : EIATTR_MAX_THREADS
	.align		4
.L_544:
        /*0030*/ 	.byte	0x04, 0x05
        /*0032*/ 	.short	(.L_546 - .L_545)
.L_545:
        /*0034*/ 	.word	0x00000180
        /*0038*/ 	.word	0x00000001
        /*003c*/ 	.word	0x00000001


	//----- nvinfo : EIATTR_CBANK_PARAM_SIZE
	.align		4
.L_546:
        /*0040*/ 	.byte	0x03, 0x19
        /*0042*/ 	.short	0x0b00


	//----- nvinfo : EIATTR_PARAM_CBANK
	.align		4
        /*0044*/ 	.byte	0x04, 0x0a
        /*0046*/ 	.short	(.L_548 - .L_547)
	.align		4
.L_547:
        /*0048*/ 	.word	index@(.nv.constant0._ZN7cutlass13device_kernelIN5flash11enable_sm90INS1_16FlashAttnFwdSm90INS1_25CollectiveMainloopFwdSm90ILi2EN4cute5tupleIJNS5_1CILi1EEES8_S8_EEENS6_IJNS7_ILi64EEESA_SA_EEELi512ENS_6half_tEfNS_4arch4Sm90ELb0ELb1ELb0ELb1ELb0ELb1ELb1ELb0ELb0ELb0ELb0ELb0EEENS1_21CollectiveEpilogueFwdINS6_IJSA_NS7_ILi512EEESA_EEES9_SC_SE_Li256ELb1ELb0ELb0ELb0EEENS1_36VarlenDynamicPersistentTileSchedulerILi64ELi64ELi256ELi32ELb0ELb0ELb1ELb1ELb0ELb1EEEEEEEEEvNT_6ParamsE)
        /*004c*/ 	.short	0x0380
        /*004e*/ 	.short	0x0b00


	//----- nvinfo : EIATTR_SW_WAR
	.align		4
.L_548:
        /*0050*/ 	.byte	0x04, 0x36
        /*0052*/ 	.short	(.L_550 - .L_549)
.L_549:
        /*0054*/ 	.word	0x00000008
.L_550:


//--------------------- .nv.info._ZN7cutlass13device_kernelIN5flash11enable_sm90INS1_16FlashAttnFwdSm90INS1_25CollectiveMainloopFwdSm90ILi2EN4cute5tupleIJNS5_1CILi1EEES8_S8_EEENS6_IJNS7_ILi64EEESA_SA_EEELi512ENS_6half_tEfNS_4arch4Sm90ELb1ELb0ELb0ELb0ELb0ELb0ELb0ELb0ELb0ELb0ELb0ELb0EEENS1_21CollectiveEpilogueFwdINS6_IJSA_NS7_ILi512EEESA_EEES9_SC_SE_Li256ELb0ELb0ELb0ELb0EEENS1_30DynamicPersistentTileSchedulerILi256ELi32ELb0ELb0ELb1EEEEEEEEEvNT_6ParamsE --------------------------
	.section	.nv.info._ZN7cutlass13device_kernelIN5flash11enable_sm90INS1_16FlashAttnFwdSm90INS1_25CollectiveMainloopFwdSm90ILi2EN4cute5tupleIJNS5_1CILi1EEES8_S8_EEENS6_IJNS7_ILi64EEESA_SA_EEELi512ENS_6half_tEfNS_4arch4Sm90ELb1ELb0ELb0ELb0ELb0ELb0ELb0ELb0ELb0ELb0ELb0ELb0EEENS1_21CollectiveEpilogueFwdINS6_IJSA_NS7_ILi512EEESA_EEES9_SC_SE_Li256ELb0ELb0ELb0ELb0EEENS1_30DynamicPersistentTileSchedulerILi256ELi32ELb0ELb0ELb1EEEEEEEEEvNT_6ParamsE,"",@"SHT_CUDA_INFO"
	.sectionflags	@""
	.align	4


	//----- nvinfo : EIATTR_CUDA_API_VERSION
	.align		4
        /*0000*/ 	.byte	0x04, 0x37
        /*0002*/ 	.short	(.L_552 - .L_551)
.L_551:
        /*0004*/ 	.word	0x00000082


	//----- nvinfo : EIATTR_KPARAM_INFO
	.align		4
.L_552:
        /*0008*/ 	.byte	0x04, 0x17
        /*000a*/ 	.short	(.L_554 - .L_553)
.L_553:
        /*000c*/ 	.word	0x00000000
        /*0010*/ 	.short	0x0000
        /*0012*/ 	.short	0x0000
        /*0014*/ 	.byte	0x00, 0xf0, 0x01, 0x2e


	//----- nvinfo : EIATTR_SPARSE_MMA_MASK
	.align		4
.L_554:
        /*0018*/ 	.byte	0x03, 0x50
        /*001a*/ 	.short	0x0000


	//----- nvinfo : EIATTR_MAXREG_COUNT
	.align		4
        /*001c*/ 	.byte	0x03, 0x1b
        /*001e*/ 	.short	0x00a8


	//----- nvinfo : EIATTR_MERCURY_ISA_VERSION
	.align		4
        /*0020*/ 	.byte	0x03, 0x5f
        /*0022*/ 	.short	0x0101


	//----- nvinfo : EIATTR_VRC_CTA_INIT_COUNT
	.align		4
        /*0024*/ 	.byte	0x02, 0x4a
	.zero		1
	.zero		1


	//----- nvinfo : EIATTR_EXIT_INSTR_OFFSETS
	.align		4
        /*0028*/ 	.byte	0x04, 0x1c
        /*002a*/ 	.short	(.L_556 - .L_555)


	//   ....[0]....
.L_555:
        /*002c*/ 	.word	0x00000010


	//----- nvinfo : EIATTR_MAX_THREADS
	.align		4
.L_556:
        /*0030*/ 	.byte	0x04, 0x05
        /*0032*/ 	.short	(.L_558 - .L_557)
.L_557:
        /*0034*/ 	.word	0x00000180
        /*0038*/ 	.word	0x00000001
        /*003c*/ 	.word	0x00000001


	//----- nvinfo : EIATTR_CBANK_PARAM_SIZE
	.align		4
.L_558:
        /*0040*/ 	.byte	0x03, 0x19
        /*0042*/ 	.short	0x0b80


	//----- nvinfo : EIATTR_PARAM_CBANK
	.align		4
        /*0044*/ 	.byte	0x04, 0x0a
        /*0046*/ 	.short	(.L_560 - .L_559)
	.align		4
.L_559:
        /*0048*/ 	.word	index@(.nv.constant0._ZN7cutlass13device_kernelIN5flash11enable_sm90INS1_16FlashAttnFwdSm90INS1_25CollectiveMainloopFwdSm90ILi2EN4cute5tupleIJNS5_1CILi1EEES8_S8_EEENS6_IJNS7_ILi64EEESA_SA_EEELi512ENS_6half_tEfNS_4arch4Sm90ELb1ELb0ELb0ELb0ELb0ELb0ELb0ELb0ELb0ELb0ELb0ELb0EEENS1_21CollectiveEpilogueFwdINS6_IJSA_NS7_ILi512EEESA_EEES9_SC_SE_Li256ELb0ELb0ELb0ELb0EEENS1_30DynamicPersistentTileSchedulerILi256ELi32ELb0ELb0ELb1EEEEEEEEEvNT_6ParamsE)
        /*004c*/ 	.short	0x0380
        /*004e*/ 	.short	0x0b80


	//----- nvinfo : EIATTR_SW_WAR
	.align		4
.L_560:
        /*0050*/ 	.byte	0x04, 0x36
        /*0052*/ 	.short	(.L_562 - .L_561)
.L_561:
        /*0054*/ 	.word	0x00000008
.L_562:


//--------------------- .nv.info._ZN7cutlass13device_kernelIN5flash11enable_sm90INS1_16FlashAttnFwdSm90INS1_25CollectiveMainloopFwdSm90ILi2EN4cute5tupleIJNS5_1CILi1EEES8_S8_EEENS6_IJNS7_ILi64EEESA_SA_EEELi512ENS_6half_tEfNS_4arch4Sm90ELb1ELb0ELb0ELb0ELb0ELb0ELb1ELb0ELb0ELb0ELb0ELb0EEENS1_21CollectiveEpilogueFwdINS6_IJSA_NS7_ILi512EEESA_EEES9_SC_SE_Li256ELb0ELb0ELb0ELb0EEENS1_30DynamicPersistentTileSchedulerILi256ELi32ELb0ELb0ELb1EEEEEEEEEvNT_6ParamsE --------------------------
	.section	.nv.info._ZN7cutlass13device_kernelIN5flash11enable_sm90INS1_16FlashAttnFwdSm90INS1_25CollectiveMainloopFwdSm90ILi2EN4cute5tupleIJNS5_1CILi1EEES8_S8_EEENS6_IJNS7_ILi64EEESA_SA_EEELi512ENS_6half_tEfNS_4arch4Sm90ELb1ELb0ELb0ELb0ELb0ELb0ELb1ELb0ELb0ELb0ELb0ELb0EEENS1_21CollectiveEpilogueFwdINS6_IJSA_NS7_ILi512EEESA_EEES9_SC_SE_Li256ELb0ELb0ELb0ELb0EEENS1_30DynamicPersistentTileSchedulerILi256ELi32ELb0ELb0ELb1EEEEEEEEEvNT_6ParamsE,"",@"SHT_CUDA_INFO"
	.sectionflags	@""
	.align	4


	//----- nvinfo : EIATTR_CUDA_API_VERSION
	.align		4
        /*0000*/ 	.byte	0x04, 0x37
        /*0002*/ 	.short	(.L_564 - .L_563)
.L_563:
        /*0004*/ 	.word	0x00000082


	//----- nvinfo : EIATTR_KPARAM_INFO
	.align		4
.L_564:
        /*0008*/ 	.byte	0x04, 0x17
        /*000a*/ 	.short	(.L_566 - .L_565)
.L_565:
        /*000c*/ 	.word	0x00000000
        /*0010*/ 	.short	0x0000
        /*0012*/ 	.short	0x0000
        /*0014*/ 	.byte	0x00, 0xf0, 0x01, 0x32


	//----- nvinfo : EIATTR_SPARSE_MMA_MASK
	.align		4
.L_566:
        /*0018*/ 	.byte	0x03, 0x50
        /*001a*/ 	.short	0x0000


	//----- nvinfo : EIATTR_MAXREG_COUNT
	.align		4
        /*001c*/ 	.byte	0x03, 0x1b
        /*001e*/ 	.short	0x00a8


	//----- nvinfo : EIATTR_MERCURY_ISA_VERSION
	.align		4
        /*0020*/ 	.byte	0x03, 0x5f
        /*0022*/ 	.short	0x0101


	//----- nvinfo : EIATTR_VRC_CTA_INIT_COUNT
	.align		4
        /*0024*/ 	.byte	0x02, 0x4a
	.zero		1
	.zero		1


	//----- nvinfo : EIATTR_EXIT_INSTR_OFFSETS
	.align		4
        /*0028*/ 	.byte	0x04, 0x1c
        /*002a*/ 	.short	(.L_568 - .L_567)


	//   ....[0]....
.L_567:
        /*002c*/ 	.word	0x00000010


	//----- nvinfo : EIATTR_MAX_THREADS
	.align		4
.L_568:
        /*0030*/ 	.byte	0x04, 0x05
        /*0032*/ 	.short	(.L_570 - .L_569)
.L_569:
        /*0034*/ 	.word	0x00000180
        /*0038*/ 	.word	0x00000001
        /*003c*/ 	.word	0x00000001


	//----- nvinfo : EIATTR_CBANK_PARAM_SIZE
	.align		4
.L_570:
        /*0040*/ 	.byte	0x03, 0x19
        /*0042*/ 	.short	0x0c80


	//----- nvinfo : EIATTR_PARAM_CBANK
	.align		4
        /*0044*/ 	.byte	0x04, 0x0a
        /*0046*/ 	.short	(.L_572 - .L_571)
	.align		4
.L_571:
        /*0048*/ 	.word	index@(.nv.constant0._ZN7cutlass13device_kernelIN5flash11enable_sm90INS1_16FlashAttnFwdSm90INS1_25CollectiveMainloopFwdSm90ILi2EN4cute5tupleIJNS5_1CILi1EEES8_S8_EEENS6_IJNS7_ILi64EEESA_SA_EEELi512ENS_6half_tEfNS_4arch4Sm90ELb1ELb0ELb0ELb0ELb0ELb0ELb1ELb0ELb0ELb0ELb0ELb0EEENS1_21CollectiveEpilogueFwdINS6_IJSA_NS7_ILi512EEESA_EEES9_SC_SE_Li256ELb0ELb0ELb0ELb0EEENS1_30DynamicPersistentTileSchedulerILi256ELi32ELb0ELb0ELb1EEEEEEEEEvNT_6ParamsE)
        /*004c*/ 	.short	0x0380
        /*004e*/ 	.short	0x0c80


	//----- nvinfo : EIATTR_SW_WAR
	.align		4
.L_572:
        /*0050*/ 	.byte	0x04, 0x36
        /*0052*/ 	.short	(.L_574 - .L_573)
.L_573:
        /*0054*/ 	.word	0x00000008
.L_574:


//--------------------- .nv.info._ZN7cutlass13device_kernelIN5flash11enable_sm90INS1_16FlashAttnFwdSm90INS1_25CollectiveMainloopFwdSm90ILi2EN4cute5tupleIJNS5_1CILi1EEES8_S8_EEENS6_IJNS7_ILi64EEESA_SA_EEELi512ENS_6half_tEfNS_4arch4Sm90ELb1ELb0ELb0ELb1ELb0ELb0ELb0ELb0ELb0ELb0ELb0ELb0EEENS1_21CollectiveEpilogueFwdINS6_IJSA_NS7_ILi512EEESA_EEES9_SC_SE_Li256ELb1ELb0ELb0ELb0EEENS1_36VarlenDynamicPersistentTileSchedulerILi64ELi64ELi256ELi32ELb0ELb0ELb1ELb1ELb1ELb1EEEEEEEEEvNT_6ParamsE --------------------------
	.section	.nv.info._ZN7cutlass13device_kernelIN5flash11enable_sm90INS1_16FlashAttnFwdSm90INS1_25CollectiveMainloopFwdSm90ILi2EN4cute5tupleIJNS5_1CILi1EEES8_S8_EEENS6_IJNS7_ILi64EEESA_SA_EEELi512ENS_6half_tEfNS_4arch4Sm90ELb1ELb0ELb0ELb1ELb0ELb0ELb0ELb0ELb0ELb0ELb0ELb0EEENS1_21CollectiveEpilogueFwdINS6_IJSA_NS7_ILi512EEESA_EEES9_SC_SE_Li256ELb1ELb0ELb0ELb0EEENS1_36VarlenDynamicPersistentTileSchedulerILi64ELi64ELi256ELi32ELb0ELb0ELb1ELb1ELb1ELb1EEEEEEEEEvNT_6ParamsE,"",@"SHT_CUDA_INFO"
	.sectionflags	@""
	.align	4


	//----- nvinfo : EIATTR_CUDA_API_VERSION
	.align		4
        /*0000*/ 	.byte	0x04, 0x37
        /*0002*/ 	.short	(.L_576 - .L_575)
.L_575:
        /*0004*/ 	.word	0x00000082


	//----- nvinfo : EIATTR_KPARAM_INFO
	.align		4
.L_576:
        /*0008*/ 	.byte	0x04, 0x17
        /*000a*/ 	.short	(.L_578 - .L_577)
.L_577:
        /*000c*/ 	.word	0x00000000
        /*0010*/ 	.short	0x0000
        /*0012*/ 	.short	0x0000
        /*0014*/ 	.byte	0x00, 0xf0, 0x01, 0x28


	//----- nvinfo : EIATTR_SPARSE_MMA_MASK
	.align		4
.L_578:
        /*0018*/ 	.byte	0x03, 0x50
        /*001a*/ 	.short	0x0000


	//----- nvinfo : EIATTR_MAXREG_COUNT
	.align		4
        /*001c*/ 	.byte	0x03, 0x1b
        /*001e*/ 	.short	0x00a8


	//----- nvinfo : EIATTR_MERCURY_ISA_VERSION
	.align		4
        /*0020*/ 	.byte	0x03, 0x5f
        /*0022*/ 	.short	0x0101


	//----- nvinfo : EIATTR_VRC_CTA_INIT_COUNT
	.align		4
        /*0024*/ 	.byte	0x02, 0x4a
	.zero		1
	.zero		1


	//----- nvinfo : EIATTR_EXIT_INSTR_OFFSETS
	.align		4
        /*0028*/ 	.byte	0x04, 0x1c
        /*002a*/ 	.short	(.L_580 - .L_579)


	//   ....[0]....
.L_579:
        /*002c*/ 	.word	0x00000010


	//----- nvinfo : EIATTR_MAX_THREADS
	.align		4
.L_580:
        /*0030*/ 	.byte	0x04, 0x05
        /*0032*/ 	.short	(.L_582 - .L_581)
.L_581:
        /*0034*/ 	.word	0x00000180
        /*0038*/ 	.word	0x00000001
        /*003c*/ 	.word	0x00000001


	//----- nvinfo : EIATTR_CBANK_PARAM_SIZE
	.align		4
.L_582:
        /*0040*/ 	.byte	0x03, 0x19
        /*0042*/ 	.short	0x0a00


	//----- nvinfo : EIATTR_PARAM_CBANK
	.align		4
        /*0044*/ 	.byte	0x04, 0x0a
        /*0046*/ 	.short	(.L_584 - .L_583)
	.align		4
.L_583:
        /*0048*/ 	.word	index@(.nv.constant0._ZN7cutlass13device_kernelIN5flash11enable_sm90INS1_16FlashAttnFwdSm90INS1_25CollectiveMainloopFwdSm90ILi2EN4cute5tupleIJNS5_1CILi1EEES8_S8_EEENS6_IJNS7_ILi64EEESA_SA_EEELi512ENS_6half_tEfNS_4arch4Sm90ELb1ELb0ELb0ELb1ELb0ELb0ELb0ELb0ELb0ELb0ELb0ELb0EEENS1_21CollectiveEpilogueFwdINS6_IJSA_NS7_ILi512EEESA_EEES9_SC_SE_Li256ELb1ELb0ELb0ELb0EEENS1_36VarlenDynamicPersistentTileSchedulerILi64ELi64ELi256ELi32ELb0ELb0ELb1ELb1ELb1ELb1EEEEEEEEEvNT_6ParamsE)
        /*004c*/ 	.short	0x0380
        /*004e*/ 	.short	0x0a00


	//----- nvinfo : EIATTR_SW_WAR
	.align		4
.L_584:
        /*0050*/ 	.byte	0x04, 0x36
        /*0052*/ 	.short	(.L_586 - .L_585)
.L_585:
        /*0054*/ 	.word	0x00000008
.L_586:


//--------------------- .nv.info._ZN7cutlass13device_kernelIN5flash11enable_sm90INS1_16FlashAttnFwdSm90INS1_25CollectiveMainloopFwdSm90ILi2EN4cute5tupleIJNS5_1CILi1EEES8_S8_EEENS6_IJNS7_ILi64EEESA_SA_EEELi512ENS_6half_tEfNS_4arch4Sm90ELb1ELb0ELb0ELb1ELb0ELb1ELb0ELb0ELb0ELb0ELb0ELb0EEENS1_21CollectiveEpilogueFwdINS6_IJSA_NS7_ILi512EEESA_EEES9_SC_SE_Li256ELb1ELb0ELb0ELb0EEENS1_36VarlenDynamicPersistentTileSchedulerILi64ELi64ELi256ELi32ELb0ELb0ELb1ELb1ELb1ELb1EEEEEEEEEvNT_6ParamsE --------------------------
	.section	.nv.info._ZN7cutlass13device_kernelIN5flash11enable_sm90INS1_16FlashAttnFwdSm90INS1_25CollectiveMainloopFwdSm90ILi2EN4cute5tupleIJNS5_1CILi1EEES8_S8_EEENS6_IJNS7_ILi64EEESA_SA_EEELi512ENS_6half_tEfNS_4arch4Sm90ELb1ELb0ELb0ELb1ELb0ELb1ELb0ELb0ELb0ELb0ELb0ELb0EEENS1_21CollectiveEpilogueFwdINS6_IJSA_NS7_ILi512EEESA_EEES9_SC_SE_Li256ELb1ELb0ELb0ELb0EEENS1_36VarlenDynamicPersistentTileSchedulerILi64ELi64ELi256ELi32ELb0ELb0ELb1ELb1ELb1ELb1EEEEEEEEEvNT_6ParamsE,"",@"SHT_CUDA_INFO"
	.sectionflags	@""
	.align	4


	//----- nvinfo : EIATTR_CUDA_API_VERSION
	.align		4
        /*0000*/ 	.byte	0x04, 0x37
        /*0002*/ 	.short	(.L_588 - .L_587)
.L_587:
        /*0004*/ 	.word	0x00000082


	//----- nvinfo : EIATTR_KPARAM_INFO
	.align		4
.L_588:
        /*0008*/ 	.byte	0x04, 0x17
        /*000a*/ 	.short	(.L_590 - .L_589)
.L_589:
        /*000c*/ 	.word	0x00000000
        /*0010*/ 	.short	0x0000
        /*0012*/ 	.short	0x0000
        /*0014*/ 	.byte	0x00, 0xf0, 0x01, 0x28


	//----- nvinfo : EIATTR_SPARSE_MMA_MASK
	.align		4
.L_590:
        /*0018*/ 	.byte	0x03, 0x50
        /*001a*/ 	.short	0x0000


	//----- nvinfo : EIATTR_MAXREG_COUNT
	.align		4
        /*001c*/ 	.byte	0x03, 0x1b
        /*001e*/ 	.short	0x00a8


	//----- nvinfo : EIATTR_MERCURY_ISA_VERSION
	.align		4
        /*0020*/ 	.byte	0x03, 0x5f
        /*0022*/ 	.short	0x0101


	//----- nvinfo : EIATTR_VRC_CTA_INIT_COUNT
	.align		4
        /*0024*/ 	.byte	0x02, 0x4a
	.zero		1
	.zero		1


	//----- nvinfo : EIATTR_EXIT_INSTR_OFFSETS
	.align		4
        /*0028*/ 	.byte	0x04, 0x1c
        /*002a*/ 	.short	(.L_592 - .L_591)


	//   ....[0]....
.L_591:
        /*002c*/ 	.word	0x00000010


	//----- nvinfo : EIATTR_MAX_THREADS
	.align		4
.L_592:
        /*0030*/ 	.byte	0x04, 0x05
        /*0032*/ 	.short	(.L_594 - .L_593)
.L_593:
        /*0034*/ 	.word	0x00000180
        /*0038*/ 	.word	0x00000001
        /*003c*/ 	.word	0x00000001


	//----- nvinfo : EIATTR_CBANK_PARAM_SIZE
	.align		4
.L_594:
        /*0040*/ 	.byte	0x03, 0x19
        /*0042*/ 	.short	0x0a00


	//----- nvinfo : EIATTR_PARAM_CBANK
	.align		4
        /*0044*/ 	.byte	0x04, 0x0a
        /*0046*/ 	.short	(.L_596 - .L_595)
	.align		4
.L_595:
        /*0048*/ 	.word	index@(.nv.constant0._ZN7cutlass13device_kernelIN5flash11enable_sm90INS1_16FlashAttnFwdSm90INS1_25CollectiveMainloopFwdSm90ILi2EN4cute5tupleIJNS5_1CILi1EEES8_S8_EEENS6_IJNS7_ILi64EEESA_SA_EEELi512ENS_6half_tEfNS_4arch4Sm90ELb1ELb0ELb0ELb1ELb0ELb1ELb0ELb0ELb0ELb0ELb0ELb0EEENS1_21CollectiveEpilogueFwdINS6_IJSA_NS7_ILi512EEESA_EEES9_SC_SE_Li256ELb1ELb0ELb0ELb0EEENS1_36VarlenDynamicPersistentTileSchedulerILi64ELi64ELi256ELi32ELb0ELb0ELb1ELb1ELb1ELb1EEEEEEEEEvNT_6ParamsE)
        /*004c*/ 	.short	0x0380
        /*004e*/ 	.short	0x0a00


	//----- nvinfo : EIATTR_SW_WAR
	.align		4
.L_596:
        /*0050*/ 	.byte	0x04, 0x36
        /*0052*/ 	.short	(.L_598 - .L_597)
.L_597:
        /*0054*/ 	.word	0x00000008
.L_598:


//--------------------- .nv.info._ZN7cutlass13device_kernelIN5flash11enable_sm90INS1_16FlashAttnFwdSm90INS1_25CollectiveMainloopFwdSm90ILi2EN4cute5tupleIJNS5_1CILi1EEES8_S8_EEENS6_IJNS7_ILi64EEESA_SA_EEELi512ENS_6half_tEfNS_4arch4Sm90ELb1ELb0ELb0ELb1ELb0ELb0ELb1ELb0ELb0ELb0ELb0ELb0EEENS1_21CollectiveEpilogueFwdINS6_IJSA_NS7_ILi512EEESA_EEES9_SC_SE_Li256ELb1ELb0ELb0ELb0EEENS1_36VarlenDynamicPersistentTileSchedulerILi64ELi64ELi256ELi32ELb0ELb0ELb1ELb1ELb1ELb1EEEEEEEEEvNT_6ParamsE --------------------------
	.section	.nv.info._ZN7cutlass13device_kernelIN5flash11enable_sm90INS1_16FlashAttnFwdSm90INS1_25CollectiveMainloopFwdSm90ILi2EN4cute5tupleIJNS5_1CILi1EEES8_S8_EEENS6_IJNS7_ILi64EEESA_SA_EEELi512ENS_6half_tEfNS_4arch4Sm90ELb1ELb0ELb0ELb1ELb0ELb0ELb1ELb0ELb0ELb0ELb0ELb0EEENS1_21CollectiveEpilogueFwdINS6_IJSA_NS7_ILi512EEESA_EEES9_SC_SE_Li256ELb1ELb0ELb0ELb0EEENS1_36VarlenDynamicPersistentTileSchedulerILi64ELi64ELi256ELi32ELb0ELb0ELb1ELb1ELb1ELb1EEEEEEEEEvNT_6ParamsE,"",@"SHT_CUDA_INFO"
	.sectionflags	@""
	.align	4


	//----- nvinfo : EIATTR_CUDA_API_VERSION
	.align		4
        /*0000*/ 	.byte	0x04, 0x37
        /*0002*/ 	.short	(.L_600 - .L_599)
.L_599:
        /*0004*/ 	.word	0x00000082


	//----- nvinfo : EIATTR_KPARAM_INFO
	.align		4
.L_600:
        /*0008*/ 	.byte	0x04, 0x17
        /*000a*/ 	.short	(.L_602 - .L_601)
.L_601:
        /*000c*/ 	.word	0x00000000
        /*0010*/ 	.short	0x0000
        /*0012*/ 	.short	0x0000
        /*0014*/ 	.byte	0x00, 0xf0, 0x01, 0x2c


	//----- nvinfo : EIATTR_SPARSE_MMA_MASK
	.align		4
.L_602:
        /*0018*/ 	.byte	0x03, 0x50
        /*001a*/ 	.short	0x0000


	//----- nvinfo : EIATTR_MAXREG_COUNT
	.align		4
        /*001c*/ 	.byte	0x03, 0x1b
        /*001e*/ 	.short	0x00a8


	//----- nvinfo : EIATTR_MERCURY_ISA_VERSION
	.align		4
        /*0020*/ 	.byte	0x03, 0x5f
        /*0022*/ 	.short	0x0101


	//----- nvinfo : EIATTR_VRC_CTA_INIT_COUNT
	.align		4
        /*0024*/ 	.byte	0x02, 0x4a
	.zero		1
	.zero		1


	//----- nvinfo : EIATTR_EXIT_INSTR_OFFSETS
	.align		4
        /*0028*/ 	.byte	0x04, 0x1c
        /*002a*/ 	.short	(.L_604 - .L_603)


	//   ....[0]....
.L_603:
        /*002c*/ 	.word	0x00000010


	//----- nvinfo : EIATTR_MAX_THREADS
	.align		4
.L_604:
        /*0030*/ 	.byte	0x04, 0x05
        /*0032*/ 	.short	(.L_606 - .L_605)
.L_605:
        /*0034*/ 	.word	0x00000180
        /*0038*/ 	.word	0x00000001
        /*003c*/ 	.word	0x00000001


	//----- nvinfo : EIATTR_CBANK_PARAM_SIZE
	.align		4
.L_606:
        /*0040*/ 	.byte	0x03, 0x19
        /*0042*/ 	.short	0x0b00


	//----- nvinfo : EIATTR_PARAM_CBANK
	.align		4
        /*0044*/ 	.byte	0x04, 0x0a
        /*0046*/ 	.short	(.L_608 - .L_607)
	.align		4
.L_607:
        /*0048*/ 	.word	index@(.nv.constant0._ZN7cutlass13device_kernelIN5flash11enable_sm90INS1_16FlashAttnFwdSm90INS1_25CollectiveMainloopFwdSm90ILi2EN4cute5tupleIJNS5_1CILi1EEES8_S8_EEENS6_IJNS7_ILi64EEESA_SA_EEELi512ENS_6half_tEfNS_4arch4Sm90ELb1ELb0ELb0ELb1ELb0ELb0ELb1ELb0ELb0ELb0ELb0ELb0EEENS1_21CollectiveEpilogueFwdINS6_IJSA_NS7_ILi512EEESA_EEES9_SC_SE_Li256ELb1ELb0ELb0ELb0EEENS1_36VarlenDynamicPersistentTileSchedulerILi64ELi64ELi256ELi32ELb0ELb0ELb1ELb1ELb1ELb1EEEEEEEEEvNT_6ParamsE)
        /*004c*/ 	.short	0x0380
        /*004e*/ 	.short	0x0b00


	//----- nvinfo : EIATTR_SW_WAR
	.align		4
.L_608:
        /*0050*/ 	.byte	0x04, 0x36
        /*0052*/ 	.short	(.L_610 - .L_609)
.L_609:
        /*0054*/ 	.word	0x00000008
.L_610:


//--------------------- .nv.info._ZN7cutlass13device_kernelIN5flash11enable_sm90INS1_16FlashAttnFwdSm90INS1_25CollectiveMainloopFwdSm90ILi2EN4cute5tupleIJNS5_1CILi1EEES8_S8_EEENS6_IJNS7_ILi64EEESA_SA_EEELi512ENS_6half_tEfNS_4arch4Sm90ELb1ELb0ELb0ELb1ELb0ELb1ELb1ELb0ELb0ELb0ELb0ELb0EEENS1_21CollectiveEpilogueFwdINS6_IJSA_NS7_ILi512EEESA_EEES9_SC_SE_Li256ELb1ELb0ELb0ELb0EEENS1_36VarlenDynamicPersistentTileSchedulerILi64ELi64ELi256ELi32ELb0ELb0ELb1ELb1ELb1ELb1EEEEEEEEEvNT_6ParamsE --------------------------
	.section	.nv.info._ZN7cutlass13device_kernelIN5flash11enable_sm90INS1_16FlashAttnFwdSm90INS1_25CollectiveMainloopFwdSm90ILi2EN4cute5tupleIJNS5_1CILi1EEES8_S8_EEENS6_IJNS7_ILi64EEESA_SA_EEELi512ENS_6half_tEfNS_4arch4Sm90ELb1ELb0ELb0ELb1ELb0ELb1ELb1ELb0ELb0ELb0ELb0ELb0EEENS1_21CollectiveEpilogueFwdINS6_IJSA_NS7_ILi512EEESA_EEES9_SC_SE_Li256ELb1ELb0ELb0ELb0EEENS1_36VarlenDynamicPersistentTileSchedulerILi64ELi64ELi256ELi32ELb0ELb0ELb1ELb1ELb1ELb1EEEEEEEEEvNT_6ParamsE,"",@"SHT_CUDA_INFO"
	.sectionflags	@""
	.align	4


	//----- nvinfo : EIATTR_CUDA_API_VERSION
	.align		4
        /*0000*/ 	.byte	0x04, 0x37
        /*0002*/ 	.short	(.L_612 - .L_611)
.L_611:
        /*0004*/ 	.word	0x00000082


	//----- nvinfo : EIATTR_KPARAM_INFO
	.align		4
.L_612:
        /*0008*/ 	.byte	0x04, 0x17
        /*000a*/ 	.short	(.L_614 - .L_613)
.L_613:
        /*000c*/ 	.word	0x00000000
        /*0010*/ 	.short	0x0000
        /*0012*/ 	.short	0x0000
        /*0014*/ 	.byte	0x00, 0xf0, 0x01, 0x2c


	//----- nvinfo : EIATTR_SPARSE_MMA_MASK
	.align		4
.L_614:
        /*0018*/ 	.byte	0x03, 0x50
        /*001a*/ 	.short	0x0000


	//----- nvinfo : EIATTR_MAXREG_COUNT
	.align		4
        /*001c*/ 	.byte	0x03, 0x1b
        /*001e*/ 	.short	0x00a8


	//----- nvinfo : EIATTR_MERCURY_ISA_VERSION
	.align		4
        /*0020*/ 	.byte	0x03, 0x5f
        /*0022*/ 	.short	0x0101


	//----- nvinfo : EIATTR_VRC_CTA_INIT_COUNT
	.align		4
        /*0024*/ 	.byte	0x02, 0x4a
	.zero		1
	.zero		1


	//----- nvinfo : EIATTR_EXIT_INSTR_OFFSETS
	.align		4
        /*0028*/ 	.byte	0x04, 0x1c
        /*002a*/ 	.short	(.L_616 - .L_615)


	//   ....[0]....
.L_615:
        /*002c*/ 	.word	0x00000010


	//----- nvinfo : EIATTR_MAX_THREADS
	.align		4
.L_616:
        /*0030*/ 	.byte	0x04, 0x05
        /*0032*/ 	.short	(.L_618 - .L_617)
.L_617:
        /*0034*/ 	.word	0x00000180
        /*0038*/ 	.word	0x00000001
        /*003c*/ 	.word	0x00000001


	//----- nvinfo : EIATTR_CBANK_PARAM_SIZE
	.align		4
.L_618:
        /*0040*/ 	.byte	0x03, 0x19
        /*0042*/ 	.short	0x0b00


	//----- nvinfo : EIATTR_PARAM_CBANK
	.align		4
        /*0044*/ 	.byte	0x04, 0x0a
        /*0046*/ 	.short	(.L_620 - .L_619)
	.align		4
.L_619:
        /*0048*/ 	.word	index@(.nv.constant0._ZN7cutlass13device_kernelIN5flash11enable_sm90INS1_16FlashAttnFwdSm90INS1_25CollectiveMainloopFwdSm90ILi2EN4cute5tupleIJNS5_1CILi1EEES8_S8_EEENS6_IJNS7_ILi64EEESA_SA_EEELi512ENS_6half_tEfNS_4arch4Sm90ELb1ELb0ELb0ELb1ELb0ELb1ELb1ELb0ELb0ELb0ELb0ELb0EEENS1_21CollectiveEpilogueFwdINS6_IJSA_NS7_ILi512EEESA_EEES9_SC_SE_Li256ELb1ELb0ELb0ELb0EEENS1_36VarlenDynamicPersistentTileSchedulerILi64ELi64ELi256ELi32ELb0ELb0ELb1ELb1ELb1ELb1EEEEEEEEEvNT_6ParamsE)
        /*004c*/ 	.short	0x0380
        /*004e*/ 	.short	0x0b00


	//----- nvinfo : EIATTR_SW_WAR
	.align		4
.L_620:
        /*0050*/ 	.byte	0x04, 0x36
        /*0052*/ 	.short	(.L_622 - .L_621)
.L_621:
        /*0054*/ 	.word	0x00000008
.L_622:


//--------------------- .nv.info._ZN7cutlass13device_kernelIN5flash11enable_sm90INS1_16FlashAttnFwdSm90INS1_25CollectiveMainloopFwdSm90ILi2EN4cute5tupleIJNS5_1CILi1EEES8_S8_EEENS6_IJNS7_ILi128EEENS7_ILi96EEENS7_ILi64EEEEEELi256ENS_6half_tEfNS_4arch4Sm90ELb0ELb0ELb0ELb0ELb0ELb0ELb0ELb1ELb0ELb0ELb0ELb0EEENS1_21CollectiveEpilogueFwdINS6_IJSA_NS7_ILi256EEESB_EEES9_SE_SG_Li256ELb0ELb0ELb0ELb0EEENS1_29StaticPersistentTileSchedulerILb0EEEEEEEEEvNT_6ParamsE --------------------------
	.section	.nv.info._ZN7cutlass13device_kernelIN5flash11enable_sm90INS1_16FlashAttnFwdSm90INS1_25CollectiveMainloopFwdSm90ILi2EN4cute5tupleIJNS5_1CILi1EEES8_S8_EEENS6_IJNS7_ILi128EEENS7_ILi96EEENS7_ILi64EEEEEELi256ENS_6half_tEfNS_4arch4Sm90ELb0ELb0ELb0ELb0ELb0ELb0ELb0ELb1ELb0ELb0ELb0ELb0EEENS1_21CollectiveEpilogueFwdINS6_IJSA_NS7_ILi256EEESB_EEES9_SE_SG_Li256ELb0ELb0ELb0ELb0EEENS1_29StaticPersistentTileSchedulerILb0EEEEEEEEEvNT_6ParamsE,"",@"SHT_CUDA_INFO"
	.sectionflags	@""
	.align	4


	//----- nvinfo : EIATTR_CUDA_API_VERSION
	.align		4
        /*0000*/ 	.byte	0x04, 0x37
        /*0002*/ 	.short	(.L_624 - .L_623)
.L_623:
        /*0004*/ 	.word	0x00000082


	//----- nvinfo : EIATTR_KPARAM_INFO
	.align		4
.L_624:
        /*0008*/ 	.byte	0x04, 0x17
        /*000a*/ 	.short	(.L_626 - .L_625)
.L_625:
        /*000c*/ 	.word	0x00000000
        /*0010*/ 	.short	0x0000
        /*0012*/ 	.short	0x0000
        /*0014*/ 	.byte	0x00, 0xf0, 0x01, 0x2e


	//----- nvinfo : EIATTR_SPARSE_MMA_MASK
	.align		4
.L_626:
        /*0018*/ 	.byte	0x03, 0x50
        /*001a*/ 	.short	0x0000


	//----- nvinfo : EIATTR_MAXREG_COUNT
	.align		4
        /*001c*/ 	.byte	0x03, 0x1b
        /*001e*/ 	.short	0x00a8


	//----- nvinfo : EIATTR_MERCURY_ISA_VERSION
	.align		4
        /*0020*/ 	.byte	0x03, 0x5f
        /*0022*/ 	.short	0x0101


	//----- nvinfo : EIATTR_VRC_CTA_INIT_COUNT
	.align		4
        /*0024*/ 	.byte	0x02, 0x4a
	.zero		1
	.zero		1


	//----- nvinfo : EIATTR_EXIT_INSTR_OFFSETS
	.align		4
        /*0028*/ 	.byte	0x04, 0x1c
        /*002a*/ 	.short	(.L_628 - .L_627)


	//   ....[0]....
.L_627:
        /*002c*/ 	.word	0x00000010


	//----- nvinfo : EIATTR_MAX_THREADS
	.align		4
.L_628:
        /*0030*/ 	.byte	0x04, 0x05
        /*0032*/ 	.short	(.L_630 - .L_629)
.L_629:
        /*0034*/ 	.word	0x00000180
        /*0038*/ 	.word	0x00000001
        /*003c*/ 	.word	0x00000001


	//----- nvinfo : EIATTR_CBANK_PARAM_SIZE
	.align		4
.L_630:
        /*0040*/ 	.byte	0x03, 0x19
        /*0042*/ 	.short	0x0b80


	//----- nvinfo : EIATTR_PARAM_CBANK
	.align		4
        /*0044*/ 	.byte	0x04, 0x0a
        /*0046*/ 	.short	(.L_632 - .L_631)
	.align		4
.L_631:
        /*0048*/ 	.word	index@(.nv.constant0._ZN7cutlass13device_kernelIN5flash11enable_sm90INS1_16FlashAttnFwdSm90INS1_25CollectiveMainloopFwdSm90ILi2EN4cute5tupleIJNS5_1CILi1EEES8_S8_EEENS6_IJNS7_ILi128EEENS7_ILi96EEENS7_ILi64EEEEEELi256ENS_6half_tEfNS_4arch4Sm90ELb0ELb0ELb0ELb0ELb0ELb0ELb0ELb1ELb0ELb0ELb0ELb0EEENS1_21CollectiveEpilogueFwdINS6_IJSA_NS7_ILi256EEESB_EEES9_SE_SG_Li256ELb0ELb0ELb0ELb0EEENS1_29StaticPersistentTileSchedulerILb0EEEEEEEEEvNT_6ParamsE)
        /*004c*/ 	.short	0x0380
        /*004e*/ 	.short	0x0b80


	//----- nvinfo : EIATTR_SW_WAR
	.align		4
.L_632:
        /*0050*/ 	.byte	0x04, 0x36
        /*0052*/ 	.short	(.L_634 - .L_633)
.L_633:
        /*0054*/ 	.word	0x00000008
.L_634:


//--------------------- .nv.info._ZN7cutlass13device_kernelIN5flash11enable_sm90INS1_16FlashAttnFwdSm90INS1_25CollectiveMainloopFwdSm90ILi2EN4cute5tupleIJNS5_1CILi1EEES8_S8_EEENS6_IJNS7_ILi128EEENS7_ILi96EEENS7_ILi64EEEEEELi256ENS_6half_tEfNS_4arch4Sm90ELb0ELb0ELb0ELb0ELb0ELb0ELb1ELb1ELb0ELb0ELb0ELb0EEENS1_21CollectiveEpilogueFwdINS6_IJSA_NS7_ILi256EEESB_EEES9_SE_SG_Li256ELb0ELb0ELb0ELb0EEENS1_29StaticPersistentTileSchedulerILb0EEEEEEEEEvNT_6ParamsE --------------------------
	.section	.nv.info._ZN7cutlass13device_kernelIN5flash11enable_sm90INS1_16FlashAttnFwdSm90INS1_25CollectiveMainloopFwdSm90ILi2EN4cute5tupleIJNS5_1CILi1EEES8_S8_EEENS6_IJNS7_ILi128EEENS7_ILi96EEENS7_ILi64EEEEEELi256ENS_6half_tEfNS_4arch4Sm90ELb0ELb0ELb0ELb0ELb0ELb0ELb1ELb1ELb0ELb0ELb0ELb0EEENS1_21CollectiveEpilogueFwdINS6_IJSA_NS7_ILi256EEESB_EEES9_SE_SG_Li256ELb0ELb0ELb0ELb0EEENS1_29StaticPersistentTileSchedulerILb0EEEEEEEEEvNT_6ParamsE,"",@"SHT_CUDA_INFO"
	.sectionflags	@""
	.align	4


	//----- nvinfo : EIATTR_CUDA_API_VERSION
	.align		4
        /*0000*/ 	.byte	0x04, 0x37
        /*0002*/ 	.short	(.L_636 - .L_635)
.L_635:
        /*0004*/ 	.word	0x00000082


	//----- nvinfo : EIATTR_KPARAM_INFO
	.align		4
.L_636:
        /*0008*/ 	.byte	0x04, 0x17
        /*000a*/ 	.short	(.L_638 - .L_637)
.L_637:
        /*000c*/ 	.word	0x00000000
        /*0010*/ 	.short	0x0000
        /*0012*/ 	.short	0x0000
        /*0014*/ 	.byte	0x00, 0xf0, 0x01, 0x32


	//----- nvinfo : EIATTR_SPARSE_MMA_MASK
	.align		4
.L_638:
        /*0018*/ 	.byte	0x03, 0x50
        /*001a*/ 	.short	0x0000


	//----- nvinfo : EIATTR_MAXREG_COUNT
	.align		4
        /*001c*/ 	.byte	0x03, 0x1b
        /*001e*/ 	.short	0x00a8


	//----- nvinfo : EIATTR_MERCURY_ISA_VERSION
	.align		4
        /*0020*/ 	.byte	0x03, 0x5f
        /*0022*/ 	.short	0x0101


	//----- nvinfo : EIATTR_VRC_CTA_INIT_COUNT
	.align		4
        /*0024*/ 	.byte	0x02, 0x4a
	.zero		1
	.zero		1


	//----- nvinfo : EIATTR_EXIT_INSTR_OFFSETS
	.align		4
        /*0028*/ 	.byte	0x04, 0x1c
        /*002a*/ 	.short	(.L_640 - .L_639)


	//   ....[0]....
.L_639:
        /*002c*/ 	.word	0x00000010


	//----- nvinfo : EIATTR_MAX_THREADS
	.align		4
.L_640:
        /*0030*/ 	.byte	0x04, 0x05
        /*0032*/ 	.short	(.L_642 - .L_641)
.L_641:
        /*0034*/ 	.word	0x00000180
        /*0038*/ 	.word	0x00000001
        /*003c*/ 	.word	0x00000001


	//----- nvinfo : EIATTR_CBANK_PARAM_SIZE
	.align		4
.L_642:
        /*0040*/ 	.byte	0x03, 0x19
        /*0042*/ 	.short	0x0c80


	//----- nvinfo : EIATTR_PARAM_CBANK
	.align		4
        /*0044*/ 	.byte	0x04, 0x0a
        /*0046*/ 	.short	(.L_644 - .L_643)
	.align		4
.L_643:
        /*0048*/ 	.word	index@(.nv.constant0._ZN7cutlass13device_kernelIN5flash11enable_sm90INS1_16FlashAttnFwdSm90INS1_25CollectiveMainloopFwdSm90ILi2EN4cute5tupleIJNS5_1CILi1EEES8_S8_EEENS6_IJNS7_ILi128EEENS7_ILi96EEENS7_ILi64EEEEEELi256ENS_6half_tEfNS_4arch4Sm90ELb0ELb0ELb0ELb0ELb0ELb0ELb1ELb1ELb0ELb0ELb0ELb0EEENS1_21CollectiveEpilogueFwdINS6_IJSA_NS7_ILi256EEESB_EEES9_SE_SG_Li256ELb0ELb0ELb0ELb0EEENS1_29StaticPersistentTileSchedulerILb0EEEEEEEEEvNT_6ParamsE)
        /*004c*/ 	.short	0x0380
        /*004e*/ 	.short	0x0c80


	//----- nvinfo : EIATTR_SW_WAR
	.align		4
.L_644:
        /*0050*/ 	.byte	0x04, 0x36
        /*0052*/ 	.short	(.L_646 - .L_645)
.L_645:
        /*0054*/ 	.word	0x00000008
.L_646:


//--------------------- .nv.info._ZN7cutlass13device_kernelIN5flash11enable_sm90INS1_16FlashAttnFwdSm90INS1_25CollectiveMainloopFwdSm90ILi2EN4cute5tupleIJNS5_1CILi1EEES8_S8_EEENS6_IJNS7_ILi128EEENS7_ILi96EEENS7_ILi64EEEEEELi256ENS_6half_tEfNS_4arch4Sm90ELb0ELb0ELb0ELb1ELb0ELb0ELb0ELb1ELb0ELb0ELb0ELb0EEENS1_21CollectiveEpilogueFwdINS6_IJSA_NS7_ILi256EEESB_EEES9_SE_SG_Li256ELb1ELb0ELb0ELb0EEENS1_36VarlenDynamicPersistentTileSchedulerILi128ELi96ELi256ELi32ELb0ELb0ELb1ELb0ELb1ELb1EEEEEEEEEvNT_6ParamsE --------------------------
	.section	.nv.info._ZN7cutlass13device_kernelIN5flash11enable_sm90INS1_16FlashAttnFwdSm90INS1_25CollectiveMainloopFwdSm90ILi2EN4cute5tupleIJNS5_1CILi1EEES8_S8_EEENS6_IJNS7_ILi128EEENS7_ILi96EEENS7_ILi64EEEEEELi256ENS_6half_tEfNS_4arch4Sm90ELb0ELb0ELb0ELb1ELb0ELb0ELb0ELb1ELb0ELb0ELb0ELb0EEENS1_21CollectiveEpilogueFwdINS6_IJSA_NS7_ILi256EEESB_EEES9_SE_SG_Li256ELb1ELb0ELb0ELb0EEENS1_36VarlenDynamicPersistentTileSchedulerILi128ELi96ELi256ELi32ELb0ELb0ELb1ELb0ELb1ELb1EEEEEEEEEvNT_6ParamsE,"",@"SHT_CUDA_INFO"
	.sectionflags	@""
	.align	4


	//----- nvinfo : EIATTR_CUDA_API_VERSION
	.align		4
        /*0000*/ 	.byte	0x04, 0x37
        /*0002*/ 	.short	(.L_648 - .L_647)
.L_647:
        /*0004*/ 	.word	0x00000082


	//----- nvinfo : EIATTR_KPARAM_INFO
	.align		4
.L_648:
        /*0008*/ 	.byte	0x04, 0x17
        /*000a*/ 	.short	(.L_650 - .L_649)
.L_649:
        /*000c*/ 	.word	0x00000000
        /*0010*/ 	.short	0x0000
        /*0012*/ 	.short	0x0000
        /*0014*/ 	.byte	0x00, 0xf0, 0x01, 0x28


	//----- nvinfo : EIATTR_SPARSE_MMA_MASK
	.align		4
.L_650:
        /*0018*/ 	.byte	0x03, 0x50
        /*001a*/ 	.short	0x0000


	//----- nvinfo : EIATTR_MAXREG_COUNT
	.align		4
        /*001c*/ 	.byte	0x03, 0x1b
        /*001e*/ 	.short	0x00a8


	//----- nvinfo : EIATTR_MERCURY_ISA_VERSION
	.align		4
        /*0020*/ 	.byte	0x03, 0x5f
        /*0022*/ 	.short	0x0101


	//----- nvinfo : EIATTR_VRC_CTA_INIT_COUNT
	.align		4
        /*0024*/ 	.byte	0x02, 0x4a
	.zero		1
	.zero		1


	//----- nvinfo : EIATTR_EXIT_INSTR_OFFSETS
	.align		4
        /*0028*/ 	.byte	0x04, 0x1c
        /*002a*/ 	.short	(.L_652 - .L_651)


	//   ....[0]....
.L_651:
        /*002c*/ 	.word	0x00000010


	//----- nvinfo : EIATTR_MAX_THREADS
	.align		4
.L_652:
        /*0030*/ 	.byte	0x04, 0x05
        /*0032*/ 	.short	(.L_654 - .L_653)
.L_653:
        /*0034*/ 	.word	0x00000180
        /*0038*/ 	.word	0x00000001
        /*003c*/ 	.word	0x00000001


	//----- nvinfo : EIATTR_CBANK_PARAM_SIZE
	.align		4
.L_654:
        /*0040*/ 	.byte	0x03, 0x19
        /*0042*/ 	.short	0x0a00


	//----- nvinfo : EIATTR_PARAM_CBANK
	.align		4
        /*0044*/ 	.byte	0x04, 0x0a
        /*0046*/ 	.short	(.L_656 - .L_655)
	.align		4
.L_655:
        /*0048*/ 	.word	index@(.nv.constant0._ZN7cutlass13device_kernelIN5flash11enable_sm90INS1_16FlashAttnFwdSm90INS1_25CollectiveMainloopFwdSm90ILi2EN4cute5tupleIJNS5_1CILi1EEES8_S8_EEENS6_IJNS7_ILi128EEENS7_ILi96EEENS7_ILi64EEEEEELi256ENS_6half_tEfNS_4arch4Sm90ELb0ELb0ELb0ELb1ELb0ELb0ELb0ELb1ELb0ELb0ELb0ELb0EEENS1_21CollectiveEpilogueFwdINS6_IJSA_NS7_ILi256EEESB_EEES9_SE_SG_Li256ELb1ELb0ELb0ELb0EEENS1_36VarlenDynamicPersistentTileSchedulerILi128ELi96ELi256ELi32ELb0ELb0ELb1ELb0ELb1ELb1EEEEEEEEEvNT_6ParamsE)
        /*004c*/ 	.short	0x0380
        /*004e*/ 	.short	0x0a00


	//----- nvinfo : EIATTR_SW_WAR
	.align		4
.L_656:
        /*0050*/ 	.byte	0x04, 0x36
        /*0052*/ 	.short	(.L_658 - .L_657)
.L_657:
        /*0054*/ 	.word	0x00000008
.L_658:


//--------------------- .nv.info._ZN7cutlass13device_kernelIN5flash11enable_sm90INS1_16FlashAttnFwdSm90INS1_25CollectiveMainloopFwdSm90ILi2EN4cute5tupleIJNS5_1CILi1EEES8_S8_EEENS6_IJNS7_ILi128EEENS7_ILi96EEENS7_ILi64EEEEEELi256ENS_6half_tEfNS_4arch4Sm90ELb0ELb0ELb0ELb1ELb0ELb1ELb0ELb1ELb0ELb0ELb0ELb0EEENS1_21CollectiveEpilogueFwdINS6_IJSA_NS7_ILi256EEESB_EEES9_SE_SG_Li256ELb1ELb0ELb0ELb0EEENS1_36VarlenDynamicPersistentTileSchedulerILi128ELi96ELi256ELi32ELb0ELb0ELb1ELb0ELb1ELb1EEEEEEEEEvNT_6ParamsE --------------------------
	.section	.nv.info._ZN7cutlass13device_kernelIN5flash11enable_sm90INS1_16FlashAttnFwdSm90INS1_25CollectiveMainloopFwdSm90ILi2EN4cute5tupleIJNS5_1CILi1EEES8_S8_EEENS6_IJNS7_ILi128EEENS7_ILi96EEENS7_ILi64EEEEEELi256ENS_6half_tEfNS_4arch4Sm90ELb0ELb0ELb0ELb1ELb0ELb1ELb0ELb1ELb0ELb0ELb0ELb0EEENS1_21CollectiveEpilogueFwdINS6_IJSA_NS7_ILi256EEESB_EEES9_SE_SG_Li256ELb1ELb0ELb0ELb0EEENS1_36VarlenDynamicPersistentTileSchedulerILi128ELi96ELi256ELi32ELb0ELb0ELb1ELb0ELb1ELb1EEEEEEEEEvNT_6ParamsE,"",@"SHT_CUDA_INFO"
	.sectionflags	@""
	.align	4


	//----- nvinfo : EIATTR_CUDA_API_VERSION
	.align		4
        /*0000*/ 	.byte	0x04, 0x37
        /*0002*/ 	.short	(.L_660 - .L_659)
.L_659:
        /*0004*/ 	.word	0x00000082


	//----- nvinfo : EIATTR_KPARAM_INFO
	.align		4
.L_660:
        /*0008*/ 	.byte	0x04, 0x17
        /*000a*/ 	.short	(.L_662 - .L_661)
.L_661:
        /*000c*/ 	.word	0x00000000
        /*0010*/ 	.short	0x0000
        /*0012*/ 	.short	0x0000
        /*0014*/ 	.byte	0x00, 0xf0, 0x01, 0x28


	//----- nvinfo : EIATTR_SPARSE_MMA_MASK
	.align		4
.L_662:
        /*0018*/ 	.byte	0x03, 0x50
        /*001a*/ 	.short	0x0000


	//----- nvinfo : EIATTR_MAXREG_COUNT
	.align		4
        /*001c*/ 	.byte	0x03, 0x1b
        /*001e*/ 	.short	0x00a8


	//----- nvinfo : EIATTR_MERCURY_ISA_VERSION
	.align		4
        /*0020*/ 	.byte	0x03, 0x5f
        /*0022*/ 	.short	0x0101


	//----- nvinfo : EIATTR_VRC_CTA_INIT_COUNT
	.align		4
        /*0024*/ 	.byte	0x02, 0x4a
	.zero		1
	.zero		1


	//----- nvinfo : EIATTR_EXIT_INSTR_OFFSETS
	.align		4
        /*0028*/ 	.byte	0x04, 0x1c
        /*002a*/ 	.short	(.L_664 - .L_663)


	//   ....[0]....
.L_663:
        /*002c*/ 	.word	0x00000010


	//----- nvinfo : EIATTR_MAX_THREADS
	.align		4
.L_664:
        /*0030*/ 	.byte	0x04, 0x05
        /*0032*/ 	.short	(.L_666 - .L_665)
.L_665:
        /*0034*/ 	.word	0x00000180
        /*0038*/ 	.word	0x00000001
        /*003c*/ 	.word	0x00000001


	//----- nvinfo : EIATTR_CBANK_PARAM_SIZE
	.align		4
.L_666:
        /*0040*/ 	.byte	0x03, 0x19
        /*0042*/ 	.short	0x0a00


	//----- nvinfo : EIATTR_PARAM_CBANK
	.align		4
        /*0044*/ 	.byte	0x04, 0x0a
        /*0046*/ 	.short	(.L_668 - .L_667)
	.align		4
.L_667:
        /*0048*/ 	.word	index@(.nv.constant0._ZN7cutlass13device_kernelIN5flash11enable_sm90INS1_16FlashAttnFwdSm90INS1_25CollectiveMainloopFwdSm90ILi2EN4cute5tupleIJNS5_1CILi1EEES8_S8_EEENS6_IJNS7_ILi128EEENS7_ILi96EEENS7_ILi64EEEEEELi256ENS_6half_tEfNS_4arch4Sm90ELb0ELb0ELb0ELb1ELb0ELb1ELb0ELb1ELb0ELb0ELb0ELb0EEENS1_21CollectiveEpilogueFwdINS6_IJSA_NS7_ILi256EEESB_EEES9_SE_SG_Li256ELb1ELb0ELb0ELb0EEENS1_36VarlenDynamicPersistentTileSchedulerILi128ELi96ELi256ELi32ELb0ELb0ELb1ELb0ELb1ELb1EEEEEEEEEvNT_6ParamsE)
        /*004c*/ 	.short	0x0380
        /*004e*/ 	.short	0x0a00


	//----- nvinfo : EIATTR_SW_WAR
	.align		4
.L_668:
        /*0050*/ 	.byte	0x04, 0x36
        /*0052*/ 	.short	(.L_670 - .L_669)
.L_669:
        /*0054*/ 	.word	0x00000008
.L_670:


//--------------------- .nv.info._ZN7cutlass13device_kernelIN5flash11enable_sm90INS1_16FlashAttnFwdSm90INS1_25CollectiveMainloopFwdSm90ILi2EN4cute5tupleIJNS5_1CILi1EEES8_S8_EEENS6_IJNS7_ILi128EEENS7_ILi96EEENS7_ILi64EEEEEELi256ENS_6half_tEfNS_4arch4Sm90ELb0ELb0ELb0ELb1ELb0ELb0ELb1ELb1ELb0ELb0ELb0ELb0EEENS1_21CollectiveEpilogueFwdINS6_IJSA_NS7_ILi256EEESB_EEES9_SE_SG_Li256ELb1ELb0ELb0ELb0EEENS1_36VarlenDynamicPersistentTileSchedulerILi128ELi96ELi256ELi32ELb0ELb0ELb1ELb0ELb1ELb1EEEEEEEEEvNT_6ParamsE --------------------------
	.section	.nv.info._ZN7cutlass13device_kernelIN5flash11enable_sm90INS1_16FlashAttnFwdSm90INS1_25CollectiveMainloopFwdSm90ILi2EN4cute5tupleIJNS5_1CILi1EEES8_S8_EEENS6_IJNS7_ILi128EEENS7_ILi96EEENS7_ILi64EEEEEELi256ENS_6half_tEfNS_4arch4Sm90ELb0ELb0ELb0ELb1ELb0ELb0ELb1ELb1ELb0ELb0ELb0ELb0EEENS1_21CollectiveEpilogueFwdINS6_IJSA_NS7_ILi256EEESB_EEES9_SE_SG_Li256ELb1ELb0ELb0ELb0EEENS1_36VarlenDynamicPersistentTileSchedulerILi128ELi96ELi256ELi32ELb0ELb0ELb1ELb0ELb1ELb1EEEEEEEEEvNT_6ParamsE,"",@"SHT_CUDA_INFO"
	.sectionflags	@""
	.align	4


	//----- nvinfo : EIATTR_CUDA_API_VERSION
	.align		4
        /*0000*/ 	.byte	0x04, 0x37
        /*0002*/ 	.short	(.L_672 - .L_671)
.L_671:
        /*0004*/ 	.word	0x00000082


	//----- nvinfo : EIATTR_KPARAM_INFO
	.align		4
.L_672:
        /*0008*/ 	.byte	0x04, 0x17
        /*000a*/ 	.short	(.L_674 - .L_673)
.L_673:
        /*000c*/ 	.word	0x00000000
        /*0010*/ 	.short	0x0000
        /*0012*/ 	.short	0x0000
        /*0014*/ 	.byte	0x00, 0xf0, 0x01, 0x2c


	//----- nvinfo : EIATTR_SPARSE_MMA_MASK
	.align		4
.L_674:
        /*0018*/ 	.byte	0x03, 0x50
        /*001a*/ 	.short	0x0000


	//----- nvinfo : EIATTR_MAXREG_COUNT
	.align		4
        /*001c*/ 	.byte	0x03, 0x1b
        /*001e*/ 	.short	0x00a8


	//----- nvinfo : EIATTR_MERCURY_ISA_VERSION
	.align		4
        /*0020*/ 	.byte	0x03, 0x5f
        /*0022*/ 	.short	0x0101


	//----- nvinfo : EIATTR_VRC_CTA_INIT_COUNT
	.align		4
        /*0024*/ 	.byte	0x02, 0x4a
	.zero		1
	.zero		1


	//----- nvinfo : EIATTR_EXIT_INSTR_OFFSETS
	.align		4
        /*0028*/ 	.byte	0x04, 0x1c
        /*002a*/ 	.short	(.L_676 - .L_675)


	//   ....[0]....
.L_675:
        /*002c*/ 	.word	0x00000010


	//----- nvinfo : EIATTR_MAX_THREADS
	.align		4
.L_676:
        /*0030*/ 	.byte	0x04, 0x05
        /*0032*/ 	.short	(.L_678 - .L_677)
.L_677:
        /*0034*/ 	.word	0x00000180
        /*0038*/ 	.word	0x00000001
        /*003c*/ 	.word	0x00000001


	//----- nvinfo : EIATTR_CBANK_PARAM_SIZE
	.align		4
.L_678:
        /*0040*/ 	.byte	0x03, 0x19
        /*0042*/ 	.short	0x0b00


	//----- nvinfo : EIATTR_PARAM_CBANK
	.align		4
        /*0044*/ 	.byte	0x04, 0x0a
        /*0046*/ 	.short	(.L_680 - .L_679)
	.align		4
.L_679:
        /*0048*/ 	.word	index@(.nv.constant0._ZN7cutlass13device_kernelIN5flash11enable_sm90INS1_16FlashAttnFwdSm90INS1_25CollectiveMainloopFwdSm90ILi2EN4cute5tupleIJNS5_1CILi1EEES8_S8_EEENS6_IJNS7_ILi128EEENS7_ILi96EEENS7_ILi64EEEEEELi256ENS_6half_tEfNS_4arch4Sm90ELb0ELb0ELb0ELb1ELb0ELb0ELb1ELb1ELb0ELb0ELb0ELb0EEENS1_21CollectiveEpilogueFwdINS6_IJSA_NS7_ILi256EEESB_EEES9_SE_SG_Li256ELb1ELb0ELb0ELb0EEENS1_36VarlenDynamicPersistentTileSchedulerILi128ELi96ELi256ELi32ELb0ELb0ELb1ELb0ELb1ELb1EEEEEEEEEvNT_6ParamsE)
        /*004c*/ 	.short	0x0380
        /*004e*/ 	.short	0x0b00


	//----- nvinfo : EIATTR_SW_WAR
	.align		4
.L_680:
        /*0050*/ 	.byte	0x04, 0x36
        /*0052*/ 	.short	(.L_682 - .L_681)
.L_681:
        /*0054*/ 	.word	0x00000008
.L_682:


//--------------------- .nv.info._ZN7cutlass13device_kernelIN5flash11enable_sm90INS1_16FlashAttnFwdSm90INS1_25CollectiveMainloopFwdSm90ILi2EN4cute5tupleIJNS5_1CILi1EEES8_S8_EEENS6_IJNS7_ILi128EEENS7_ILi96EEENS7_ILi64EEEEEELi256ENS_6half_tEfNS_4arch4Sm90ELb0ELb0ELb0ELb1ELb0ELb1ELb1ELb1ELb0ELb0ELb0ELb0EEENS1_21CollectiveEpilogueFwdINS6_IJSA_NS7_ILi256EEESB_EEES9_SE_SG_Li256ELb1ELb0ELb0ELb0EEENS1_36VarlenDynamicPersistentTileSchedulerILi128ELi96ELi256ELi32ELb0ELb0ELb1ELb0ELb1ELb1EEEEEEEEEvNT_6ParamsE --------------------------
	.section	.nv.info._ZN7cutlass13device_kernelIN5flash11enable_sm90INS1_16FlashAttnFwdSm90INS1_25CollectiveMainloopFwdSm90ILi2EN4cute5tupleIJNS5_1CILi1EEES8_S8_EEENS6_IJNS7_ILi128EEENS7_ILi96EEENS7_ILi64EEEEEELi256ENS_6half_tEfNS_4arch4Sm90ELb0ELb0ELb0ELb1ELb0ELb1ELb1ELb1ELb0ELb0ELb0ELb0EEENS1_21CollectiveEpilogueFwdINS6_IJSA_NS7_ILi256EEESB_EEES9_SE_SG_Li256ELb1ELb0ELb0ELb0EEENS1_36VarlenDynamicPersistentTileSchedulerILi128ELi96ELi256ELi32ELb0ELb0ELb1ELb0ELb1ELb1EEEEEEEEEvNT_6ParamsE,"",@"SHT_CUDA_INFO"
	.sectionflags	@""
	.align	4


	//----- nvinfo : EIATTR_CUDA_API_VERSION
	.align		4
        /*0000*/ 	.byte	0x04, 0x37
        /*0002*/ 	.short	(.L_684 - .L_683)
.L_683:
        /*0004*/ 	.word	0x00000082


	//----- nvinfo : EIATTR_KPARAM_INFO
	.align		4
.L_684:
        /*0008*/ 	.byte	0x04, 0x17
        /*000a*/ 	.short	(.L_686 - .L_685)
.L_685:
        /*000c*/ 	.word	0x00000000
        /*0010*/ 	.short	0x0000
        /*0012*/ 	.short	0x0000
        /*0014*/ 	.byte	0x00, 0xf0, 0x01, 0x2c


	//----- nvinfo : EIATTR_SPARSE_MMA_MASK
	.align		4
.L_686:
        /*0018*/ 	.byte	0x03, 0x50
        /*001a*/ 	.short	0x0000


	//----- nvinfo : EIATTR_MAXREG_COUNT
	.align		4
        /*001c*/ 	.byte	0x03, 0x1b
        /*001e*/ 	.short	0x00a8


	//----- nvinfo : EIATTR_MERCURY_ISA_VERSION
	.align		4
        /*0020*/ 	.byte	0x03, 0x5f
        /*0022*/ 	.short	0x0101


	//----- nvinfo : EIATTR_VRC_CTA_INIT_COUNT
	.align		4
        /*0024*/ 	.byte	0x02, 0x4a
	.zero		1
	.zero		1


	//----- nvinfo : EIATTR_EXIT_INSTR_OFFSETS
	.align		4
        /*0028*/ 	.byte	0x04, 0x1c
        /*002a*/ 	.short	(.L_688 - .L_687)


	//   ....[0]....
.L_687:
        /*002c*/ 	.word	0x00000010


	//----- nvinfo : EIATTR_MAX_THREADS
	.align		4
.L_688:
        /*0030*/ 	.byte	0x04, 0x05
        /*0032*/ 	.short	(.L_690 - .L_689)
.L_689:
        /*0034*/ 	.word	0x00000180
        /*0038*/ 	.word	0x00000001
        /*003c*/ 	.word	0x00000001


	//----- nvinfo : EIATTR_CBANK_PARAM_SIZE
	.align		4
.L_690:
        /*0040*/ 	.byte	0x03, 0x19
        /*0042*/ 	.short	0x0b00


	//----- nvinfo : EIATTR_PARAM_CBANK
	.align		4
        /*0044*/ 	.byte	0x04, 0x0a
        /*0046*/ 	.short	(.L_692 - .L_691)
	.align		4
.L_691:
        /*0048*/ 	.word	index@(.nv.constant0._ZN7cutlass13device_kernelIN5flash11enable_sm90INS1_16FlashAttnFwdSm90INS1_25CollectiveMainloopFwdSm90ILi2EN4cute5tupleIJNS5_1CILi1EEES8_S8_EEENS6_IJNS7_ILi128EEENS7_ILi96EEENS7_ILi64EEEEEELi256ENS_6half_tEfNS_4arch4Sm90ELb0ELb0ELb0ELb1ELb0ELb1ELb1ELb1ELb0ELb0ELb0ELb0EEENS1_21CollectiveEpilogueFwdINS6_IJSA_NS7_ILi256EEESB_EEES9_SE_SG_Li256ELb1ELb0ELb0ELb0EEENS1_36VarlenDynamicPersistentTileSchedulerILi128ELi96ELi256ELi32ELb0ELb0ELb1ELb0ELb1ELb1EEEEEEEEEvNT_6ParamsE)
        /*004c*/ 	.short	0x0380
        /*004e*/ 	.short	0x0b00


	//----- nvinfo : EIATTR_SW_WAR
	.align		4
.L_692:
        /*0050*/ 	.byte	0x04, 0x36
        /*0052*/ 	.short	(.L_694 - .L_693)
.L_693:
        /*0054*/ 	.word	0x00000008
.L_694:


//--------------------- .nv.info._ZN7cutlass13device_kernelIN5flash11enable_sm90INS1_16FlashAttnFwdSm90INS1_25CollectiveMainloopFwdSm90ILi2EN4cute5tupleIJNS5_1CILi1EEES8_S8_EEENS6_IJNS7_ILi128EEENS7_ILi96EEENS7_ILi64EEEEEELi256ENS_6half_tEfNS_4arch4Sm90ELb0ELb1ELb0ELb0ELb0ELb0ELb0ELb1ELb0ELb0ELb0ELb0EEENS1_21CollectiveEpilogueFwdINS6_IJSA_NS7_ILi256EEESB_EEES9_SE_SG_Li256ELb0ELb0ELb0ELb0EEENS1_30DynamicPersistentTileSchedulerILi256ELi32ELb0ELb0ELb1EEEEEEEEEvNT_6ParamsE --------------------------
	.section	.nv.info._ZN7cutlass13device_kernelIN5flash11enable_sm90INS1_16FlashAttnFwdSm90INS1_25CollectiveMainloopFwdSm90ILi2EN4cute5tupleIJNS5_1CILi1EEES8_S8_EEENS6_IJNS7_ILi128EEENS7_ILi96EEENS7_ILi64EEEEEELi256ENS_6half_tEfNS_4arch4Sm90ELb0ELb1ELb0ELb0ELb0ELb0ELb0ELb1ELb0ELb0ELb0ELb0EEENS1_21CollectiveEpilogueFwdINS6_IJSA_NS7_ILi256EEESB_EEES9_SE_SG_Li256ELb0ELb0ELb0ELb0EEENS1_30DynamicPersistentTileSchedulerILi256ELi32ELb0ELb0ELb1EEEEEEEEEvNT_6ParamsE,"",@"SHT_CUDA_INFO"
	.sectionflags	@""
	.align	4


	//----- nvinfo : EIATTR_CUDA_API_VERSION
	.align		4
        /*0000*/ 	.byte	0x04, 0x37
        /*0002*/ 	.short	(.L_696 - .L_695)
.L_695:
        /*0004*/ 	.word	0x00000082


	//----- nvinfo : EIATTR_KPARAM_INFO
	.align		4
.L_696:
        /*0008*/ 	.byte	0x04, 0x17
        /*000a*/ 	.short	(.L_698 - .L_697)
.L_697:
        /*000c*/ 	.word	0x00000000
        /*0010*/ 	.short	0x0000
        /*0012*/ 	.short	0x0000
        /*0014*/ 	.byte	0x00, 0xf0, 0x01, 0x2e


	//----- nvinfo : EIATTR_SPARSE_MMA_MASK
	.align		4
.L_698:
        /*0018*/ 	.byte	0x03, 0x50
        /*001a*/ 	.short	0x0000


	//----- nvinfo : EIATTR_MAXREG_COUNT
	.align		4
        /*001c*/ 	.byte	0x03, 0x1b
        /*001e*/ 	.short	0x00a8


	//----- nvinfo : EIATTR_MERCURY_ISA_VERSION
	.align		4
        /*0020*/ 	.byte	0x03, 0x5f
        /*0022*/ 	.short	0x0101


	//----- nvinfo : EIATTR_VRC_CTA_INIT_COUNT
	.align		4
        /*0024*/ 	.byte	0x02, 0x4a
	.zero		1
	.zero		1


	//----- nvinfo : EIATTR_EXIT_INSTR_OFFSETS
	.align		4
        /*0028*/ 	.byte	0x04, 0x1c
        /*002a*/ 	.short	(.L_700 - .L_699)


	//   ....[0]....
.L_699:
        /*002c*/ 	.word	0x00000010


	//----- nvinfo : EIATTR_MAX_THREADS
	.align		4
.L_700:
        /*0030*/ 	.byte	0x04, 0x05
        /*0032*/ 	.short	(.L_702 - .L_701)
.L_701:
        /*0034*/ 	.word	0x00000180
        /*0038*/ 	.word	0x00000001
        /*003c*/ 	.word	0x00000001


	//----- nvinfo : EIATTR_CBANK_PARAM_SIZE
	.align		4
.L_702:
        /*0040*/ 	.byte	0x03, 0x19
        /*0042*/ 	.short	0x0b80


	//----- nvinfo : EIATTR_PARAM_CBANK
	.align		4
        /*0044*/ 	.byte	0x04, 0x0a
        /*0046*/ 	.short	(.L_704 - .L_703)
	.align		4
.L_703:
        /*0048*/ 	.word	index@(.nv.constant0._ZN7cutlass13device_kernelIN5flash11enable_sm90INS1_16FlashAttnFwdSm90INS1_25CollectiveMainloopFwdSm90ILi2EN4cute5tupleIJNS5_1CILi1EEES8_S8_EEENS6_IJNS7_ILi128EEENS7_ILi96EEENS7_ILi64EEEEEELi256ENS_6half_tEfNS_4arch4Sm90ELb0ELb1ELb0ELb0ELb0ELb0ELb0ELb1ELb0ELb0ELb0ELb0EEENS1_21CollectiveEpilogueFwdINS6_IJSA_NS7_ILi256EEESB_EEES9_SE_SG_Li256ELb0ELb0ELb0ELb0EEENS1_30DynamicPersistentTileSchedulerILi256ELi32ELb0ELb0ELb1EEEEEEEEEvNT_6ParamsE)
        /*004c*/ 	.short	0x0380
        /*004e*/ 	.short	0x0b80


	//----- nvinfo : EIATTR_SW_WAR
	.align		4
.L_704:
        /*0050*/ 	.byte	0x04, 0x36
        /*0052*/ 	.short	(.L_706 - .L_705)
.L_705:
        /*0054*/ 	.word	0x00000008
.L_706:


//--------------------- .nv.info._ZN7cutlass13device_kernelIN5flash11enable_sm90INS1_16FlashAttnFwdSm90INS1_25CollectiveMainloopFwdSm90ILi2EN4cute5tupleIJNS5_1CILi1EEES8_S8_EEENS6_IJNS7_ILi128EEENS7_ILi96EEENS7_ILi64EEEEEELi256ENS_6half_tEfNS_4arch4Sm90ELb0ELb1ELb0ELb0ELb0ELb0ELb1ELb1ELb0ELb0ELb0ELb0EEENS1_21CollectiveEpilogueFwdINS6_IJSA_NS7_ILi256EEESB_EEES9_SE_SG_Li256ELb0ELb0ELb0ELb0EEENS1_30DynamicPersistentTileSchedulerILi256ELi32ELb0ELb0ELb1EEEEEEEEEvNT_6ParamsE --------------------------
	.section	.nv.info._ZN7cutlass13device_kernelIN5flash11enable_sm90INS1_16FlashAttnFwdSm90INS1_25CollectiveMainloopFwdSm90ILi2EN4cute5tupleIJNS5_1CILi1EEES8_S8_EEENS6_IJNS7_ILi128EEENS7_ILi96EEENS7_ILi64EEEEEELi256ENS_6half_tEfNS_4arch4Sm90ELb0ELb1ELb0ELb0ELb0ELb0ELb1ELb1ELb0ELb0ELb0ELb0EEENS1_21CollectiveEpilogueFwdINS6_IJSA_NS7_ILi256EEESB_EEES9_SE_SG_Li256ELb0ELb0ELb0ELb0EEENS1_30DynamicPersistentTileSchedulerILi256ELi32ELb0ELb0ELb1EEEEEEEEEvNT_6ParamsE,"",@"SHT_CUDA_INFO"
	.sectionflags	@""
	.align	4


	//----- nvinfo : EIATTR_CUDA_API_VERSION
	.align		4
        /*0000*/ 	.byte	0x04, 0x37
        /*0002*/ 	.short	(.L_708 - .L_707)
.L_707:
        /*0004*/ 	.word	0x00000082


	//----- nvinfo : EIATTR_KPARAM_INFO
	.align		4
.L_708:
        /*0008*/ 	.byte	0x04, 0x17
        /*000a*/ 	.short	(.L_710 - .L_709)
.L_709:
        /*000c*/ 	.word	0x00000000
        /*0010*/ 	.short	0x0000
        /*0012*/ 	.short	0x0000
        /*0014*/ 	.byte	0x00, 0xf0, 0x01, 0x32


	//----- nvinfo : EIATTR_SPARSE_MMA_MASK
	.align		4
.L_710:
        /*0018*/ 	.byte	0x03, 0x50
        /*001a*/ 	.short	0x0000


	//----- nvinfo : EIATTR_MAXREG_COUNT
	.align		4
        /*001c*/ 	.byte	0x03, 0x1b
        /*001e*/ 	.short	0x00a8


	//----- nvinfo : EIATTR_MERCURY_ISA_VERSION
	.align		4
        /*0020*/ 	.byte	0x03, 0x5f
        /*0022*/ 	.short	0x0101


	//----- nvinfo : EIATTR_VRC_CTA_INIT_COUNT
	.align		4
        /*0024*/ 	.byte	0x02, 0x4a
	.zero		1
	.zero		1


	//----- nvinfo : EIATTR_EXIT_INSTR_OFFSETS
	.align		4
        /*0028*/ 	.byte	0x04, 0x1c
        /*002a*/ 	.short	(.L_712 - .L_711)


	//   ....[0]....
.L_711:
        /*002c*/ 	.word	0x00000010


	//----- nvinfo : EIATTR_MAX_THREADS
	.align		4
.L_712:
        /*0030*/ 	.byte	0x04, 0x05
        /*0032*/ 	.short	(.L_714 - .L_713)
.L_713:
        /*0034*/ 	.word	0x00000180
        /*0038*/ 	.word	0x00000001
        /*003c*/ 	.word	0x00000001


	//----- nvinfo : EIATTR_CBANK_PARAM_SIZE
	.align		4
.L_714:
        /*0040*/ 	.byte	0x03, 0x19
        /*0042*/ 	.short	0x0c80


	//----- nvinfo : EIATTR_PARAM_CBANK
	.align		4
        /*0044*/ 	.byte	0x04, 0x0a
        /*0046*/ 	.short	(.L_716 - .L_715)
	.align		4
.L_715:
        /*0048*/ 	.word	index@(.nv.constant0._ZN7cutlass13device_kernelIN5flash11enable_sm90INS1_16FlashAttnFwdSm90INS1_25CollectiveMainloopFwdSm90ILi2EN4cute5tupleIJNS5_1CILi1EEES8_S8_EEENS6_IJNS7_ILi128EEENS7_ILi96EEENS7_ILi64EEEEEELi256ENS_6half_tEfNS_4arch4Sm90ELb0ELb1ELb0ELb0ELb0ELb0ELb1ELb1ELb0ELb0ELb0ELb0EEENS1_21CollectiveEpilogueFwdINS6_IJSA_NS7_ILi256EEESB_EEES9_SE_SG_Li256ELb0ELb0ELb0ELb0EEENS1_30DynamicPersistentTileSchedulerILi256ELi32ELb0ELb0ELb1EEEEEEEEEvNT_6ParamsE)
        /*004c*/ 	.short	0x0380
        /*004e*/ 	.short	0x0c80


	//----- nvinfo : EIATTR_SW_WAR
	.align		4
.L_716:
        /*0050*/ 	.byte	0x04, 0x36
        /*0052*/ 	.short	(.L_718 - .L_717)
.L_717:
        /*0054*/ 	.word	0x00000008
.L_718:


//--------------------- .nv.info._ZN7cutlass13device_kernelIN5flash11enable_sm90INS1_16FlashAttnFwdSm90INS1_25CollectiveMainloopFwdSm90ILi2EN4cute5tupleIJNS5_1CILi1EEES8_S8_EEENS6_IJNS7_ILi128EEENS7_ILi96EEENS7_ILi64EEEEEELi256ENS_6half_tEfNS_4arch4Sm90ELb0ELb1ELb0ELb1ELb0ELb0ELb0ELb1ELb0ELb0ELb0ELb0EEENS1_21CollectiveEpilogueFwdINS6_IJSA_NS7_ILi256EEESB_EEES9_SE_SG_Li256ELb1ELb0ELb0ELb0EEENS1_36VarlenDynamicPersistentTileSchedulerILi128ELi96ELi256ELi32ELb0ELb0ELb1ELb1ELb0ELb1EEEEEEEEEvNT_6ParamsE --------------------------
	.section	.nv.info._ZN7cutlass13device_kernelIN5flash11enable_sm90INS1_16FlashAttnFwdSm90INS1_25CollectiveMainloopFwdSm90ILi2EN4cute5tupleIJNS5_1CILi1EEES8_S8_EEENS6_IJNS7_ILi128EEENS7_ILi96EEENS7_ILi64EEEEEELi256ENS_6half_tEfNS_4arch4Sm90ELb0ELb1ELb0ELb1ELb0ELb0ELb0ELb1ELb0ELb0ELb0ELb0EEENS1_21CollectiveEpilogueFwdINS6_IJSA_NS7_ILi256EEESB_EEES9_SE_SG_Li256ELb1ELb0ELb0ELb0EEENS1_36VarlenDynamicPersistentTileSchedulerILi128ELi96ELi256ELi32ELb0ELb0ELb1ELb1ELb0ELb1EEEEEEEEEvNT_6ParamsE,"",@"SHT_CUDA_INFO"
	.sectionflags	@""
	.align	4


	//----- nvinfo : EIATTR_CUDA_API_VERSION
	.align		4
        /*0000*/ 	.byte	0x04, 0x37
        /*0002*/ 	.short	(.L_720 - .L_719)
.L_719:
        /*0004*/ 	.word	0x00000082


	//----- nvinfo : EIATTR_KPARAM_INFO
	.align		4
.L_720:
        /*0008*/ 	.byte	0x04, 0x17
        /*000a*/ 	.short	(.L_722 - .L_721)
.L_721:
        /*000c*/ 	.word	0x00000000
        /*0010*/ 	.short	0x0000
        /*0012*/ 	.short	0x0000
        /*0014*/ 	.byte	0x00, 0xf0, 0x01, 0x28


	//----- nvinfo : EIATTR_SPARSE_MMA_MASK
	.align		4
.L_722:
        /*0018*/ 	.byte	0x03, 0x50
        /*001a*/ 	.short	0x0000


	//----- nvinfo : EIATTR_MAXREG_COUNT
	.align		4
        /*001c*/ 	.byte	0x03, 0x1b
        /*001e*/ 	.short	0x00a8


	//----- nvinfo : EIATTR_MERCURY_ISA_VERSION
	.align		4
        /*0020*/ 	.byte	0x03, 0x5f
        /*0022*/ 	.short	0x0101


	//----- nvinfo : EIATTR_VRC_CTA_INIT_COUNT
	.align		4
        /*0024*/ 	.byte	0x02, 0x4a
	.zero		1
	.zero		1


	//----- nvinfo : EIATTR_EXIT_INSTR_OFFSETS
	.align		4
        /*0028*/ 	.byte	0x04, 0x1c
        /*002a*/ 	.short	(.L_724 - .L_723)


	//   ....[0]....
.L_723:
        /*002c*/ 	.word	0x00000010


	//----- nvinfo : EIATTR_MAX_THREADS
	.align		4
.L_724:
        /*0030*/ 	.byte	0x04, 0x05
        /*0032*/ 	.short	(.L_726 - .L_725)
.L_725:
        /*0034*/ 	.word	0x00000180
        /*0038*/ 	.word	0x00000001
        /*003c*/ 	.word	0x00000001


	//----- nvinfo : EIATTR_CBANK_PARAM_SIZE
	.align		4
.L_726:
        /*0040*/ 	.byte	0x03, 0x19
        /*0042*/ 	.short	0x0a00


	//----- nvinfo : EIATTR_PARAM_CBANK
	.align		4
        /*0044*/ 	.byte	0x04, 0x0a
        /*0046*/ 	.short	(.L_728 - .L_727)
	.align		4
.L_727:
        /*0048*/ 	.word	index@(.nv.constant0._ZN7cutlass13device_kernelIN5flash11enable_sm90INS1_16FlashAttnFwdSm90INS1_25CollectiveMainloopFwdSm90ILi2EN4cute5tupleIJNS5_1CILi1EEES8_S8_EEENS6_IJNS7_ILi128EEENS7_ILi96EEENS7_ILi64EEEEEELi256ENS_6half_tEfNS_4arch4Sm90ELb0ELb1ELb0ELb1ELb0ELb0ELb0ELb1ELb0ELb0ELb0ELb0EEENS1_21CollectiveEpilogueFwdINS6_IJSA_NS7_ILi256EEESB_EEES9_SE_SG_Li256ELb1ELb0ELb0ELb0EEENS1_36VarlenDynamicPersistentTileSchedulerILi128ELi96ELi256ELi32ELb0ELb0ELb1ELb1ELb0ELb1EEEEEEEEEvNT_6ParamsE)
        /*004c*/ 	.short	0x0380
        /*004e*/ 	.short	0x0a00


	//----- nvinfo : EIATTR_SW_WAR
	.align		4
.L_728:
        /*0050*/ 	.byte	0x04, 0x36
        /*0052*/ 	.short	(.L_730 - .L_729)
.L_729:
        /*0054*/ 	.word	0x00000008
.L_730:


//--------------------- .nv.info._ZN7cutlass13device_kernelIN5flash11enable_sm90INS1_16FlashAttnFwdSm90INS1_25CollectiveMainloopFwdSm90ILi2EN4cute5tupleIJNS5_1CILi1EEES8_S8_EEENS6_IJNS7_ILi128EEENS7_ILi96EEENS7_ILi64EEEEEELi256ENS_6half_tEfNS_4arch4Sm90ELb0ELb1ELb0ELb1ELb0ELb1ELb0ELb1ELb0ELb0ELb0ELb0EEENS1_21CollectiveEpilogueFwdINS6_IJSA_NS7_ILi256EEESB_EEES9_SE_SG_Li256ELb1ELb0ELb0ELb0EEENS1_36VarlenDynamicPersistentTileSchedulerILi128ELi96ELi256ELi32ELb0ELb0ELb1ELb1ELb0ELb1EEEEEEEEEvNT_6ParamsE --------------------------
	.section	.nv.info._ZN7cutlass13device_kernelIN5flash11enable_sm90INS1_16FlashAttnFwdSm90INS1_25CollectiveMainloopFwdSm90ILi2EN4cute5tupleIJNS5_1CILi1EEES8_S8_EEENS6_IJNS7_ILi128EEENS7_ILi96EEENS7_ILi64EEEEEELi256ENS_6half_tEfNS_4arch4Sm90ELb0ELb1ELb0ELb1ELb0ELb1ELb0ELb1ELb0ELb0ELb0ELb0EEENS1_21CollectiveEpilogueFwdINS6_IJSA_NS7_ILi256EEESB_EEES9_SE_SG_Li256ELb1ELb0ELb0ELb0EEENS1_36VarlenDynamicPersistentTileSchedulerILi128ELi96ELi256ELi32ELb0ELb0ELb1ELb1ELb0ELb1EEEEEEEEEvNT_6ParamsE,"",@"SHT_CUDA_INFO"
	.sectionflags	@""
	.align	4


	//----- nvinfo : EIATTR_CUDA_API_VERSION
	.align		4
        /*0000*/ 	.byte	0x04, 0x37
        /*0002*/ 	.short	(.L_732 - .L_731)
.L_731:
        /*0004*/ 	.word	0x00000082


	//----- nvinfo : EIATTR_KPARAM_INFO
	.align		4
.L_732:
        /*0008*/ 	.byte	0x04, 0x17
        /*000a*/ 	.short	(.L_734 - .L_733)
.L_733:
        /*000c*/ 	.word	0x00000000
        /*0010*/ 	.short	0x0000
        /*0012*/ 	.short	0x0000
        /*0014*/ 	.byte	0x00, 0xf0, 0x01, 0x28


	//----- nvinfo : EIATTR_SPARSE_MMA_MASK
	.align		4
.L_734:
        /*0018*/ 	.byte	0x03, 0x50
        /*001a*/ 	.short	0x0000


	//----- nvinfo : EIATTR_MAXREG_COUNT
	.align		4
        /*001c*/ 	.byte	0x03, 0x1b
        /*001e*/ 	.short	0x00a8


	//----- nvinfo : EIATTR_MERCURY_ISA_VERSION
	.align		4
        /*0020*/ 	.byte	0x03, 0x5f
        /*0022*/ 	.short	0x0101


	//----- nvinfo : EIATTR_VRC_CTA_INIT_COUNT
	.align		4
        /*0024*/ 	.byte	0x02, 0x4a
	.zero		1
	.zero		1


	//----- nvinfo : EIATTR_EXIT_INSTR_OFFSETS
	.align		4
        /*0028*/ 	.byte	0x04, 0x1c
        /*002a*/ 	.short	(.L_736 - .L_735)


	//   ....[0]....
.L_735:
        /*002c*/ 	.word	0x00000010


	//----- nvinfo : EIATTR_MAX_THREADS
	.align		4
.L_736:
        /*0030*/ 	.byte	0x04, 0x05
        /*0032*/ 	.short	(.L_738 - .L_737)
.L_737:
        /*0034*/ 	.word	0x00000180
        /*0038*/ 	.word	0x00000001
        /*003c*/ 	.word	0x00000001


	//----- nvinfo : EIATTR_CBANK_PARAM_SIZE
	.align		4
.L_738:
        /*0040*/ 	.byte	0x03, 0x19
        /*0042*/ 	.short	0x0a00


	//----- nvinfo : EIATTR_PARAM_CBANK
	.align		4
        /*0044*/ 	.byte	0x04, 0x0a
        /*0046*/ 	.short	(.L_740 - .L_739)
	.align		4
.L_739:
        /*0048*/ 	.word	index@(.nv.constant0._ZN7cutlass13device_kernelIN5flash11enable_sm90INS1_16FlashAttnFwdSm90INS1_25CollectiveMainloopFwdSm90ILi2EN4cute5tupleIJNS5_1CILi1EEES8_S8_EEENS6_IJNS7_ILi128EEENS7_ILi96EEENS7_ILi64EEEEEELi256ENS_6half_tEfNS_4arch4Sm90ELb0ELb1ELb0ELb1ELb0ELb1ELb0ELb1ELb0ELb0ELb0ELb0EEENS1_21CollectiveEpilogueFwdINS6_IJSA_NS7_ILi256EEESB_EEES9_SE_SG_Li256ELb1ELb0ELb0ELb0EEENS1_36VarlenDynamicPersistentTileSchedulerILi128ELi96ELi256ELi32ELb0ELb0ELb1ELb1ELb0ELb1EEEEEEEEEvNT_6ParamsE)
        /*004c*/ 	.short	0x0380
        /*004e*/ 	.short	0x0a00


	//----- nvinfo : EIATTR_SW_WAR
	.align		4
.L_740:
        /*0050*/ 	.byte	0x04, 0x36
        /*0052*/ 	.short	(.L_742 - .L_741)
.L_741:
        /*0054*/ 	.word	0x00000008
.L_742:


//--------------------- .nv.info._ZN7cutlass13device_kernelIN5flash11enable_sm90INS1_16FlashAttnFwdSm90INS1_25CollectiveMainloopFwdSm90ILi2EN4cute5tupleIJNS5_1CILi1EEES8_S8_EEENS6_IJNS7_ILi128EEENS7_ILi96EEENS7_ILi64EEEEEELi256ENS_6half_tEfNS_4arch4Sm90ELb0ELb1ELb0ELb1ELb0ELb0ELb1ELb1ELb0ELb0ELb0ELb0EEENS1_21CollectiveEpilogueFwdINS6_IJSA_NS7_ILi256EEESB_EEES9_SE_SG_Li256ELb1ELb0ELb0ELb0EEENS1_36VarlenDynamicPersistentTileSchedulerILi128ELi96ELi256ELi32ELb0ELb0ELb1ELb1ELb0ELb1EEEEEEEEEvNT_6ParamsE --------------------------
	.section	.nv.info._ZN7cutlass13device_kernelIN5flash11enable_sm90INS1_16FlashAttnFwdSm90INS1_25CollectiveMainloopFwdSm90ILi2EN4cute5tupleIJNS5_1CILi1EEES8_S8_EEENS6_IJNS7_ILi128EEENS7_ILi96EEENS7_ILi64EEEEEELi256ENS_6half_tEfNS_4arch4Sm90ELb0ELb1ELb0ELb1ELb0ELb0ELb1ELb1ELb0ELb0ELb0ELb0EEENS1_21CollectiveEpilogueFwdINS6_IJSA_NS7_ILi256EEESB_EEES9_SE_SG_Li256ELb1ELb0ELb0ELb0EEENS1_36VarlenDynamicPersistentTileSchedulerILi128ELi96ELi256ELi32ELb0ELb0ELb1ELb1ELb0ELb1EEEEEEEEEvNT_6ParamsE,"",@"SHT_CUDA_INFO"
	.sectionflags	@""
	.align	4


	//----- nvinfo : EIATTR_CUDA_API_VERSION
	.align		4
        /*0000*/ 	.byte	0x04, 0x37
        /*0002*/ 	.short	(.L_744 - .L_743)
.L_743:
        /*0004*/ 	.word	0x00000082


	//----- nvinfo : EIATTR_KPARAM_INFO
	.align		4
.L_744:
        /*0008*/ 	.byte	0x04, 0x17
        /*000a*/ 	.short	(.L_746 - .L_745)
.L_745:
        /*000c*/ 	.word	0x00000000
        /*0010*/ 	.short	0x0000
        /*0012*/ 	.short	0x0000
        /*0014*/ 	.byte	0x00, 0xf0, 0x01, 0x2c


	//----- nvinfo : EIATTR_SPARSE_MMA_MASK
	.align		4
.L_746:
        /*0018*/ 	.byte	0x03, 0x50
        /*001a*/ 	.short	0x0000


	//----- nvinfo : EIATTR_MAXREG_COUNT
	.align		4
        /*001c*/ 	.byte	0x03, 0x1b
        /*001e*/ 	.short	0x00a8


	//----- nvinfo : EIATTR_MERCURY_ISA_VERSION
	.align		4
        /*0020*/ 	.byte	0x03, 0x5f
        /*0022*/ 	.short	0x0101


	//----- nvinfo : EIATTR_VRC_CTA_INIT_COUNT
	.align		4
        /*0024*/ 	.byte	0x02, 0x4a
	.zero		1
	.zero		1


	//----- nvinfo : EIATTR_EXIT_INSTR_OFFSETS
	.align		4
        /*0028*/ 	.byte	0x04, 0x1c
        /*002a*/ 	.short	(.L_748 - .L_747)


	//   ....[0]....
.L_747:
        /*002c*/ 	.word	0x00000010


	//----- nvinfo : EIATTR_MAX_THREADS
	.align		4
.L_748:
        /*0030*/ 	.byte	0x04, 0x05
        /*0032*/ 	.short	(.L_750 - .L_749)
.L_749:
        /*0034*/ 	.word	0x00000180
        /*0038*/ 	.word	0x00000001
        /*003c*/ 	.word	0x00000001


	//----- nvinfo : EIATTR_CBANK_PARAM_SIZE
	.align		4
.L_750:
        /*0040*/ 	.byte	0x03, 0x19
        /*0042*/ 	.short	0x0b00


	//----- nvinfo : EIATTR_PARAM_CBANK
	.align		4
        /*0044*/ 	.byte	0x04, 0x0a
        /*0046*/ 	.short	(.L_752 - .L_751)
	.align		4
.L_751:
        /*0048*/ 	.word	index@(.nv.constant0._ZN7cutlass13device_kernelIN5flash11enable_sm90INS1_16FlashAttnFwdSm90INS1_25CollectiveMainloopFwdSm90ILi2EN4cute5tupleIJNS5_1CILi1EEES8_S8_EEENS6_IJNS7_ILi128EEENS7_ILi96EEENS7_ILi64EEEEEELi256ENS_6half_tEfNS_4arch4Sm90ELb0ELb1ELb0ELb1ELb0ELb0ELb1ELb1ELb0ELb0ELb0ELb0EEENS1_21CollectiveEpilogueFwdINS6_IJSA_NS7_ILi256EEESB_EEES9_SE_SG_Li256ELb1ELb0ELb0ELb0EEENS1_36VarlenDynamicPersistentTileSchedulerILi128ELi96ELi256ELi32ELb0ELb0ELb1ELb1ELb0ELb1EEEEEEEEEvNT_6ParamsE)
        /*004c*/ 	.short	0x0380
        /*004e*/ 	.short	0x0b00


	//----- nvinfo : EIATTR_SW_WAR
	.align		4
.L_752:
        /*0050*/ 	.byte	0x04, 0x36
        /*0052*/ 	.short	(.L_754 - .L_753)
.L_753:
        /*0054*/ 	.word	0x00000008
.L_754:


//--------------------- .nv.info._ZN7cutlass13device_kernelIN5flash11enable_sm90INS1_16FlashAttnFwdSm90INS1_25CollectiveMainloopFwdSm90ILi2EN4cute5tupleIJNS5_1CILi1EEES8_S8_EEENS6_IJNS7_ILi128EEENS7_ILi96EEENS7_ILi64EEEEEELi256ENS_6half_tEfNS_4arch4Sm90ELb0ELb1ELb0ELb1ELb0ELb1ELb1ELb1ELb0ELb0ELb0ELb0EEENS1_21CollectiveEpilogueFwdINS6_IJSA_NS7_ILi256EEESB_EEES9_SE_SG_Li256ELb1ELb0ELb0ELb0EEENS1_36VarlenDynamicPersistentTileSchedulerILi128ELi96ELi256ELi32ELb0ELb0ELb1ELb1ELb0ELb1EEEEEEEEEvNT_6ParamsE --------------------------
	.section	.nv.info._ZN7cutlass13device_kernelIN5flash11enable_sm90INS1_16FlashAttnFwdSm90INS1_25CollectiveMainloopFwdSm90ILi2EN4cute5tupleIJNS5_1CILi1EEES8_S8_EEENS6_IJNS7_ILi128EEENS7_ILi96EEENS7_ILi64EEEEEELi256ENS_6half_tEfNS_4arch4Sm90ELb0ELb1ELb0ELb1ELb0ELb1ELb1ELb1ELb0ELb0ELb0ELb0EEENS1_21CollectiveEpilogueFwdINS6_IJSA_NS7_ILi256EEESB_EEES9_SE_SG_Li256ELb1ELb0ELb0ELb0EEENS1_36VarlenDynamicPersistentTileSchedulerILi128ELi96ELi256ELi32ELb0ELb0ELb1ELb1ELb0ELb1EEEEEEEEEvNT_6ParamsE,"",@"SHT_CUDA_INFO"
	.sectionflags	@""
	.align	4


	//----- nvinfo : EIATTR_CUDA_API_VERSION
	.align		4
        /*0000*/ 	.byte	0x04, 0x37
        /*0002*/ 	.short	(.L_756 - .L_755)
.L_755:
        /*0004*/ 	.word	0x00000082


	//----- nvinfo : EIATTR_KPARAM_INFO
	.align		4
.L_756:
        /*0008*/ 	.byte	0x04, 0x17
        /*000a*/ 	.short	(.L_758 - .L_757)
.L_757:
        /*000c*/ 	.word	0x00000000
        /*0010*/ 	.short	0x0000
        /*0012*/ 	.short	0x0000
        /*0014*/ 	.byte	0x00, 0xf0, 0x01, 0x2c


	//----- nvinfo : EIATTR_SPARSE_MMA_MASK
	.align		4
.L_758:
        /*0018*/ 	.byte	0x03, 0x50
        /*001a*/ 	.short	0x0000


	//----- nvinfo : EIATTR_MAXREG_COUNT
	.align		4
        /*001c*/ 	.byte	0x03, 0x1b
        /*001e*/ 	.short	0x00a8


	//----- nvinfo : EIATTR_MERCURY_ISA_VERSION
	.align		4
        /*0020*/ 	.byte	0x03, 0x5f
        /*0022*/ 	.short	0x0101


	//----- nvinfo : EIATTR_VRC_CTA_INIT_COUNT
	.align		4
        /*0024*/ 	.byte	0x02, 0x4a
	.zero		1
	.zero		1


	//----- nvinfo : EIATTR_EXIT_INSTR_OFFSETS
	.align		4
        /*0028*/ 	.byte	0x04, 0x1c
        /*002a*/ 	.short	(.L_760 - .L_759)


	//   ....[0]....
.L_759:
        /*002c*/ 	.word	0x00000010


	//----- nvinfo : EIATTR_MAX_THREADS
	.align		4
.L_760:
        /*0030*/ 	.byte	0x04, 0x05
        /*0032*/ 	.short	(.L_762 - .L_761)
.L_761:
        /*0034*/ 	.word	0x00000180
        /*0038*/ 	.word	0x00000001
        /*003c*/ 	.word	0x00000001


	//----- nvinfo : EIATTR_CBANK_PARAM_SIZE
	.align		4
.L_762:
        /*0040*/ 	.byte	0x03, 0x19
        /*0042*/ 	.short	0x0b00


	//----- nvinfo : EIATTR_PARAM_CBANK
	.align		4
        /*0044*/ 	.byte	0x04, 0x0a
        /*0046*/ 	.short	(.L_764 - .L_763)
	.align		4
.L_763:
        /*0048*/ 	.word	index@(.nv.constant0._ZN7cutlass13device_kernelIN5flash11enable_sm90INS1_16FlashAttnFwdSm90INS1_25CollectiveMainloopFwdSm90ILi2EN4cute5tupleIJNS5_1CILi1EEES8_S8_EEENS6_IJNS7_ILi128EEENS7_ILi96EEENS7_ILi64EEEEEELi256ENS_6half_tEfNS_4arch4Sm90ELb0ELb1ELb0ELb1ELb0ELb1ELb1ELb1ELb0ELb0ELb0ELb0EEENS1_21CollectiveEpilogueFwdINS6_IJSA_NS7_ILi256EEESB_EEES9_SE_SG_Li256ELb1ELb0ELb0ELb0EEENS1_36VarlenDynamicPersistentTileSchedulerILi128ELi96ELi256ELi32ELb0ELb0ELb1ELb1ELb0ELb1EEEEEEEEEvNT_6ParamsE)
        /*004c*/ 	.short	0x0380
        /*004e*/ 	.short	0x0b00


	//----- nvinfo : EIATTR_SW_WAR
	.align		4
.L_764:
        /*0050*/ 	.byte	0x04, 0x36
        /*0052*/ 	.short	(.L_766 - .L_765)
.L_765:
        /*0054*/ 	.word	0x00000008
.L_766:


//--------------------- .nv.info._ZN7cutlass13device_kernelIN5flash11enable_sm90INS1_16FlashAttnFwdSm90INS1_25CollectiveMainloopFwdSm90ILi2EN4cute5tupleIJNS5_1CILi1EEES8_S8_EEENS6_IJNS7_ILi128EEENS7_ILi96EEENS7_ILi64EEEEEELi256ENS_6half_tEfNS_4arch4Sm90ELb1ELb0ELb0ELb0ELb0ELb0ELb0ELb1ELb0ELb0ELb0ELb0EEENS1_21CollectiveEpilogueFwdINS6_IJSA_NS7_ILi256EEESB_EEES9_SE_SG_Li256ELb0ELb0ELb0ELb0EEENS1_30DynamicPersistentTileSchedulerILi256ELi32ELb0ELb0ELb1EEEEEEEEEvNT_6ParamsE --------------------------
	.section	.nv.info._ZN7cutlass13device_kernelIN5flash11enable_sm90INS1_16FlashAttnFwdSm90INS1_25CollectiveMainloopFwdSm90ILi2EN4cute5tupleIJNS5_1CILi1EEES8_S8_EEENS6_IJNS7_ILi128EEENS7_ILi96EEENS7_ILi64EEEEEELi256ENS_6half_tEfNS_4arch4Sm90ELb1ELb0ELb0ELb0ELb0ELb0ELb0ELb1ELb0ELb0ELb0ELb0EEENS1_21CollectiveEpilogueFwdINS6_IJSA_NS7_ILi256EEESB_EEES9_SE_SG_Li256ELb0ELb0ELb0ELb0EEENS1_30DynamicPersistentTileSchedulerILi256ELi32ELb0ELb0ELb1EEEEEEEEEvNT_6ParamsE,"",@"SHT_CUDA_INFO"
	.sectionflags	@""
	.align	4


	//----- nvinfo : EIATTR_CUDA_API_VERSION
	.align		4
        /*0000*/ 	.byte	0x04, 0x37
        /*0002*/ 	.short	(.L_768 - .L_767)
.L_767:
        /*0004*/ 	.word	0x00000082


	//----- nvinfo : EIATTR_KPARAM_INFO
	.align		4
.L_768:
        /*0008*/ 	.byte	0x04, 0x17
        /*000a*/ 	.short	(.L_770 - .L_769)
.L_769:
        /*000c*/ 	.word	0x00000000
        /*0010*/ 	.short	0x0000
        /*0012*/ 	.short	0x0000
        /*0014*/ 	.byte	0x00, 0xf0, 0x01, 0x2e


	//----- nvinfo : EIATTR_SPARSE_MMA_MASK
	.align		4
.L_770:
        /*0018*/ 	.byte	0x03, 0x50
        /*001a*/ 	.short	0x0000


	//----- nvinfo : EIATTR_MAXREG_COUNT
	.align		4
        /*001c*/ 	.byte	0x03, 0x1b
        /*001e*/ 	.short	0x00a8


	//----- nvinfo : EIATTR_MERCURY_ISA_VERSION
	.align		4
        /*0020*/ 	.byte	0x03, 0x5f
        /*0022*/ 	.short	0x0101


	//----- nvinfo : EIATTR_VRC_CTA_INIT_COUNT
	.align		4
        /*0024*/ 	.byte	0x02, 0x4a
	.zero		1
	.zero		1


	//----- nvinfo : EIATTR_EXIT_INSTR_OFFSETS
	.align		4
        /*0028*/ 	.byte	0x04, 0x1c
        /*002a*/ 	.short	(.L_772 - .L_771)


	//   ....[0]....
.L_771:
        /*002c*/ 	.word	0x00000010


	//----- nvinfo : EIATTR_MAX_THREADS
	.align		4
.L_772:
        /*0030*/ 	.byte	0x04, 0x05
        /*0032*/ 	.short	(.L_774 - .L_773)
.L_773:
        /*0034*/ 	.word	0x00000180
        /*0038*/ 	.word	0x00000001
        /*003c*/ 	.word	0x00000001


	//----- nvinfo : EIATTR_CBANK_PARAM_SIZE
	.align		4
.L_774:
        /*0040*/ 	.byte	0x03, 0x19
        /*0042*/ 	.short	0x0b80


	//----- nvinfo : EIATTR_PARAM_CBANK
	.align		4
        /*0044*/ 	.byte	0x04, 0x0a
        /*0046*/ 	.short	(.L_776 - .L_775)
	.align		4
.L_775:
        /*0048*/ 	.word	index@(.nv.constant0._ZN7cutlass13device_kernelIN5flash11enable_sm90INS1_16FlashAttnFwdSm90INS1_25CollectiveMainloopFwdSm90ILi2EN4cute5tupleIJNS5_1CILi1EEES8_S8_EEENS6_IJNS7_ILi128EEENS7_ILi96EEENS7_ILi64EEEEEELi256ENS_6half_tEfNS_4arch4Sm90ELb1ELb0ELb0ELb0ELb0ELb0ELb0ELb1ELb0ELb0ELb0ELb0EEENS1_21CollectiveEpilogueFwdINS6_IJSA_NS7_ILi256EEESB_EEES9_SE_SG_Li256ELb0ELb0ELb0ELb0EEENS1_30DynamicPersistentTileSchedulerILi256ELi32ELb0ELb0ELb1EEEEEEEEEvNT_6ParamsE)
        /*004c*/ 	.short	0x0380
        /*004e*/ 	.short	0x0b80


	//----- nvinfo : EIATTR_SW_WAR
	.align		4
.L_776:
        /*0050*/ 	.byte	0x04, 0x36
        /*0052*/ 	.short	(.L_778 - .L_777)
.L_777:
        /*0054*/ 	.word	0x00000008
.L_778:


//--------------------- .nv.info._ZN7cutlass13device_kernelIN5flash11enable_sm90INS1_16FlashAttnFwdSm90INS1_25CollectiveMainloopFwdSm90ILi2EN4cute5tupleIJNS5_1CILi1EEES8_S8_EEENS6_IJNS7_ILi128EEENS7_ILi96EEENS7_ILi64EEEEEELi256ENS_6half_tEfNS_4arch4Sm90ELb1ELb0ELb0ELb0ELb0ELb0ELb1ELb1ELb0ELb0ELb0ELb0EEENS1_21CollectiveEpilogueFwdINS6_IJSA_NS7_ILi256EEESB_EEES9_SE_SG_Li256ELb0ELb0ELb0ELb0EEENS1_30DynamicPersistentTileSchedulerILi256ELi32ELb0ELb0ELb1EEEEEEEEEvNT_6ParamsE --------------------------
	.section	.nv.info._ZN7cutlass13device_kernelIN5flash11enable_sm90INS1_16FlashAttnFwdSm90INS1_25CollectiveMainloopFwdSm90ILi2EN4cute5tupleIJNS5_1CILi1EEES8_S8_EEENS6_IJNS7_ILi128EEENS7_ILi96EEENS7_ILi64EEEEEELi256ENS_6half_tEfNS_4arch4Sm90ELb1ELb0ELb0ELb0ELb0ELb0ELb1ELb1ELb0ELb0ELb0ELb0EEENS1_21CollectiveEpilogueFwdINS6_IJSA_NS7_ILi256EEESB_EEES9_SE_SG_Li256ELb0ELb0ELb0ELb0EEENS1_30DynamicPersistentTileSchedulerILi256ELi32ELb0ELb0ELb1EEEEEEEEEvNT_6ParamsE,"",@"SHT_CUDA_INFO"
	.sectionflags	@""
	.align	4


	//----- nvinfo : EIATTR_CUDA_API_VERSION
	.align		4
        /*0000*/ 	.byte	0x04, 0x37
        /*0002*/ 	.short	(.L_780 - .L_779)
.L_779:
        /*0004*/ 	.word	0x00000082


	//----- nvinfo : EIATTR_KPARAM_INFO
	.align		4
.L_780:
        /*0008*/ 	.byte	0x04, 0x17
        /*000a*/ 	.short	(.L_782 - .L_781)
.L_781:
        /*000c*/ 	.word	0x00000000
        /*0010*/ 	.short	0x0000
        /*0012*/ 	.short	0x0000
        /*0014*/ 	.byte	0x00, 0xf0, 0x01, 0x32


	//----- nvinfo : EIATTR_SPARSE_MMA_MASK
	.align		4
.L_782:
        /*0018*/ 	.byte	0x03, 0x50
        /*001a*/ 	.short	0x0000


	//----- nvinfo : EIATTR_MAXREG_COUNT
	.align		4
        /*001c*/ 	.byte	0x03, 0x1b
        /*001e*/ 	.short	0x00a8


	//----- nvinfo : EIATTR_MERCURY_ISA_VERSION
	.align		4
        /*0020*/ 	.byte	0x03, 0x5f
        /*0022*/ 	.short	0x0101


	//----- nvinfo : EIATTR_VRC_CTA_INIT_COUNT
	.align		4
        /*0024*/ 	.byte	0x02, 0x4a
	.zero		1
	.zero		1


	//----- nvinfo : EIATTR_EXIT_INSTR_OFFSETS
	.align		4
        /*0028*/ 	.byte	0x04, 0x1c
        /*002a*/ 	.short	(.L_784 - .L_783)


	//   ....[0]....
.L_783:
        /*002c*/ 	.word	0x00000010


	//----- nvinfo : EIATTR_MAX_THREADS
	.align		4
.L_784:
        /*0030*/ 	.byte	0x04, 0x05
        /*0032*/ 	.short	(.L_786 - .L_785)
.L_785:
        /*0034*/ 	.word	0x00000180
        /*0038*/ 	.word	0x00000001
        /*003c*/ 	.word	0x00000001


	//----- nvinfo : EIATTR_CBANK_PARAM_SIZE
	.align		4
.L_786:
        /*0040*/ 	.byte	0x03, 0x19
        /*0042*/ 	.short	0x0c80


	//----- nvinfo : EIATTR_PARAM_CBANK
	.align		4
        /*0044*/ 	.byte	0x04, 0x0a
        /*0046*/ 	.short	(.L_788 - .L_787)
	.align		4
.L_787:
        /*0048*/ 	.word	index@(.nv.constant0._ZN7cutlass13device_kernelIN5flash11enable_sm90INS1_16FlashAttnFwdSm90INS1_25CollectiveMainloopFwdSm90ILi2EN4cute5tupleIJNS5_1CILi1EEES8_S8_EEENS6_IJNS7_ILi128EEENS7_ILi96EEENS7_ILi64EEEEEELi256ENS_6half_tEfNS_4arch4Sm90ELb1ELb0ELb0ELb0ELb0ELb0ELb1ELb1ELb0ELb0ELb0ELb0EEENS1_21CollectiveEpilogueFwdINS6_IJSA_NS7_ILi256EEESB_EEES9_SE_SG_Li256ELb0ELb0ELb0ELb0EEENS1_30DynamicPersistentTileSchedulerILi256ELi32ELb0ELb0ELb1EEEEEEEEEvNT_6ParamsE)
        /*004c*/ 	.short	0x0380
        /*004e*/ 	.short	0x0c80


	//----- nvinfo : EIATTR_SW_WAR
	.align		4
.L_788:
        /*0050*/ 	.byte	0x04, 0x36
        /*0052*/ 	.short	(.L_790 - .L_789)
.L_789:
        /*0054*/ 	.word	0x00000008
.L_790:


//--------------------- .nv.info._ZN7cutlass13device_kernelIN5flash11enable_sm90INS1_16FlashAttnFwdSm90INS1_25CollectiveMainloopFwdSm90ILi2EN4cute5tupleIJNS5_1CILi1EEES8_S8_EEENS6_IJNS7_ILi128EEENS7_ILi96EEENS7_ILi64EEEEEELi256ENS_6half_tEfNS_4arch4Sm90ELb1ELb0ELb0ELb1ELb0ELb0ELb0ELb1ELb0ELb0ELb0ELb0EEENS1_21CollectiveEpilogueFwdINS6_IJSA_NS7_ILi256EEESB_EEES9_SE_SG_Li256ELb1ELb0ELb0ELb0EEENS1_36VarlenDynamicPersistentTileSchedulerILi128ELi96ELi256ELi32ELb0ELb0ELb1ELb1ELb1ELb1EEEEEEEEEvNT_6ParamsE --------------------------
	.section	.nv.info._ZN7cutlass13device_kernelIN5flash11enable_sm90INS1_16FlashAttnFwdSm90INS1_25CollectiveMainloopFwdSm90ILi2EN4cute5tupleIJNS5_1CILi1EEES8_S8_EEENS6_IJNS7_ILi128EEENS7_ILi96EEENS7_ILi64EEEEEELi256ENS_6half_tEfNS_4arch4Sm90ELb1ELb0ELb0ELb1ELb0ELb0ELb0ELb1ELb0ELb0ELb0ELb0EEENS1_21CollectiveEpilogueFwdINS6_IJSA_NS7_ILi256EEESB_EEES9_SE_SG_Li256ELb1ELb0ELb0ELb0EEENS1_36VarlenDynamicPersistentTileSchedulerILi128ELi96ELi256ELi32ELb0ELb0ELb1ELb1ELb1ELb1EEEEEEEEEvNT_6ParamsE,"",@"SHT_CUDA_INFO"
	.sectionflags	@""
	.align	4


	//----- nvinfo : EIATTR_CUDA_API_VERSION
	.align		4
        /*0000*/ 	.byte	0x04, 0x37
        /*0002*/ 	.short	(.L_792 - .L_791)
.L_791:
        /*0004*/ 	.word	0x00000082


	//----- nvinfo : EIATTR_KPARAM_INFO
	.align		4
.L_792:
        /*0008*/ 	.byte	0x04, 0x17
        /*000a*/ 	.short	(.L_794 - .L_793)
.L_793:
        /*000c*/ 	.word	0x00000000
        /*0010*/ 	.short	0x0000
        /*0012*/ 	.short	0x0000
        /*0014*/ 	.byte	0x00, 0xf0, 0x01, 0x28


	//----- nvinfo : EIATTR_SPARSE_MMA_MASK
	.align		4
.L_794:
        /*0018*/ 	.byte	0x03, 0x50
        /*001a*/ 	.short	0x0000


	//----- nvinfo : EIATTR_MAXREG_COUNT
	.align		4
        /*001c*/ 	.byte	0x03, 0x1b
        /*001e*/ 	.short	0x00a8


	//----- nvinfo : EIATTR_MERCURY_ISA_VERSION
	.align		4
        /*0020*/ 	.byte	0x03, 0x5f
        /*0022*/ 	.short	0x0101


	//----- nvinfo : EIATTR_VRC_CTA_INIT_COUNT
	.align		4
        /*0024*/ 	.byte	0x02, 0x4a
	.zero		1
	.zero		1


	//----- nvinfo : EIATTR_EXIT_INSTR_OFFSETS
	.align		4
        /*0028*/ 	.byte	0x04, 0x1c
        /*002a*/ 	.short	(.L_796 - .L_795)


	//   ....[0]....
.L_795:
        /*002c*/ 	.word	0x00000010


	//----- nvinfo : EIATTR_MAX_THREADS
	.align		4
.L_796:
        /*0030*/ 	.byte	0x04, 0x05
        /*0032*/ 	.short	(.L_798 - .L_797)
.L_797:
        /*0034*/ 	.word	0x00000180
        /*0038*/ 	.word	0x00000001
        /*003c*/ 	.word	0x00000001


	//----- nvinfo : EIATTR_CBANK_PARAM_SIZE
	.align		4
.L_798:
        /*0040*/ 	.byte	0x03, 0x19
        /*0042*/ 	.short	0x0a00


	//----- nvinfo : EIATTR_PARAM_CBANK
	.align		4
        /*0044*/ 	.byte	0x04, 0x0a
        /*0046*/ 	.short	(.L_800 - .L_799)
	.align		4
.L_799:
        /*0048*/ 	.word	index@(.nv.constant0._ZN7cutlass13device_kernelIN5flash11enable_sm90INS1_16FlashAttnFwdSm90INS1_25CollectiveMainloopFwdSm90ILi2EN4cute5tupleIJNS5_1CILi1EEES8_S8_EEENS6_IJNS7_ILi128EEENS7_ILi96EEENS7_ILi64EEEEEELi256ENS_6half_tEfNS_4arch4Sm90ELb1ELb0ELb0ELb1ELb0ELb0ELb0ELb1ELb0ELb0ELb0ELb0EEENS1_21CollectiveEpilogueFwdINS6_IJSA_NS7_ILi256EEESB_EEES9_SE_SG_Li256ELb1ELb0ELb0ELb0EEENS1_36VarlenDynamicPersistentTileSchedulerILi128ELi96ELi256ELi32ELb0ELb0ELb1ELb1ELb1ELb1EEEEEEEEEvNT_6ParamsE)
        /*004c*/ 	.short	0x0380
        /*004e*/ 	.short	0x0a00


	//----- nvinfo : EIATTR_SW_WAR
	.align		4
.L_800:
        /*0050*/ 	.byte	0x04, 0x36
        /*0052*/ 	.short	(.L_802 - .L_801)
.L_801:
        /*0054*/ 	.word	0x00000008
.L_802:


//--------------------- .nv.info._ZN7cutlass13device_kernelIN5flash11enable_sm90INS1_16FlashAttnFwdSm90INS1_25CollectiveMainloopFwdSm90ILi2EN4cute5tupleIJNS5_1CILi1EEES8_S8_EEENS6_IJNS7_ILi128EEENS7_ILi96EEENS7_ILi64EEEEEELi256ENS_6half_tEfNS_4arch4Sm90ELb1ELb0ELb0ELb1ELb0ELb1ELb0ELb1ELb0ELb0ELb0ELb0EEENS1_21CollectiveEpilogueFwdINS6_IJSA_NS7_ILi256EEESB_EEES9_SE_SG_Li256ELb1ELb0ELb0ELb0EEENS1_36VarlenDynamicPersistentTileSchedulerILi128ELi96ELi256ELi32ELb0ELb0ELb1ELb1ELb1ELb1EEEEEEEEEvNT_6ParamsE --------------------------
	.section	.nv.info._ZN7cutlass13device_kernelIN5flash11enable_sm90INS1_16FlashAttnFwdSm90INS1_25CollectiveMainloopFwdSm90ILi2EN4cute5tupleIJNS5_1CILi1EEES8_S8_EEENS6_IJNS7_ILi128EEENS7_ILi96EEENS7_ILi64EEEEEELi256ENS_6half_tEfNS_4arch4Sm90ELb1ELb0ELb0ELb1ELb0ELb1ELb0ELb1ELb0ELb0ELb0ELb0EEENS1_21CollectiveEpilogueFwdINS6_IJSA_NS7_ILi256EEESB_EEES9_SE_SG_Li256ELb1ELb0ELb0ELb0EEENS1_36VarlenDynamicPersistentTileSchedulerILi128ELi96ELi256ELi32ELb0ELb0ELb1ELb1ELb1ELb1EEEEEEEEEvNT_6ParamsE,"",@"SHT_CUDA_INFO"
	.sectionflags	@""
	.align	4


	//----- nvinfo : EIATTR_CUDA_API_VERSION
	.align		4
        /*0000*/ 	.byte	0x04, 0x37
        /*0002*/ 	.short	(.L_804 - .L_803)
.L_803:
        /*0004*/ 	.word	0x00000082


	//----- nvinfo : EIATTR_KPARAM_INFO
	.align		4
.L_804:
        /*0008*/ 	.byte	0x04, 0x17
        /*000a*/ 	.short	(.L_806 - .L_805)
.L_805:
        /*000c*/ 	.word	0x00000000
        /*0010*/ 	.short	0x0000
        /*0012*/ 	.short	0x0000
        /*0014*/ 	.byte	0x00, 0xf0, 0x01, 0x28


	//----- nvinfo : EIATTR_SPARSE_MMA_MASK
	.align		4
.L_806:
        /*0018*/ 	.byte	0x03, 0x50
        /*001a*/ 	.short	0x0000


	//----- nvinfo : EIATTR_MAXREG_COUNT
	.align		4
        /*001c*/ 	.byte	0x03, 0x1b
        /*001e*/ 	.short	0x00a8


	//----- nvinfo : EIATTR_MERCURY_ISA_VERSION
	.align		4
        /*0020*/ 	.byte	0x03, 0x5f
        /*0022*/ 	.short	0x0101


	//----- nvinfo : EIATTR_VRC_CTA_INIT_COUNT
	.align		4
        /*0024*/ 	.byte	0x02, 0x4a
	.zero		1
	.zero		1


	//----- nvinfo : EIATTR_EXIT_INSTR_OFFSETS
	.align		4
        /*0028*/ 	.byte	0x04, 0x1c
        /*002a*/ 	.short	(.L_808 - .L_807)


	//   ....[0]....
.L_807:
        /*002c*/ 	.word	0x00000010


	//----- nvinfo : EIATTR_MAX_THREADS
	.align		4
.L_808:
        /*0030*/ 	.byte	0x04, 0x05
        /*0032*/ 	.short	(.L_810 - .L_809)
.L_809:
        /*0034*/ 	.word	0x00000180
        /*0038*/ 	.word	0x00000001
        /*003c*/ 	.word	0x00000001


	//----- nvinfo : EIATTR_CBANK_PARAM_SIZE
	.align		4
.L_810:
        /*0040*/ 	.byte	0x03, 0x19
        /*0042*/ 	.short	0x0a00


	//----- nvinfo : EIATTR_PARAM_CBANK
	.align		4
        /*0044*/ 	.byte	0x04, 0x0a
        /*0046*/ 	.short	(.L_812 - .L_811)
	.align		4
.L_811:
        /*0048*/ 	.word	index@(.nv.constant0._ZN7cutlass13device_kernelIN5flash11enable_sm90INS1_16FlashAttnFwdSm90INS1_25CollectiveMainloopFwdSm90ILi2EN4cute5tupleIJNS5_1CILi1EEES8_S8_EEENS6_IJNS7_ILi128EEENS7_ILi96EEENS7_ILi64EEEEEELi256ENS_6half_tEfNS_4arch4Sm90ELb1ELb0ELb0ELb1ELb0ELb1ELb0ELb1ELb0ELb0ELb0ELb0EEENS1_21CollectiveEpilogueFwdINS6_IJSA_NS7_ILi256EEESB_EEES9_SE_SG_Li256ELb1ELb0ELb0ELb0EEENS1_36VarlenDynamicPersistentTileSchedulerILi128ELi96ELi256ELi32ELb0ELb0ELb1ELb1ELb1ELb1EEEEEEEEEvNT_6ParamsE)
        /*004c*/ 	.short	0x0380
        /*004e*/ 	.short	0x0a00


	//----- nvinfo : EIATTR_SW_WAR
	.align		4
.L_812:
        /*0050*/ 	.byte	0x04, 0x36
        /*0052*/ 	.short	(.L_814 - .L_813)
.L_813:
        /*0054*/ 	.word	0x00000008
.L_814:


//--------------------- .nv.info._ZN7cutlass13device_kernelIN5flash11enable_sm90INS1_16FlashAttnFwdSm90INS1_25CollectiveMainloopFwdSm90ILi2EN4cute5tupleIJNS5_1CILi1EEES8_S8_EEENS6_IJNS7_ILi128EEENS7_ILi96EEENS7_ILi64EEEEEELi256ENS_6half_tEfNS_4arch4Sm90ELb1ELb0ELb0ELb1ELb0ELb0ELb1ELb1ELb0ELb0ELb0ELb0EEENS1_21CollectiveEpilogueFwdINS6_IJSA_NS7_ILi256EEESB_EEES9_SE_SG_Li256ELb1ELb0ELb0ELb0EEENS1_36VarlenDynamicPersistentTileSchedulerILi128ELi96ELi256ELi32ELb0ELb0ELb1ELb1ELb1ELb1EEEEEEEEEvNT_6ParamsE --------------------------
	.section	.nv.info._ZN7cutlass13device_kernelIN5flash11enable_sm90INS1_16FlashAttnFwdSm90INS1_25CollectiveMainloopFwdSm90ILi2EN4cute5tupleIJNS5_1CILi1EEES8_S8_EEENS6_IJNS7_ILi128EEENS7_ILi96EEENS7_ILi64EEEEEELi256ENS_6half_tEfNS_4arch4Sm90ELb1ELb0ELb0ELb1ELb0ELb0ELb1ELb1ELb0ELb0ELb0ELb0EEENS1_21CollectiveEpilogueFwdINS6_IJSA_NS7_ILi256EEESB_EEES9_SE_SG_Li256ELb1ELb0ELb0ELb0EEENS1_36VarlenDynamicPersistentTileSchedulerILi128ELi96ELi256ELi32ELb0ELb0ELb1ELb1ELb1ELb1EEEEEEEEEvNT_6ParamsE,"",@"SHT_CUDA_INFO"
	.sectionflags	@""
	.align	4


	//----- nvinfo : EIATTR_CUDA_API_VERSION
	.align		4
        /*0000*/ 	.byte	0x04, 0x37
        /*0002*/ 	.short	(.L_816 - .L_815)
.L_815:
        /*0004*/ 	.word	0x00000082


	//----- nvinfo : EIATTR_KPARAM_INFO
	.align		4
.L_816:
        /*0008*/ 	.byte	0x04, 0x17
        /*000a*/ 	.short	(.L_818 - .L_817)
.L_817:
        /*000c*/ 	.word	0x00000000
        /*0010*/ 	.short	0x0000
        /*0012*/ 	.short	0x0000
        /*0014*/ 	.byte	0x00, 0xf0, 0x01, 0x2c


	//----- nvinfo : EIATTR_SPARSE_MMA_MASK
	.align		4
.L_818:
        /*0018*/ 	.byte	0x03, 0x50
        /*001a*/ 	.short	0x0000


	//----- nvinfo : EIATTR_MAXREG_COUNT
	.align		4
        /*001c*/ 	.byte	0x03, 0x1b
        /*001e*/ 	.short	0x00a8


	//----- nvinfo : EIATTR_MERCURY_ISA_VERSION
	.align		4
        /*0020*/ 	.byte	0x03, 0x5f
        /*0022*/ 	.short	0x0101


	//----- nvinfo : EIATTR_VRC_CTA_INIT_COUNT
	.align		4
        /*0024*/ 	.byte	0x02, 0x4a
	.zero		1
	.zero		1


	//----- nvinfo : EIATTR_EXIT_INSTR_OFFSETS
	.align		4
        /*0028*/ 	.byte	0x04, 0x1c
        /*002a*/ 	.short	(.L_820 - .L_819)


	//   ....[0]....
.L_819:
        /*002c*/ 	.word	0x00000010


	//----- nvinfo : EIATTR_MAX_THREADS
	.align		4
.L_820:
        /*0030*/ 	.byte	0x04, 0x05
        /*0032*/ 	.short	(.L_822 - .L_821)
.L_821:
        /*0034*/ 	.word	0x00000180
        /*0038*/ 	.word	0x00000001
        /*003c*/ 	.word	0x00000001


	//----- nvinfo : EIATTR_CBANK_PARAM_SIZE
	.align		4
.L_822:
        /*0040*/ 	.byte	0x03, 0x19
        /*0042*/ 	.short	0x0b00


	//----- nvinfo : EIATTR_PARAM_CBANK
	.align		4
        /*0044*/ 	.byte	0x04, 0x0a
        /*0046*/ 	.short	(.L_824 - .L_823)
	.align		4
.L_823:
        /*0048*/ 	.word	index@(.nv.constant0._ZN7cutlass13device_kernelIN5flash11enable_sm90INS1_16FlashAttnFwdSm90INS1_25CollectiveMainloopFwdSm90ILi2EN4cute5tupleIJNS5_1CILi1EEES8_S8_EEENS6_IJNS7_ILi128EEENS7_ILi96EEENS7_ILi64EEEEEELi256ENS_6half_tEfNS_4arch4Sm90ELb1ELb0ELb0ELb1ELb0ELb0ELb1ELb1ELb0ELb0ELb0ELb0EEENS1_21CollectiveEpilogueFwdINS6_IJSA_NS7_ILi256EEESB_EEES9_SE_SG_Li256ELb1ELb0ELb0ELb0EEENS1_36VarlenDynamicPersistentTileSchedulerILi128ELi96ELi256ELi32ELb0ELb0ELb1ELb1ELb1ELb1EEEEEEEEEvNT_6ParamsE)
        /*004c*/ 	.short	0x0380
        /*004e*/ 	.short	0x0b00


	//----- nvinfo : EIATTR_SW_WAR
	.align		4
.L_824:
        /*0050*/ 	.byte	0x04, 0x36
        /*0052*/ 	.short	(.L_826 - .L_825)
.L_825:
        /*0054*/ 	.word	0x00000008
.L_826:


//--------------------- .nv.info._ZN7cutlass13device_kernelIN5flash11enable_sm90INS1_16FlashAttnFwdSm90INS1_25CollectiveMainloopFwdSm90ILi2EN4cute5tupleIJNS5_1CILi1EEES8_S8_EEENS6_IJNS7_ILi128EEENS7_ILi96EEENS7_ILi64EEEEEELi256ENS_6half_tEfNS_4arch4Sm90ELb1ELb0ELb0ELb1ELb0ELb1ELb1ELb1ELb0ELb0ELb0ELb0EEENS1_21CollectiveEpilogueFwdINS6_IJSA_NS7_ILi256EEESB_EEES9_SE_SG_Li256ELb1ELb0ELb0ELb0EEENS1_36VarlenDynamicPersistentTileSchedulerILi128ELi96ELi256ELi32ELb0ELb0ELb1ELb1ELb1ELb1EEEEEEEEEvNT_6ParamsE --------------------------
	.section	.nv.info._ZN7cutlass13device_kernelIN5flash11enable_sm90INS1_16FlashAttnFwdSm90INS1_25CollectiveMainloopFwdSm90ILi2EN4cute5tupleIJNS5_1CILi1EEES8_S8_EEENS6_IJNS7_ILi128EEENS7_ILi96EEENS7_ILi64EEEEEELi256ENS_6half_tEfNS_4arch4Sm90ELb1ELb0ELb0ELb1ELb0ELb1ELb1ELb1ELb0ELb0ELb0ELb0EEENS1_21CollectiveEpilogueFwdINS6_IJSA_NS7_ILi256EEESB_EEES9_SE_SG_Li256ELb1ELb0ELb0ELb0EEENS1_36VarlenDynamicPersistentTileSchedulerILi128ELi96ELi256ELi32ELb0ELb0ELb1ELb1ELb1ELb1EEEEEEEEEvNT_6ParamsE,"",@"SHT_CUDA_INFO"
	.sectionflags	@""
	.align	4


	//----- nvinfo : EIATTR_CUDA_API_VERSION
	.align		4
        /*0000*/ 	.byte	0x04, 0x37
        /*0002*/ 	.short	(.L_828 - .L_827)
.L_827:
        /*0004*/ 	.word	0x00000082


	//----- nvinfo : EIATTR_KPARAM_INFO
	.align		4
.L_828:
        /*0008*/ 	.byte	0x04, 0x17
        /*000a*/ 	.short	(.L_830 - .L_829)
.L_829:
        /*000c*/ 	.word	0x00000000
        /*0010*/ 	.short	0x0000
        /*0012*/ 	.short	0x0000
        /*0014*/ 	.byte	0x00, 0xf0, 0x01, 0x2c


	//----- nvinfo : EIATTR_SPARSE_MMA_MASK
	.align		4
.L_830:
        /*0018*/ 	.byte	0x03, 0x50
        /*001a*/ 	.short	0x0000


	//----- nvinfo : EIATTR_MAXREG_COUNT
	.align		4
        /*001c*/ 	.byte	0x03, 0x1b
        /*001e*/ 	.short	0x00a8


	//----- nvinfo : EIATTR_MERCURY_ISA_VERSION
	.align		4
        /*0020*/ 	.byte	0x03, 0x5f
        /*0022*/ 	.short	0x0101


	//----- nvinfo : EIATTR_VRC_CTA_INIT_COUNT
	.align		4
        /*0024*/ 	.byte	0x02, 0x4a
	.zero		1
	.zero		1


	//----- nvinfo : EIATTR_EXIT_INSTR_OFFSETS
	.align		4
        /*0028*/ 	.byte	0x04, 0x1c
        /*002a*/ 	.short	(.L_832 - .L_831)


	//   ....[0]....
.L_831:
        /*002c*/ 	.word	0x00000010


	//----- nvinfo : EIATTR_MAX_THREADS
	.align		4
.L_832:
        /*0030*/ 	.byte	0x04, 0x05
        /*0032*/ 	.short	(.L_834 - .L_833)
.L_833:
        /*0034*/ 	.word	0x00000180
        /*0038*/ 	.word	0x00000001
        /*003c*/ 	.word	0x00000001


	//----- nvinfo : EIATTR_CBANK_PARAM_SIZE
	.align		4
.L_834:
        /*0040*/ 	.byte	0x03, 0x19
        /*0042*/ 	.short	0x0b00


	//----- nvinfo : EIATTR_PARAM_CBANK
	.align		4
        /*0044*/ 	.byte	0x04, 0x0a
        /*0046*/ 	.short	(.L_836 - .L_835)
	.align		4
.L_835:
        /*0048*/ 	.word	index@(.nv.constant0._ZN7cutlass13device_kernelIN5flash11enable_sm90INS1_16FlashAttnFwdSm90INS1_25CollectiveMainloopFwdSm90ILi2EN4cute5tupleIJNS5_1CILi1EEES8_S8_EEENS6_IJNS7_ILi128EEENS7_ILi96EEENS7_ILi64EEEEEELi256ENS_6half_tEfNS_4arch4Sm90ELb1ELb0ELb0ELb1ELb0ELb1ELb1ELb1ELb0ELb0ELb0ELb0EEENS1_21CollectiveEpilogueFwdINS6_IJSA_NS7_ILi256EEESB_EEES9_SE_SG_Li256ELb1ELb0ELb0ELb0EEENS1_36VarlenDynamicPersistentTileSchedulerILi128ELi96ELi256ELi32ELb0ELb0ELb1ELb1ELb1ELb1EEEEEEEEEvNT_6ParamsE)
        /*004c*/ 	.short	0x0380
        /*004e*/ 	.short	0x0b00


	//----- nvinfo : EIATTR_SW_WAR
	.align		4
.L_836:
        /*0050*/ 	.byte	0x04, 0x36
        /*0052*/ 	.short	(.L_838 - .L_837)
.L_837:
        /*0054*/ 	.word	0x00000008
.L_838:


//--------------------- .nv.callgraph             --------------------------
	.section	.nv.callgraph,"",@"SHT_CUDA_CALLGRAPH"
	.align	4
	.sectionentsize	8
	.align		4
        /*0000*/ 	.word	0x00000000
	.align		4
        /*0004*/ 	.word	0xffffffff
	.align		4
        /*0008*/ 	.word	0x00000000
	.align		4
        /*000c*/ 	.word	0xfffffffe
	.align		4
        /*0010*/ 	.word	0x00000000
	.align		4
        /*0014*/ 	.word	0xfffffffd
	.align		4
        /*0018*/ 	.word	0x00000000
	.align		4
        /*001c*/ 	.word	0xfffffffc


//--------------------- .nv.constant4             --------------------------
	.section	.nv.constant4,"a",@progbits
	.align	8
	.align		8
.nv.constant4:
        /*0000*/ 	.dword	_ZN67_INTERNAL_3a3c6465_31_flash_fwd_hdimdiff_fp16_sm90_cu_bdbb69e5_39314cuda3std3__45__cpo5beginE
	.align		8
        /*0008*/ 	.dword	_ZN67_INTERNAL_3a3c6465_31_flash_fwd_hdimdiff_fp16_sm90_cu_bdbb69e5_39314cuda3std3__45__cpo3endE
	.align		8
        /*0010*/ 	.dword	_ZN67_INTERNAL_3a3c6465_31_flash_fwd_hdimdiff_fp16_sm90_cu_bdbb69e5_39314cuda3std3__45__cpo6cbeginE
	.align		8
        /*0018*/ 	.dword	_ZN67_INTERNAL_3a3c6465_31_flash_fwd_hdimdiff_fp16_sm90_cu_bdbb69e5_39314cuda3std3__45__cpo4cendE
	.align		8
        /*0020*/ 	.dword	_ZN67_INTERNAL_3a3c6465_31_flash_fwd_hdimdiff_fp16_sm90_cu_bdbb69e5_39314cuda3std3__469_GLOBAL__N__3a3c6465_31_flash_fwd_hdimdiff_fp16_sm90_cu_bdbb69e5_39316ignoreE
	.align		8
        /*0028*/ 	.dword	_ZN67_INTERNAL_3a3c6465_31_flash_fwd_hdimdiff_fp16_sm90_cu_bdbb69e5_39314cuda3std3__419piecewise_constructE
	.align		8
        /*0030*/ 	.dword	_ZN67_INTERNAL_3a3c6465_31_flash_fwd_hdimdiff_fp16_sm90_cu_bdbb69e5_39314cuda3std3__48in_placeE
	.align		8
        /*0038*/ 	.dword	_ZN67_INTERNAL_3a3c6465_31_flash_fwd_hdimdiff_fp16_sm90_cu_bdbb69e5_39314cuda3std6ranges3__45__cpo4swapE
	.align		8
        /*0040*/ 	.dword	_ZN67_INTERNAL_3a3c6465_31_flash_fwd_hdimdiff_fp16_sm90_cu_bdbb69e5_39314cuda3std6ranges3__45__cpo9iter_moveE
	.align		8
        /*0048*/ 	.dword	_ZN67_INTERNAL_3a3c6465_31_flash_fwd_hdimdiff_fp16_sm90_cu_bdbb69e5_39314cute7productE
	.align		8
        /*0050*/ 	.dword	_ZN67_INTERNAL_3a3c6465_31_flash_fwd_hdimdiff_fp16_sm90_cu_bdbb69e5_39314cute1_E


//--------------------- .text._ZN7cutlass13device_kernelIN5flash11enable_sm90INS1_16FlashAttnFwdSm90INS1_25CollectiveMainloopFwdSm90ILi2EN4cute5tupleIJNS5_1CILi1EEES8_S8_EEENS6_IJNS7_ILi128EEESA_NS7_ILi192EEEEEELi128ENS_6half_tEfNS_4arch4Sm90ELb0ELb0ELb0ELb0ELb0ELb0ELb0ELb1ELb1ELb0ELb0ELb0EEENS1_21CollectiveEpilogueFwdINS6_IJSA_SA_SA_EEES9_SD_SF_Li256ELb0ELb0ELb0ELb0EEENS1_29StaticPersistentTileSchedulerILb0EEEEEEEEEvNT_6ParamsE --------------------------
	.section	.text._ZN7cutlass13device_kernelIN5flash11enable_sm90INS1_16FlashAttnFwdSm90INS1_25CollectiveMainloopFwdSm90ILi2EN4cute5tupleIJNS5_1CILi1EEES8_S8_EEENS6_IJNS7_ILi128EEESA_NS7_ILi192EEEEEELi128ENS_6half_tEfNS_4arch4Sm90ELb0ELb0ELb0ELb0ELb0ELb0ELb0ELb1ELb1ELb0ELb0ELb0EEENS1_21CollectiveEpilogueFwdINS6_IJSA_SA_SA_EEES9_SD_SF_Li256ELb0ELb0ELb0ELb0EEENS1_29StaticPersistentTileSchedulerILb0EEEEEEEEEvNT_6ParamsE,"ax",@progbits
	.align	128
.text._ZN7cutlass13device_kernelIN5flash11enable_sm90INS1_16FlashAttnFwdSm90INS1_25CollectiveMainloopFwdSm90ILi2EN4cute5tupleIJNS5_1CILi1EEES8_S8_EEENS6_IJNS7_ILi128EEESA_NS7_ILi192EEEEEELi128ENS_6half_tEfNS_4arch4Sm90ELb0ELb0ELb0ELb0ELb0ELb0ELb0ELb1ELb1ELb0ELb0ELb0EEENS1_21CollectiveEpilogueFwdINS6_IJSA_SA_SA_EEES9_SD_SF_Li256ELb0ELb0ELb0ELb0EEENS1_29StaticPersistentTileSchedulerILb0EEEEEEEEEvNT_6ParamsE:
        .type           _ZN7cutlass13device_kernelIN5flash11enable_sm90INS1_16FlashAttnFwdSm90INS1_25CollectiveMainloopFwdSm90ILi2EN4cute5tupleIJNS5_1CILi1EEES8_S8_EEENS6_IJNS7_ILi128EEESA_NS7_ILi192EEEEEELi128ENS_6half_tEfNS_4arch4Sm90ELb0ELb0ELb0ELb0ELb0ELb0ELb0ELb1ELb1ELb0ELb0ELb0EEENS1_21CollectiveEpilogueFwdINS6_IJSA_SA_SA_EEES9_SD_SF_Li256ELb0ELb0ELb0ELb0EEENS1_29StaticPersistentTileSchedulerILb0EEEEEEEEEvNT_6ParamsE,@function
        .size           _ZN7cutlass13device_kernelIN5flash11enable_sm90INS1_16FlashAttnFwdSm90INS1_25CollectiveMainloopFwdSm90ILi2EN4cute5tupleIJNS5_1CILi1EEES8_S8_EEENS6_IJNS7_ILi128EEESA_NS7_ILi192EEEEEELi128ENS_6half_tEfNS_4arch4Sm90ELb0ELb0ELb0ELb0ELb0ELb0ELb0ELb1ELb1ELb0ELb0ELb0EEENS1_21CollectiveEpilogueFwdINS6_IJSA_SA_SA_EEES9_SD_SF_Li256ELb0ELb0ELb0ELb0EEENS1_29StaticPersistentTileSchedulerILb0EEEEEEEEEvNT_6ParamsE,(.L_x_46 - _ZN7cutlass13device_kernelIN5flash11enable_sm90INS1_16FlashAttnFwdSm90INS1_25CollectiveMainloopFwdSm90ILi2EN4cute5tupleIJNS5_1CILi1EEES8_S8_EEENS6_IJNS7_ILi128EEESA_NS7_ILi192EEEEEELi128ENS_6half_tEfNS_4arch4Sm90ELb0ELb0ELb0ELb0ELb0ELb0ELb0ELb1ELb1ELb0ELb0ELb0EEENS1_21CollectiveEpilogueFwdINS6_IJSA_SA_SA_EEES9_SD_SF_Li256ELb0ELb0ELb0ELb0EEENS1_29StaticPersistentTileSchedulerILb0EEEEEEEEEvNT_6ParamsE)
        .other          _ZN7cutlass13device_kernelIN5flash11enable_sm90INS1_16FlashAttnFwdSm90INS1_25CollectiveMainloopFwdSm90ILi2EN4cute5tupleIJNS5_1CILi1EEES8_S8_EEENS6_IJNS7_ILi128EEESA_NS7_ILi192EEEEEELi128ENS_6half_tEfNS_4arch4Sm90ELb0ELb0ELb0ELb0ELb0ELb0ELb0ELb1ELb1ELb0ELb0ELb0EEENS1_21CollectiveEpilogueFwdINS6_IJSA_SA_SA_EEES9_SD_SF_Li256ELb0ELb0ELb0ELb0EEENS1_29StaticPersistentTileSchedulerILb0EEEEEEEEEvNT_6ParamsE,@"STO_CUDA_ENTRY STV_DEFAULT"
_ZN7cutlass13device_kernelIN5flash11enable_sm90INS1_16FlashAttnFwdSm90INS1_25CollectiveMainloopFwdSm90ILi2EN4cute5tupleIJNS5_1CILi1EEES8_S8_EEENS6_IJNS7_ILi128EEESA_NS7_ILi192EEEEEELi128ENS_6half_tEfNS_4arch4Sm90ELb0ELb0ELb0ELb0ELb0ELb0ELb0ELb1ELb1ELb0ELb0ELb0EEENS1_21CollectiveEpilogueFwdINS6_IJSA_SA_SA_EEES9_SD_SF_Li256ELb0ELb0ELb0ELb0EEENS1_29StaticPersistentTileSchedulerILb0EEEEEEEEEvNT_6ParamsE:
[----:B------:R-:W-:Y:S01]  /*0000*/  LDC R1, c[0x0][0x37c] ;  /* 0x0000df00ff017b82 */ /* 0x000fe20000000800 */
[----:B------:R-:W-:Y:S05]  /*0010*/  EXIT ;  /* 0x000000000000794d */ /* 0x000fea0003800000 */
.L_x_0:
[----:B------:R-:W-:-:S00]  /*0020*/  BRA `(.L_x_0) ;  /* 0xfffffffc00fc7947 */ /* 0x000fc0000383ffff */
[----:B------:R-:W-:-:S00]  /*0030*/  NOP ;  /* 0x0000000000007918 */ /* 0x000fc00000000000 */
        /* <DEDUP_REMOVED lines=12> */
.L_x_46:


//--------------------- .text._ZN7cutlass13device_kernelIN5flash11enable_sm90INS1_16FlashAttnFwdSm90INS1_25CollectiveMainloopFwdSm90ILi2EN4cute5tupleIJNS5_1CILi2EEENS7_ILi1EEES9_EEENS6_IJNS7_ILi128EEESB_NS7_ILi192EEEEEELi128ENS_6half_tEfNS_4arch4Sm90ELb0ELb0ELb0ELb0ELb0ELb0ELb0ELb1ELb1ELb0ELb0ELb0EEENS1_21CollectiveEpilogueFwdINS6_IJSB_SB_SB_EEESA_SE_SG_Li256ELb0ELb0ELb0ELb0EEENS1_29StaticPersistentTileSchedulerILb0EEEEEEEEEvNT_6ParamsE --------------------------
	.section	.text._ZN7cutlass13device_kernelIN5flash11enable_sm90INS1_16FlashAttnFwdSm90INS1_25CollectiveMainloopFwdSm90ILi2EN4cute5tupleIJNS5_1CILi2EEENS7_ILi1EEES9_EEENS6_IJNS7_ILi128EEESB_NS7_ILi192EEEEEELi128ENS_6half_tEfNS_4arch4Sm90ELb0ELb0ELb0ELb0ELb0ELb0ELb0ELb1ELb1ELb0ELb0ELb0EEENS1_21CollectiveEpilogueFwdINS6_IJSB_SB_SB_EEESA_SE_SG_Li256ELb0ELb0ELb0ELb0EEENS1_29StaticPersistentTileSchedulerILb0EEEEEEEEEvNT_6ParamsE,"ax",@progbits
	.align	128
.text._ZN7cutlass13device_kernelIN5flash11enable_sm90INS1_16FlashAttnFwdSm90INS1_25CollectiveMainloopFwdSm90ILi2EN4cute5tupleIJNS5_1CILi2EEENS7_ILi1EEES9_EEENS6_IJNS7_ILi128EEESB_NS7_ILi192EEEEEELi128ENS_6half_tEfNS_4arch4Sm90ELb0ELb0ELb0ELb0ELb0ELb0ELb0ELb1ELb1ELb0ELb0ELb0EEENS1_21CollectiveEpilogueFwdINS6_IJSB_SB_SB_EEESA_SE_SG_Li256ELb0ELb0ELb0ELb0EEENS1_29StaticPersistentTileSchedulerILb0EEEEEEEEEvNT_6ParamsE:
        .type           _ZN7cutlass13device_kernelIN5flash11enable_sm90INS1_16FlashAttnFwdSm90INS1_25CollectiveMainloopFwdSm90ILi2EN4cute5tupleIJNS5_1CILi2EEENS7_ILi1EEES9_EEENS6_IJNS7_ILi128EEESB_NS7_ILi192EEEEEELi128ENS_6half_tEfNS_4arch4Sm90ELb0ELb0ELb0ELb0ELb0ELb0ELb0ELb1ELb1ELb0ELb0ELb0EEENS1_21CollectiveEpilogueFwdINS6_IJSB_SB_SB_EEESA_SE_SG_Li256ELb0ELb0ELb0ELb0EEENS1_29StaticPersistentTileSchedulerILb0EEEEEEEEEvNT_6ParamsE,@function
        .size           _ZN7cutlass13device_kernelIN5flash11enable_sm90INS1_16FlashAttnFwdSm90INS1_25CollectiveMainloopFwdSm90ILi2EN4cute5tupleIJNS5_1CILi2EEENS7_ILi1EEES9_EEENS6_IJNS7_ILi128EEESB_NS7_ILi192EEEEEELi128ENS_6half_tEfNS_4arch4Sm90ELb0ELb0ELb0ELb0ELb0ELb0ELb0ELb1ELb1ELb0ELb0ELb0EEENS1_21CollectiveEpilogueFwdINS6_IJSB_SB_SB_EEESA_SE_SG_Li256ELb0ELb0ELb0ELb0EEENS1_29StaticPersistentTileSchedulerILb0EEEEEEEEEvNT_6ParamsE,(.L_x_47 - _ZN7cutlass13device_kernelIN5flash11enable_sm90INS1_16FlashAttnFwdSm90INS1_25CollectiveMainloopFwdSm90ILi2EN4cute5tupleIJNS5_1CILi2EEENS7_ILi1EEES9_EEENS6_IJNS7_ILi128EEESB_NS7_ILi192EEEEEELi128ENS_6half_tEfNS_4arch4Sm90ELb0ELb0ELb0ELb0ELb0ELb0ELb0ELb1ELb1ELb0ELb0ELb0EEENS1_21CollectiveEpilogueFwdINS6_IJSB_SB_SB_EEESA_SE_SG_Li256ELb0ELb0ELb0ELb0EEENS1_29StaticPersistentTileSchedulerILb0EEEEEEEEEvNT_6ParamsE)
        .other          _ZN7cutlass13device_kernelIN5flash11enable_sm90INS1_16FlashAttnFwdSm90INS1_25CollectiveMainloopFwdSm90ILi2EN4cute5tupleIJNS5_1CILi2EEENS7_ILi1EEES9_EEENS6_IJNS7_ILi128EEESB_NS7_ILi192EEEEEELi128ENS_6half_tEfNS_4arch4Sm90ELb0ELb0ELb0ELb0ELb0ELb0ELb0ELb1ELb1ELb0ELb0ELb0EEENS1_21CollectiveEpilogueFwdINS6_IJSB_SB_SB_EEESA_SE_SG_Li256ELb0ELb0ELb0ELb0EEENS1_29StaticPersistentTileSchedulerILb0EEEEEEEEEvNT_6ParamsE,@"STO_CUDA_ENTRY STV_DEFAULT"
_ZN7cutlass13device_kernelIN5flash11enable_sm90INS1_16FlashAttnFwdSm90INS1_25CollectiveMainloopFwdSm90ILi2EN4cute5tupleIJNS5_1CILi2EEENS7_ILi1EEES9_EEENS6_IJNS7_ILi128EEESB_NS7_ILi192EEEEEELi128ENS_6half_tEfNS_4arch4Sm90ELb0ELb0ELb0ELb0ELb0ELb0ELb0ELb1ELb1ELb0ELb0ELb0EEENS1_21CollectiveEpilogueFwdINS6_IJSB_SB_SB_EEESA_SE_SG_Li256ELb0ELb0ELb0ELb0EEENS1_29StaticPersistentTileSchedulerILb0EEEEEEEEEvNT_6ParamsE:
[----:B------:R-:W-:Y:S01]  /*0000*/  LDC R1, c[0x0][0x37c] ;  /* 0x0000df00ff017b82 */ /* 0x000fe20000000800 */
[----:B------:R-:W-:Y:S05]  /*0010*/  EXIT ;  /* 0x000000000000794d */ /* 0x000fea0003800000 */
.L_x_1:
        /* <DEDUP_REMOVED lines=14> */
.L_x_47:


//--------------------- .text._ZN7cutlass13device_kernelIN5flash11enable_sm90INS1_16FlashAttnFwdSm90INS1_25CollectiveMainloopFwdSm90ILi2EN4cute5tupleIJNS5_1CILi1EEES8_S8_EEENS6_IJNS7_ILi128EEESA_NS7_ILi192EEEEEELi128ENS_6half_tEfNS_4arch4Sm90ELb0ELb0ELb0ELb1ELb0ELb0ELb0ELb1ELb1ELb0ELb0ELb0EEENS1_21CollectiveEpilogueFwdINS6_IJSA_SA_SA_EEES9_SD_SF_Li256ELb1ELb0ELb0ELb0EEENS1_36VarlenDynamicPersistentTileSchedulerILi128ELi128ELi256ELi32ELb0ELb0ELb1ELb0ELb1ELb1EEEEEEEEEvNT_6ParamsE --------------------------
	.section	.text._ZN7cutlass13device_kernelIN5flash11enable_sm90INS1_16FlashAttnFwdSm90INS1_25CollectiveMainloopFwdSm90ILi2EN4cute5tupleIJNS5_1CILi1EEES8_S8_EEENS6_IJNS7_ILi128EEESA_NS7_ILi192EEEEEELi128ENS_6half_tEfNS_4arch4Sm90ELb0ELb0ELb0ELb1ELb0ELb0ELb0ELb1ELb1ELb0ELb0ELb0EEENS1_21CollectiveEpilogueFwdINS6_IJSA_SA_SA_EEES9_SD_SF_Li256ELb1ELb0ELb0ELb0EEENS1_36VarlenDynamicPersistentTileSchedulerILi128ELi128ELi256ELi32ELb0ELb0ELb1ELb0ELb1ELb1EEEEEEEEEvNT_6ParamsE,"ax",@progbits
	.align	128
.text._ZN7cutlass13device_kernelIN5flash11enable_sm90INS1_16FlashAttnFwdSm90INS1_25CollectiveMainloopFwdSm90ILi2EN4cute5tupleIJNS5_1CILi1EEES8_S8_EEENS6_IJNS7_ILi128EEESA_NS7_ILi192EEEEEELi128ENS_6half_tEfNS_4arch4Sm90ELb0ELb0ELb0ELb1ELb0ELb0ELb0ELb1ELb1ELb0ELb0ELb0EEENS1_21CollectiveEpilogueFwdINS6_IJSA_SA_SA_EEES9_SD_SF_Li256ELb1ELb0ELb0ELb0EEENS1_36VarlenDynamicPersistentTileSchedulerILi128ELi128ELi256ELi32ELb0ELb0ELb1ELb0ELb1ELb1EEEEEEEEEvNT_6ParamsE:
        .type           _ZN7cutlass13device_kernelIN5flash11enable_sm90INS1_16FlashAttnFwdSm90INS1_25CollectiveMainloopFwdSm90ILi2EN4cute5tupleIJNS5_1CILi1EEES8_S8_EEENS6_IJNS7_ILi128EEESA_NS7_ILi192EEEEEELi128ENS_6half_tEfNS_4arch4Sm90ELb0ELb0ELb0ELb1ELb0ELb0ELb0ELb1ELb1ELb0ELb0ELb0EEENS1_21CollectiveEpilogueFwdINS6_IJSA_SA_SA_EEES9_SD_SF_Li256ELb1ELb0ELb0ELb0EEENS1_36VarlenDynamicPersistentTileSchedulerILi128ELi128ELi256ELi32ELb0ELb0ELb1ELb0ELb1ELb1EEEEEEEEEvNT_6ParamsE,@function
        .size           _ZN7cutlass13device_kernelIN5flash11enable_sm90INS1_16FlashAttnFwdSm90INS1_25CollectiveMainloopFwdSm90ILi2EN4cute5tupleIJNS5_1CILi1EEES8_S8_EEENS6_IJNS7_ILi128EEESA_NS7_ILi192EEEEEELi128ENS_6half_tEfNS_4arch4Sm90ELb0ELb0ELb0ELb1ELb0ELb0ELb0ELb1ELb1ELb0ELb0ELb0EEENS1_21CollectiveEpilogueFwdINS6_IJSA_SA_SA_EEES9_SD_SF_Li256ELb1ELb0ELb0ELb0EEENS1_36VarlenDynamicPersistentTileSchedulerILi128ELi128ELi256ELi32ELb0ELb0ELb1ELb0ELb1ELb1EEEEEEEEEvNT_6ParamsE,(.L_x_48 - _ZN7cutlass13device_kernelIN5flash11enable_sm90INS1_16FlashAttnFwdSm90INS1_25CollectiveMainloopFwdSm90ILi2EN4cute5tupleIJNS5_1CILi1EEES8_S8_EEENS6_IJNS7_ILi128EEESA_NS7_ILi192EEEEEELi128ENS_6half_tEfNS_4arch4Sm90ELb0ELb0ELb0ELb1ELb0ELb0ELb0ELb1ELb1ELb0ELb0ELb0EEENS1_21CollectiveEpilogueFwdINS6_IJSA_SA_SA_EEES9_SD_SF_Li256ELb1ELb0ELb0ELb0EEENS1_36VarlenDynamicPersistentTileSchedulerILi128ELi128ELi256ELi32ELb0ELb0ELb1ELb0ELb1ELb1EEEEEEEEEvNT_6ParamsE)
        .other          _ZN7cutlass13device_kernelIN5flash11enable_sm90INS1_16FlashAttnFwdSm90INS1_25CollectiveMainloopFwdSm90ILi2EN4cute5tupleIJNS5_1CILi1EEES8_S8_EEENS6_IJNS7_ILi128EEESA_NS7_ILi192EEEEEELi128ENS_6half_tEfNS_4arch4Sm90ELb0ELb0ELb0ELb1ELb0ELb0ELb0ELb1ELb1ELb0ELb0ELb0EEENS1_21CollectiveEpilogueFwdINS6_IJSA_SA_SA_EEES9_SD_SF_Li256ELb1ELb0ELb0ELb0EEENS1_36VarlenDynamicPersistentTileSchedulerILi128ELi128ELi256ELi32ELb0ELb0ELb1ELb0ELb1ELb1EEEEEEEEEvNT_6ParamsE,@"STO_CUDA_ENTRY STV_DEFAULT"
_ZN7cutlass13device_kernelIN5flash11enable_sm90INS1_16FlashAttnFwdSm90INS1_25CollectiveMainloopFwdSm90ILi2EN4cute5tupleIJNS5_1CILi1EEES8_S8_EEENS6_IJNS7_ILi128EEESA_NS7_ILi192EEEEEELi128ENS_6half_tEfNS_4arch4Sm90ELb0ELb0ELb0ELb1ELb0ELb0ELb0ELb1ELb1ELb0ELb0ELb0EEENS1_21CollectiveEpilogueFwdINS6_IJSA_SA_SA_EEES9_SD_SF_Li256ELb1ELb0ELb0ELb0EEENS1_36VarlenDynamicPersistentTileSchedulerILi128ELi128ELi256ELi32ELb0ELb0ELb1ELb0ELb1ELb1EEEEEEEEEvNT_6ParamsE:
[----:B------:R-:W-:Y:S01]  /*0000*/  LDC R1, c[0x0][0x37c] ;  /* 0x0000df00ff017b82 */ /* 0x000fe20000000800 */
[----:B------:R-:W-:Y:S05]  /*0010*/  EXIT ;  /* 0x000000000000794d */ /* 0x000fea0003800000 */
.L_x_2:
        /* <DEDUP_REMOVED lines=14> */
.L_x_48:


//--------------------- .text._ZN7cutlass13device_kernelIN5flash11enable_sm90INS1_16FlashAttnFwdSm90INS1_25CollectiveMainloopFwdSm90ILi2EN4cute5tupleIJNS5_1CILi1EEES8_S8_EEENS6_IJNS7_ILi128EEESA_NS7_ILi192EEEEEELi128ENS_6half_tEfNS_4arch4Sm90ELb0ELb0ELb0ELb1ELb0ELb1ELb0ELb1ELb1ELb0ELb0ELb0EEENS1_21CollectiveEpilogueFwdINS6_IJSA_SA_SA_EEES9_SD_SF_Li256ELb1ELb0ELb0ELb0EEENS1_36VarlenDynamicPersistentTileSchedulerILi128ELi128ELi256ELi32ELb0ELb0ELb1ELb0ELb1ELb1EEEEEEEEEvNT_6ParamsE --------------------------
	.section	.text._ZN7cutlass13device_kernelIN5flash11enable_sm90INS1_16FlashAttnFwdSm90INS1_25CollectiveMainloopFwdSm90ILi2EN4cute5tupleIJNS5_1CILi1EEES8_S8_EEENS6_IJNS7_ILi128EEESA_NS7_ILi192EEEEEELi128ENS_6half_tEfNS_4arch4Sm90ELb0ELb0ELb0ELb1ELb0ELb1ELb0ELb1ELb1ELb0ELb0ELb0EEENS1_21CollectiveEpilogueFwdINS6_IJSA_SA_SA_EEES9_SD_SF_Li256ELb1ELb0ELb0ELb0EEENS1_36VarlenDynamicPersistentTileSchedulerILi128ELi128ELi256ELi32ELb0ELb0ELb1ELb0ELb1ELb1EEEEEEEEEvNT_6ParamsE,"ax",@progbits
	.align	128
.text._ZN7cutlass13device_kernelIN5flash11enable_sm90INS1_16FlashAttnFwdSm90INS1_25CollectiveMainloopFwdSm90ILi2EN4cute5tupleIJNS5_1CILi1EEES8_S8_EEENS6_IJNS7_ILi128EEESA_NS7_ILi192EEEEEELi128ENS_6half_tEfNS_4arch4Sm90ELb0ELb0ELb0ELb1ELb0ELb1ELb0ELb1ELb1ELb0ELb0ELb0EEENS1_21CollectiveEpilogueFwdINS6_IJSA_SA_SA_EEES9_SD_SF_Li256ELb1ELb0ELb0ELb0EEENS1_36VarlenDynamicPersistentTileSchedulerILi128ELi128ELi256ELi32ELb0ELb0ELb1ELb0ELb1ELb1EEEEEEEEEvNT_6ParamsE:
        .type           _ZN7cutlass13device_kernelIN5flash11enable_sm90INS1_16FlashAttnFwdSm90INS1_25CollectiveMainloopFwdSm90ILi2EN4cute5tupleIJNS5_1CILi1EEES8_S8_EEENS6_IJNS7_ILi128EEESA_NS7_ILi192EEEEEELi128ENS_6half_tEfNS_4arch4Sm90ELb0ELb0ELb0ELb1ELb0ELb1ELb0ELb1ELb1ELb0ELb0ELb0EEENS1_21CollectiveEpilogueFwdINS6_IJSA_SA_SA_EEES9_SD_SF_Li256ELb1ELb0ELb0ELb0EEENS1_36VarlenDynamicPersistentTileSchedulerILi128ELi128ELi256ELi32ELb0ELb0ELb1ELb0ELb1ELb1EEEEEEEEEvNT_6ParamsE,@function
        .size           _ZN7cutlass13device_kernelIN5flash11enable_sm90INS1_16FlashAttnFwdSm90INS1_25CollectiveMainloopFwdSm90ILi2EN4cute5tupleIJNS5_1CILi1EEES8_S8_EEENS6_IJNS7_ILi128EEESA_NS7_ILi192EEEEEELi128ENS_6half_tEfNS_4arch4Sm90ELb0ELb0ELb0ELb1ELb0ELb1ELb0ELb1ELb1ELb0ELb0ELb0EEENS1_21CollectiveEpilogueFwdINS6_IJSA_SA_SA_EEES9_SD_SF_Li256ELb1ELb0ELb0ELb0EEENS1_36VarlenDynamicPersistentTileSchedulerILi128ELi128ELi256ELi32ELb0ELb0ELb1ELb0ELb1ELb1EEEEEEEEEvNT_6ParamsE,(.L_x_49 - _ZN7cutlass13device_kernelIN5flash11enable_sm90INS1_16FlashAttnFwdSm90INS1_25CollectiveMainloopFwdSm90ILi2EN4cute5tupleIJNS5_1CILi1EEES8_S8_EEENS6_IJNS7_ILi128EEESA_NS7_ILi192EEEEEELi128ENS_6half_tEfNS_4arch4Sm90ELb0ELb0ELb0ELb1ELb0ELb1ELb0ELb1ELb1ELb0ELb0ELb0EEENS1_21CollectiveEpilogueFwdINS6_IJSA_SA_SA_EEES9_SD_SF_Li256ELb1ELb0ELb0ELb0EEENS1_36VarlenDynamicPersistentTileSchedulerILi128ELi128ELi256ELi32ELb0ELb0ELb1ELb0ELb1ELb1EEEEEEEEEvNT_6ParamsE)
        .other          _ZN7cutlass13device_kernelIN5flash11enable_sm90INS1_16FlashAttnFwdSm90INS1_25CollectiveMainloopFwdSm90ILi2EN4cute5tupleIJNS5_1CILi1EEES8_S8_EEENS6_IJNS7_ILi128EEESA_NS7_ILi192EEEEEELi128ENS_6half_tEfNS_4arch4Sm90ELb0ELb0ELb0ELb1ELb0ELb1ELb0ELb1ELb1ELb0ELb0ELb0EEENS1_21CollectiveEpilogueFwdINS6_IJSA_SA_SA_EEES9_SD_SF_Li256ELb1ELb0ELb0ELb0EEENS1_36VarlenDynamicPersistentTileSchedulerILi128ELi128ELi256ELi32ELb0ELb0ELb1ELb0ELb1ELb1EEEEEEEEEvNT_6ParamsE,@"STO_CUDA_ENTRY STV_DEFAULT"
_ZN7cutlass13device_kernelIN5flash11enable_sm90INS1_16FlashAttnFwdSm90INS1_25CollectiveMainloopFwdSm90ILi2EN4cute5tupleIJNS5_1CILi1EEES8_S8_EEENS6_IJNS7_ILi128EEESA_NS7_ILi192EEEEEELi128ENS_6half_tEfNS_4arch4Sm90ELb0ELb0ELb0ELb1ELb0ELb1ELb0ELb1ELb1ELb0ELb0ELb0EEENS1_21CollectiveEpilogueFwdINS6_IJSA_SA_SA_EEES9_SD_SF_Li256ELb1ELb0ELb0ELb0EEENS1_36VarlenDynamicPersistentTileSchedulerILi128ELi128ELi256ELi32ELb0ELb0ELb1ELb0ELb1ELb1EEEEEEEEEvNT_6ParamsE:
[----:B------:R-:W-:Y:S01]  /*0000*/  LDC R1, c[0x0][0x37c] ;  /* 0x0000df00ff017b82 */ /* 0x000fe20000000800 */
[----:B------:R-:W-:Y:S05]  /*0010*/  EXIT ;  /* 0x000000000000794d */ /* 0x000fea0003800000 */
.L_x_3:
        /* <DEDUP_REMOVED lines=14> */
.L_x_49:


//--------------------- .text._ZN7cutlass13device_kernelIN5flash11enable_sm90INS1_16FlashAttnFwdSm90INS1_25CollectiveMainloopFwdSm90ILi2EN4cute5tupleIJNS5_1CILi1EEES8_S8_EEENS6_IJNS7_ILi128EEENS7_ILi96EEENS7_ILi192EEEEEELi128ENS_6half_tEfNS_4arch4Sm90ELb0ELb1ELb0ELb0ELb0ELb0ELb0ELb1ELb1ELb0ELb0ELb0EEENS1_21CollectiveEpilogueFwdINS6_IJSA_SA_SB_EEES9_SE_SG_Li256ELb0ELb0ELb0ELb0EEENS1_30DynamicPersistentTileSchedulerILi256ELi32ELb0ELb0ELb1EEEEEEEEEvNT_6ParamsE --------------------------
	.section	.text._ZN7cutlass13device_kernelIN5flash11enable_sm90INS1_16FlashAttnFwdSm90INS1_25CollectiveMainloopFwdSm90ILi2EN4cute5tupleIJNS5_1CILi1EEES8_S8_EEENS6_IJNS7_ILi128EEENS7_ILi96EEENS7_ILi192EEEEEELi128ENS_6half_tEfNS_4arch4Sm90ELb0ELb1ELb0ELb0ELb0ELb0ELb0ELb1ELb1ELb0ELb0ELb0EEENS1_21CollectiveEpilogueFwdINS6_IJSA_SA_SB_EEES9_SE_SG_Li256ELb0ELb0ELb0ELb0EEENS1_30DynamicPersistentTileSchedulerILi256ELi32ELb0ELb0ELb1EEEEEEEEEvNT_6ParamsE,"ax",@progbits
	.align	128
.text._ZN7cutlass13device_kernelIN5flash11enable_sm90INS1_16FlashAttnFwdSm90INS1_25CollectiveMainloopFwdSm90ILi2EN4cute5tupleIJNS5_1CILi1EEES8_S8_EEENS6_IJNS7_ILi128EEENS7_ILi96EEENS7_ILi192EEEEEELi128ENS_6half_tEfNS_4arch4Sm90ELb0ELb1ELb0ELb0ELb0ELb0ELb0ELb1ELb1ELb0ELb0ELb0EEENS1_21CollectiveEpilogueFwdINS6_IJSA_SA_SB_EEES9_SE_SG_Li256ELb0ELb0ELb0ELb0EEENS1_30DynamicPersistentTileSchedulerILi256ELi32ELb0ELb0ELb1EEEEEEEEEvNT_6ParamsE:
        .type           _ZN7cutlass13device_kernelIN5flash11enable_sm90INS1_16FlashAttnFwdSm90INS1_25CollectiveMainloopFwdSm90ILi2EN4cute5tupleIJNS5_1CILi1EEES8_S8_EEENS6_IJNS7_ILi128EEENS7_ILi96EEENS7_ILi192EEEEEELi128ENS_6half_tEfNS_4arch4Sm90ELb0ELb1ELb0ELb0ELb0ELb0ELb0ELb1ELb1ELb0ELb0ELb0EEENS1_21CollectiveEpilogueFwdINS6_IJSA_SA_SB_EEES9_SE_SG_Li256ELb0ELb0ELb0ELb0EEENS1_30DynamicPersistentTileSchedulerILi256ELi32ELb0ELb0ELb1EEEEEEEEEvNT_6ParamsE,@function
        .size           _ZN7cutlass13device_kernelIN5flash11enable_sm90INS1_16FlashAttnFwdSm90INS1_25CollectiveMainloopFwdSm90ILi2EN4cute5tupleIJNS5_1CILi1EEES8_S8_EEENS6_IJNS7_ILi128EEENS7_ILi96EEENS7_ILi192EEEEEELi128ENS_6half_tEfNS_4arch4Sm90ELb0ELb1ELb0ELb0ELb0ELb0ELb0ELb1ELb1ELb0ELb0ELb0EEENS1_21CollectiveEpilogueFwdINS6_IJSA_SA_SB_EEES9_SE_SG_Li256ELb0ELb0ELb0ELb0EEENS1_30DynamicPersistentTileSchedulerILi256ELi32ELb0ELb0ELb1EEEEEEEEEvNT_6ParamsE,(.L_x_50 - _ZN7cutlass13device_kernelIN5flash11enable_sm90INS1_16FlashAttnFwdSm90INS1_25CollectiveMainloopFwdSm90ILi2EN4cute5tupleIJNS5_1CILi1EEES8_S8_EEENS6_IJNS7_ILi128EEENS7_ILi96EEENS7_ILi192EEEEEELi128ENS_6half_tEfNS_4arch4Sm90ELb0ELb1ELb0ELb0ELb0ELb0ELb0ELb1ELb1ELb0ELb0ELb0EEENS1_21CollectiveEpilogueFwdINS6_IJSA_SA_SB_EEES9_SE_SG_Li256ELb0ELb0ELb0ELb0EEENS1_30DynamicPersistentTileSchedulerILi256ELi32ELb0ELb0ELb1EEEEEEEEEvNT_6ParamsE)
        .other          _ZN7cutlass13device_kernelIN5flash11enable_sm90INS1_16FlashAttnFwdSm90INS1_25CollectiveMainloopFwdSm90ILi2EN4cute5tupleIJNS5_1CILi1EEES8_S8_EEENS6_IJNS7_ILi128EEENS7_ILi96EEENS7_ILi192EEEEEELi128ENS_6half_tEfNS_4arch4Sm90ELb0ELb1ELb0ELb0ELb0ELb0ELb0ELb1ELb1ELb0ELb0ELb0EEENS1_21CollectiveEpilogueFwdINS6_IJSA_SA_SB_EEES9_SE_SG_Li256ELb0ELb0ELb0ELb0EEENS1_30DynamicPersistentTileSchedulerILi256ELi32ELb0ELb0ELb1EEEEEEEEEvNT_6ParamsE,@"STO_CUDA_ENTRY STV_DEFAULT"
_ZN7cutlass13device_kernelIN5flash11enable_sm90INS1_16FlashAttnFwdSm90INS1_25CollectiveMainloopFwdSm90ILi2EN4cute5tupleIJNS5_1CILi1EEES8_S8_EEENS6_IJNS7_ILi128EEENS7_ILi96EEENS7_ILi192EEEEEELi128ENS_6half_tEfNS_4arch4Sm90ELb0ELb1ELb0ELb0ELb0ELb0ELb0ELb1ELb1ELb0ELb0ELb0EEENS1_21CollectiveEpilogueFwdINS6_IJSA_SA_SB_EEES9_SE_SG_Li256ELb0ELb0ELb0ELb0EEENS1_30DynamicPersistentTileSchedulerILi256ELi32ELb0ELb0ELb1EEEEEEEEEvNT_6ParamsE:
[----:B------:R-:W-:Y:S01]  /*0000*/  LDC R1, c[0x0][0x37c] ;  /* 0x0000df00ff017b82 */ /* 0x000fe20000000800 */
[----:B------:R-:W-:Y:S05]  /*0010*/  EXIT ;  /* 0x000000000000794d */ /* 0x000fea0003800000 */
.L_x_4:
        /* <DEDUP_REMOVED lines=14> */
.L_x_50:


//--------------------- .text._ZN7cutlass13device_kernelIN5flash11enable_sm90INS1_16FlashAttnFwdSm90INS1_25CollectiveMainloopFwdSm90ILi2EN4cute5tupleIJNS5_1CILi1EEES8_S8_EEENS6_IJNS7_ILi128EEENS7_ILi96EEENS7_ILi192EEEEEELi128ENS_6half_tEfNS_4arch4Sm90ELb0ELb1ELb0ELb1ELb0ELb0ELb0ELb1ELb1ELb0ELb0ELb0EEENS1_21CollectiveEpilogueFwdINS6_IJSA_SA_SB_EEES9_SE_SG_Li256ELb1ELb0ELb0ELb0EEENS1_36VarlenDynamicPersistentTileSchedulerILi128ELi96ELi256ELi32ELb0ELb0ELb1ELb1ELb0ELb1EEEEEEEEEvNT_6ParamsE --------------------------
	.section	.text._ZN7cutlass13device_kernelIN5flash11enable_sm90INS1_16FlashAttnFwdSm90INS1_25CollectiveMainloopFwdSm90ILi2EN4cute5tupleIJNS5_1CILi1EEES8_S8_EEENS6_IJNS7_ILi128EEENS7_ILi96EEENS7_ILi192EEEEEELi128ENS_6half_tEfNS_4arch4Sm90ELb0ELb1ELb0ELb1ELb0ELb0ELb0ELb1ELb1ELb0ELb0ELb0EEENS1_21CollectiveEpilogueFwdINS6_IJSA_SA_SB_EEES9_SE_SG_Li256ELb1ELb0ELb0ELb0EEENS1_36VarlenDynamicPersistentTileSchedulerILi128ELi96ELi256ELi32ELb0ELb0ELb1ELb1ELb0ELb1EEEEEEEEEvNT_6ParamsE,"ax",@progbits
	.align	128
.text._ZN7cutlass13device_kernelIN5flash11enable_sm90INS1_16FlashAttnFwdSm90INS1_25CollectiveMainloopFwdSm90ILi2EN4cute5tupleIJNS5_1CILi1EEES8_S8_EEENS6_IJNS7_ILi128EEENS7_ILi96EEENS7_ILi192EEEEEELi128ENS_6half_tEfNS_4arch4Sm90ELb0ELb1ELb0ELb1ELb0ELb0ELb0ELb1ELb1ELb0ELb0ELb0EEENS1_21CollectiveEpilogueFwdINS6_IJSA_SA_SB_EEES9_SE_SG_Li256ELb1ELb0ELb0ELb0EEENS1_36VarlenDynamicPersistentTileSchedulerILi128ELi96ELi256ELi32ELb0ELb0ELb1ELb1ELb0ELb1EEEEEEEEEvNT_6ParamsE:
        .type           _ZN7cutlass13device_kernelIN5flash11enable_sm90INS1_16FlashAttnFwdSm90INS1_25CollectiveMainloopFwdSm90ILi2EN4cute5tupleIJNS5_1CILi1EEES8_S8_EEENS6_IJNS7_ILi128EEENS7_ILi96EEENS7_ILi192EEEEEELi128ENS_6half_tEfNS_4arch4Sm90ELb0ELb1ELb0ELb1ELb0ELb0ELb0ELb1ELb1ELb0ELb0ELb0EEENS1_21CollectiveEpilogueFwdINS6_IJSA_SA_SB_EEES9_SE_SG_Li256ELb1ELb0ELb0ELb0EEENS1_36VarlenDynamicPersistentTileSchedulerILi128ELi96ELi256ELi32ELb0ELb0ELb1ELb1ELb0ELb1EEEEEEEEEvNT_6ParamsE,@function
        .size           _ZN7cutlass13device_kernelIN5flash11enable_sm90INS1_16FlashAttnFwdSm90INS1_25CollectiveMainloopFwdSm90ILi2EN4cute5tupleIJNS5_1CILi1EEES8_S8_EEENS6_IJNS7_ILi128EEENS7_ILi96EEENS7_ILi192EEEEEELi128ENS_6half_tEfNS_4arch4Sm90ELb0ELb1ELb0ELb1ELb0ELb0ELb0ELb1ELb1ELb0ELb0ELb0EEENS1_21CollectiveEpilogueFwdINS6_IJSA_SA_SB_EEES9_SE_SG_Li256ELb1ELb0ELb0ELb0EEENS1_36VarlenDynamicPersistentTileSchedulerILi128ELi96ELi256ELi32ELb0ELb0ELb1ELb1ELb0ELb1EEEEEEEEEvNT_6ParamsE,(.L_x_51 - _ZN7cutlass13device_kernelIN5flash11enable_sm90INS1_16FlashAttnFwdSm90INS1_25CollectiveMainloopFwdSm90ILi2EN4cute5tupleIJNS5_1CILi1EEES8_S8_EEENS6_IJNS7_ILi128EEENS7_ILi96EEENS7_ILi192EEEEEELi128ENS_6half_tEfNS_4arch4Sm90ELb0ELb1ELb0ELb1ELb0ELb0ELb0ELb1ELb1ELb0ELb0ELb0EEENS1_21CollectiveEpilogueFwdINS6_IJSA_SA_SB_EEES9_SE_SG_Li256ELb1ELb0ELb0ELb0EEENS1_36VarlenDynamicPersistentTileSchedulerILi128ELi96ELi256ELi32ELb0ELb0ELb1ELb1ELb0ELb1EEEEEEEEEvNT_6ParamsE)
        .other          _ZN7cutlass13device_kernelIN5flash11enable_sm90INS1_16FlashAttnFwdSm90INS1_25CollectiveMainloopFwdSm90ILi2EN4cute5tupleIJNS5_1CILi1EEES8_S8_EEENS6_IJNS7_ILi128EEENS7_ILi96EEENS7_ILi192EEEEEELi128ENS_6half_tEfNS_4arch4Sm90ELb0ELb1ELb0ELb1ELb0ELb0ELb0ELb1ELb1ELb0ELb0ELb0EEENS1_21CollectiveEpilogueFwdINS6_IJSA_SA_SB_EEES9_SE_SG_Li256ELb1ELb0ELb0ELb0EEENS1_36VarlenDynamicPersistentTileSchedulerILi128ELi96ELi256ELi32ELb0ELb0ELb1ELb1ELb0ELb1EEEEEEEEEvNT_6ParamsE,@"STO_CUDA_ENTRY STV_DEFAULT"
_ZN7cutlass13device_kernelIN5flash11enable_sm90INS1_16FlashAttnFwdSm90INS1_25CollectiveMainloopFwdSm90ILi2EN4cute5tupleIJNS5_1CILi1EEES8_S8_EEENS6_IJNS7_ILi128EEENS7_ILi96EEENS7_ILi192EEEEEELi128ENS_6half_tEfNS_4arch4Sm90ELb0ELb1ELb0ELb1ELb0ELb0ELb0ELb1ELb1ELb0ELb0ELb0EEENS1_21CollectiveEpilogueFwdINS6_IJSA_SA_SB_EEES9_SE_SG_Li256ELb1ELb0ELb0ELb0EEENS1_36VarlenDynamicPersistentTileSchedulerILi128ELi96ELi256ELi32ELb0ELb0ELb1ELb1ELb0ELb1EEEEEEEEEvNT_6ParamsE:
[----:B------:R-:W-:Y:S01]  /*0000*/  LDC R1, c[0x0][0x37c] ;  /* 0x0000df00ff017b82 */ /* 0x000fe20000000800 */
[----:B------:R-:W-:Y:S05]  /*0010*/  EXIT ;  /* 0x000000000000794d */ /* 0x000fea0003800000 */
.L_x_5:
        /* <DEDUP_REMOVED lines=14> */
.L_x_51:


//--------------------- .text._ZN7cutlass13device_kernelIN5flash11enable_sm90INS1_16FlashAttnFwdSm90INS1_25CollectiveMainloopFwdSm90ILi2EN4cute5tupleIJNS5_1CILi1EEES8_S8_EEENS6_IJNS7_ILi128EEENS7_ILi96EEENS7_ILi192EEEEEELi128ENS_6half_tEfNS_4arch4Sm90ELb0ELb1ELb0ELb1ELb0ELb1ELb0ELb1ELb1ELb0ELb0ELb0EEENS1_21CollectiveEpilogueFwdINS6_IJSA_SA_SB_EEES9_SE_SG_Li256ELb1ELb0ELb0ELb0EEENS1_36VarlenDynamicPersistentTileSchedulerILi128ELi96ELi256ELi32ELb0ELb0ELb1ELb1ELb0ELb1EEEEEEEEEvNT_6ParamsE --------------------------
	.section	.text._ZN7cutlass13device_kernelIN5flash11enable_sm90INS1_16FlashAttnFwdSm90INS1_25CollectiveMainloopFwdSm90ILi2EN4cute5tupleIJNS5_1CILi1EEES8_S8_EEENS6_IJNS7_ILi128EEENS7_ILi96EEENS7_ILi192EEEEEELi128ENS_6half_tEfNS_4arch4Sm90ELb0ELb1ELb0ELb1ELb0ELb1ELb0ELb1ELb1ELb0ELb0ELb0EEENS1_21CollectiveEpilogueFwdINS6_IJSA_SA_SB_EEES9_SE_SG_Li256ELb1ELb0ELb0ELb0EEENS1_36VarlenDynamicPersistentTileSchedulerILi128ELi96ELi256ELi32ELb0ELb0ELb1ELb1ELb0ELb1EEEEEEEEEvNT_6ParamsE,"ax",@progbits
	.align	128
.text._ZN7cutlass13device_kernelIN5flash11enable_sm90INS1_16FlashAttnFwdSm90INS1_25CollectiveMainloopFwdSm90ILi2EN4cute5tupleIJNS5_1CILi1EEES8_S8_EEENS6_IJNS7_ILi128EEENS7_ILi96EEENS7_ILi192EEEEEELi128ENS_6half_tEfNS_4arch4Sm90ELb0ELb1ELb0ELb1ELb0ELb1ELb0ELb1ELb1ELb0ELb0ELb0EEENS1_21CollectiveEpilogueFwdINS6_IJSA_SA_SB_EEES9_SE_SG_Li256ELb1ELb0ELb0ELb0EEENS1_36VarlenDynamicPersistentTileSchedulerILi128ELi96ELi256ELi32ELb0ELb0ELb1ELb1ELb0ELb1EEEEEEEEEvNT_6ParamsE:
        .type           _ZN7cutlass13device_kernelIN5flash11enable_sm90INS1_16FlashAttnFwdSm90INS1_25CollectiveMainloopFwdSm90ILi2EN4cute5tupleIJNS5_1CILi1EEES8_S8_EEENS6_IJNS7_ILi128EEENS7_ILi96EEENS7_ILi192EEEEEELi128ENS_6half_tEfNS_4arch4Sm90ELb0ELb1ELb0ELb1ELb0ELb1ELb0ELb1ELb1ELb0ELb0ELb0EEENS1_21CollectiveEpilogueFwdINS6_IJSA_SA_SB_EEES9_SE_SG_Li256ELb1ELb0ELb0ELb0EEENS1_36VarlenDynamicPersistentTileSchedulerILi128ELi96ELi256ELi32ELb0ELb0ELb1ELb1ELb0ELb1EEEEEEEEEvNT_6ParamsE,@function
        .size           _ZN7cutlass13device_kernelIN5flash11enable_sm90INS1_16FlashAttnFwdSm90INS1_25CollectiveMainloopFwdSm90ILi2EN4cute5tupleIJNS5_1CILi1EEES8_S8_EEENS6_IJNS7_ILi128EEENS7_ILi96EEENS7_ILi192EEEEEELi128ENS_6half_tEfNS_4arch4Sm90ELb0ELb1ELb0ELb1ELb0ELb1ELb0ELb1ELb1ELb0ELb0ELb0EEENS1_21CollectiveEpilogueFwdINS6_IJSA_SA_SB_EEES9_SE_SG_Li256ELb1ELb0ELb0ELb0EEENS1_36VarlenDynamicPersistentTileSchedulerILi128ELi96ELi256ELi32ELb0ELb0ELb1ELb1ELb0ELb1EEEEEEEEEvNT_6ParamsE,(.L_x_52 - _ZN7cutlass13device_kernelIN5flash11enable_sm90INS1_16FlashAttnFwdSm90INS1_25CollectiveMainloopFwdSm90ILi2EN4cute5tupleIJNS5_1CILi1EEES8_S8_EEENS6_IJNS7_ILi128EEENS7_ILi96EEENS7_ILi192EEEEEELi128ENS_6half_tEfNS_4arch4Sm90ELb0ELb1ELb0ELb1ELb0ELb1ELb0ELb1ELb1ELb0ELb0ELb0EEENS1_21CollectiveEpilogueFwdINS6_IJSA_SA_SB_EEES9_SE_SG_Li256ELb1ELb0ELb0ELb0EEENS1_36VarlenDynamicPersistentTileSchedulerILi128ELi96ELi256ELi32ELb0ELb0ELb1ELb1ELb0ELb1EEEEEEEEEvNT_6ParamsE)
        .other          _ZN7cutlass13device_kernelIN5flash11enable_sm90INS1_16FlashAttnFwdSm90INS1_25CollectiveMainloopFwdSm90ILi2EN4cute5tupleIJNS5_1CILi1EEES8_S8_EEENS6_IJNS7_ILi128EEENS7_ILi96EEENS7_ILi192EEEEEELi128ENS_6half_tEfNS_4arch4Sm90ELb0ELb1ELb0ELb1ELb0ELb1ELb0ELb1ELb1ELb0ELb0ELb0EEENS1_21CollectiveEpilogueFwdINS6_IJSA_SA_SB_EEES9_SE_SG_Li256ELb1ELb0ELb0ELb0EEENS1_36VarlenDynamicPersistentTileSchedulerILi128ELi96ELi256ELi32ELb0ELb0ELb1ELb1ELb0ELb1EEEEEEEEEvNT_6ParamsE,@"STO_CUDA_ENTRY STV_DEFAULT"
_ZN7cutlass13device_kernelIN5flash11enable_sm90INS1_16FlashAttnFwdSm90INS1_25CollectiveMainloopFwdSm90ILi2EN4cute5tupleIJNS5_1CILi1EEES8_S8_EEENS6_IJNS7_ILi128EEENS7_ILi96EEENS7_ILi192EEEEEELi128ENS_6half_tEfNS_4arch4Sm90ELb0ELb1ELb0ELb1ELb0ELb1ELb0ELb1ELb1ELb0ELb0ELb0EEENS1_21CollectiveEpilogueFwdINS6_IJSA_SA_SB_EEES9_SE_SG_Li256ELb1ELb0ELb0ELb0EEENS1_36VarlenDynamicPersistentTileSchedulerILi128ELi96ELi256ELi32ELb0ELb0ELb1ELb1ELb0ELb1EEEEEEEEEvNT_6ParamsE:
[----:B------:R-:W-:Y:S01]  /*0000*/  LDC R1, c[0x0][0x37c] ;  /* 0x0000df00ff017b82 */ /* 0x000fe20000000800 */
[----:B------:R-:W-:Y:S05]  /*0010*/  EXIT ;  /* 0x000000000000794d */ /* 0x000fea0003800000 */
.L_x_6:
        /* <DEDUP_REMOVED lines=14> */
.L_x_52:


//--------------------- .text._ZN7cutlass13device_kernelIN5flash11enable_sm90INS1_16FlashAttnFwdSm90INS1_25CollectiveMainloopFwdSm90ILi2EN4cute5tupleIJNS5_1CILi1EEES8_S8_EEENS6_IJNS7_ILi128EEESA_NS7_ILi192EEEEEELi128ENS_6half_tEfNS_4arch4Sm90ELb1ELb0ELb0ELb0ELb0ELb0ELb0ELb1ELb1ELb0ELb0ELb0EEENS1_21CollectiveEpilogueFwdINS6_IJSA_SA_SA_EEES9_SD_SF_Li256ELb0ELb0ELb0ELb0EEENS1_30DynamicPersistentTileSchedulerILi256ELi32ELb0ELb0ELb1EEEEEEEEEvNT_6ParamsE --------------------------
	.section	.text._ZN7cutlass13device_kernelIN5flash11enable_sm90INS1_16FlashAttnFwdSm90INS1_25CollectiveMainloopFwdSm90ILi2EN4cute5tupleIJNS5_1CILi1EEES8_S8_EEENS6_IJNS7_ILi128EEESA_NS7_ILi192EEEEEELi128ENS_6half_tEfNS_4arch4Sm90ELb1ELb0ELb0ELb0ELb0ELb0ELb0ELb1ELb1ELb0ELb0ELb0EEENS1_21CollectiveEpilogueFwdINS6_IJSA_SA_SA_EEES9_SD_SF_Li256ELb0ELb0ELb0ELb0EEENS1_30DynamicPersistentTileSchedulerILi256ELi32ELb0ELb0ELb1EEEEEEEEEvNT_6ParamsE,"ax",@progbits
	.align	128
.text._ZN7cutlass13device_kernelIN5flash11enable_sm90INS1_16FlashAttnFwdSm90INS1_25CollectiveMainloopFwdSm90ILi2EN4cute5tupleIJNS5_1CILi1EEES8_S8_EEENS6_IJNS7_ILi128EEESA_NS7_ILi192EEEEEELi128ENS_6half_tEfNS_4arch4Sm90ELb1ELb0ELb0ELb0ELb0ELb0ELb0ELb1ELb1ELb0ELb0ELb0EEENS1_21CollectiveEpilogueFwdINS6_IJSA_SA_SA_EEES9_SD_SF_Li256ELb0ELb0ELb0ELb0EEENS1_30DynamicPersistentTileSchedulerILi256ELi32ELb0ELb0ELb1EEEEEEEEEvNT_6ParamsE:
        .type           _ZN7cutlass13device_kernelIN5flash11enable_sm90INS1_16FlashAttnFwdSm90INS1_25CollectiveMainloopFwdSm90ILi2EN4cute5tupleIJNS5_1CILi1EEES8_S8_EEENS6_IJNS7_ILi128EEESA_NS7_ILi192EEEEEELi128ENS_6half_tEfNS_4arch4Sm90ELb1ELb0ELb0ELb0ELb0ELb0ELb0ELb1ELb1ELb0ELb0ELb0EEENS1_21CollectiveEpilogueFwdINS6_IJSA_SA_SA_EEES9_SD_SF_Li256ELb0ELb0ELb0ELb0EEENS1_30DynamicPersistentTileSchedulerILi256ELi32ELb0ELb0ELb1EEEEEEEEEvNT_6ParamsE,@function
        .size           _ZN7cutlass13device_kernelIN5flash11enable_sm90INS1_16FlashAttnFwdSm90INS1_25CollectiveMainloopFwdSm90ILi2EN4cute5tupleIJNS5_1CILi1EEES8_S8_EEENS6_IJNS7_ILi128EEESA_NS7_ILi192EEEEEELi128ENS_6half_tEfNS_4arch4Sm90ELb1ELb0ELb0ELb0ELb0ELb0ELb0ELb1ELb1ELb0ELb0ELb0EEENS1_21CollectiveEpilogueFwdINS6_IJSA_SA_SA_EEES9_SD_SF_Li256ELb0ELb0ELb0ELb0EEENS1_30DynamicPersistentTileSchedulerILi256ELi32ELb0ELb0ELb1EEEEEEEEEvNT_6ParamsE,(.L_x_53 - _ZN7cutlass13device_kernelIN5flash11enable_sm90INS1_16FlashAttnFwdSm90INS1_25CollectiveMainloopFwdSm90ILi2EN4cute5tupleIJNS5_1CILi1EEES8_S8_EEENS6_IJNS7_ILi128EEESA_NS7_ILi192EEEEEELi128ENS_6half_tEfNS_4arch4Sm90ELb1ELb0ELb0ELb0ELb0ELb0ELb0ELb1ELb1ELb0ELb0ELb0EEENS1_21CollectiveEpilogueFwdINS6_IJSA_SA_SA_EEES9_SD_SF_Li256ELb0ELb0ELb0ELb0EEENS1_30DynamicPersistentTileSchedulerILi256ELi32ELb0ELb0ELb1EEEEEEEEEvNT_6ParamsE)
        .other          _ZN7cutlass13device_kernelIN5flash11enable_sm90INS1_16FlashAttnFwdSm90INS1_25CollectiveMainloopFwdSm90ILi2EN4cute5tupleIJNS5_1CILi1EEES8_S8_EEENS6_IJNS7_ILi128EEESA_NS7_ILi192EEEEEELi128ENS_6half_tEfNS_4arch4Sm90ELb1ELb0ELb0ELb0ELb0ELb0ELb0ELb1ELb1ELb0ELb0ELb0EEENS1_21CollectiveEpilogueFwdINS6_IJSA_SA_SA_EEES9_SD_SF_Li256ELb0ELb0ELb0ELb0EEENS1_30DynamicPersistentTileSchedulerILi256ELi32ELb0ELb0ELb1EEEEEEEEEvNT_6ParamsE,@"STO_CUDA_ENTRY STV_DEFAULT"
_ZN7cutlass13device_kernelIN5flash11enable_sm90INS1_16FlashAttnFwdSm90INS1_25CollectiveMainloopFwdSm90ILi2EN4cute5tupleIJNS5_1CILi1EEES8_S8_EEENS6_IJNS7_ILi128EEESA_NS7_ILi192EEEEEELi128ENS_6half_tEfNS_4arch4Sm90ELb1ELb0ELb0ELb0ELb0ELb0ELb0ELb1ELb1ELb0ELb0ELb0EEENS1_21CollectiveEpilogueFwdINS6_IJSA_SA_SA_EEES9_SD_SF_Li256ELb0ELb0ELb0ELb0EEENS1_30DynamicPersistentTileSchedulerILi256ELi32ELb0ELb0ELb1EEEEEEEEEvNT_6ParamsE:
[----:B------:R-:W-:Y:S01]  /*0000*/  LDC R1, c[0x0][0x37c] ;  /* 0x0000df00ff017b82 */ /* 0x000fe20000000800 */
[----:B------:R-:W-:Y:S05]  /*0010*/  EXIT ;  /* 0x000000000000794d */ /* 0x000fea0003800000 */
.L_x_7:
        /* <DEDUP_REMOVED lines=14> */
.L_x_53:


//--------------------- .text._ZN7cutlass13device_kernelIN5flash11enable_sm90INS1_16FlashAttnFwdSm90INS1_25CollectiveMainloopFwdSm90ILi2EN4cute5tupleIJNS5_1CILi1EEES8_S8_EEENS6_IJNS7_ILi128EEESA_NS7_ILi192EEEEEELi128ENS_6half_tEfNS_4arch4Sm90ELb1ELb0ELb0ELb1ELb0ELb0ELb0ELb1ELb1ELb0ELb0ELb0EEENS1_21CollectiveEpilogueFwdINS6_IJSA_SA_SA_EEES9_SD_SF_Li256ELb1ELb0ELb0ELb0EEENS1_36VarlenDynamicPersistentTileSchedulerILi128ELi128ELi256ELi32ELb0ELb0ELb1ELb1ELb1ELb1EEEEEEEEEvNT_6ParamsE --------------------------
	.section	.text._ZN7cutlass13device_kernelIN5flash11enable_sm90INS1_16FlashAttnFwdSm90INS1_25CollectiveMainloopFwdSm90ILi2EN4cute5tupleIJNS5_1CILi1EEES8_S8_EEENS6_IJNS7_ILi128EEESA_NS7_ILi192EEEEEELi128ENS_6half_tEfNS_4arch4Sm90ELb1ELb0ELb0ELb1ELb0ELb0ELb0ELb1ELb1ELb0ELb0ELb0EEENS1_21CollectiveEpilogueFwdINS6_IJSA_SA_SA_EEES9_SD_SF_Li256ELb1ELb0ELb0ELb0EEENS1_36VarlenDynamicPersistentTileSchedulerILi128ELi128ELi256ELi32ELb0ELb0ELb1ELb1ELb1ELb1EEEEEEEEEvNT_6ParamsE,"ax",@progbits
	.align	128
.text._ZN7cutlass13device_kernelIN5flash11enable_sm90INS1_16FlashAttnFwdSm90INS1_25CollectiveMainloopFwdSm90ILi2EN4cute5tupleIJNS5_1CILi1EEES8_S8_EEENS6_IJNS7_ILi128EEESA_NS7_ILi192EEEEEELi128ENS_6half_tEfNS_4arch4Sm90ELb1ELb0ELb0ELb1ELb0ELb0ELb0ELb1ELb1ELb0ELb0ELb0EEENS1_21CollectiveEpilogueFwdINS6_IJSA_SA_SA_EEES9_SD_SF_Li256ELb1ELb0ELb0ELb0EEENS1_36VarlenDynamicPersistentTileSchedulerILi128ELi128ELi256ELi32ELb0ELb0ELb1ELb1ELb1ELb1EEEEEEEEEvNT_6ParamsE:
        .type           _ZN7cutlass13device_kernelIN5flash11enable_sm90INS1_16FlashAttnFwdSm90INS1_25CollectiveMainloopFwdSm90ILi2EN4cute5tupleIJNS5_1CILi1EEES8_S8_EEENS6_IJNS7_ILi128EEESA_NS7_ILi192EEEEEELi128ENS_6half_tEfNS_4arch4Sm90ELb1ELb0ELb0ELb1ELb0ELb0ELb0ELb1ELb1ELb0ELb0ELb0EEENS1_21CollectiveEpilogueFwdINS6_IJSA_SA_SA_EEES9_SD_SF_Li256ELb1ELb0ELb0ELb0EEENS1_36VarlenDynamicPersistentTileSchedulerILi128ELi128ELi256ELi32ELb0ELb0ELb1ELb1ELb1ELb1EEEEEEEEEvNT_6ParamsE,@function
        .size           _ZN7cutlass13device_kernelIN5flash11enable_sm90INS1_16FlashAttnFwdSm90INS1_25CollectiveMainloopFwdSm90ILi2EN4cute5tupleIJNS5_1CILi1EEES8_S8_EEENS6_IJNS7_ILi128EEESA_NS7_ILi192EEEEEELi128ENS_6half_tEfNS_4arch4Sm90ELb1ELb0ELb0ELb1ELb0ELb0ELb0ELb1ELb1ELb0ELb0ELb0EEENS1_21CollectiveEpilogueFwdINS6_IJSA_SA_SA_EEES9_SD_SF_Li256ELb1ELb0ELb0ELb0EEENS1_36VarlenDynamicPersistentTileSchedulerILi128ELi128ELi256ELi32ELb0ELb0ELb1ELb1ELb1ELb1EEEEEEEEEvNT_6ParamsE,(.L_x_54 - _ZN7cutlass13device_kernelIN5flash11enable_sm90INS1_16FlashAttnFwdSm90INS1_25CollectiveMainloopFwdSm90ILi2EN4cute5tupleIJNS5_1CILi1EEES8_S8_EEENS6_IJNS7_ILi128EEESA_NS7_ILi192EEEEEELi128ENS_6half_tEfNS_4arch4Sm90ELb1ELb0ELb0ELb1ELb0ELb0ELb0ELb1ELb1ELb0ELb0ELb0EEENS1_21CollectiveEpilogueFwdINS6_IJSA_SA_SA_EEES9_SD_SF_Li256ELb1ELb0ELb0ELb0EEENS1_36VarlenDynamicPersistentTileSchedulerILi128ELi128ELi256ELi32ELb0ELb0ELb1ELb1ELb1ELb1EEEEEEEEEvNT_6ParamsE)
        .other          _ZN7cutlass13device_kernelIN5flash11enable_sm90INS1_16FlashAttnFwdSm90INS1_25CollectiveMainloopFwdSm90ILi2EN4cute5tupleIJNS5_1CILi1EEES8_S8_EEENS6_IJNS7_ILi128EEESA_NS7_ILi192EEEEEELi128ENS_6half_tEfNS_4arch4Sm90ELb1ELb0ELb0ELb1ELb0ELb0ELb0ELb1ELb1ELb0ELb0ELb0EEENS1_21CollectiveEpilogueFwdINS6_IJSA_SA_SA_EEES9_SD_SF_Li256ELb1ELb0ELb0ELb0EEENS1_36VarlenDynamicPersistentTileSchedulerILi128ELi128ELi256ELi32ELb0ELb0ELb1ELb1ELb1ELb1EEEEEEEEEvNT_6ParamsE,@"STO_CUDA_ENTRY STV_DEFAULT"
_ZN7cutlass13device_kernelIN5flash11enable_sm90INS1_16FlashAttnFwdSm90INS1_25CollectiveMainloopFwdSm90ILi2EN4cute5tupleIJNS5_1CILi1EEES8_S8_EEENS6_IJNS7_ILi128EEESA_NS7_ILi192EEEEEELi128ENS_6half_tEfNS_4arch4Sm90ELb1ELb0ELb0ELb1ELb0ELb0ELb0ELb1ELb1ELb0ELb0ELb0EEENS1_21CollectiveEpilogueFwdINS6_IJSA_SA_SA_EEES9_SD_SF_Li256ELb1ELb0ELb0ELb0EEENS1_36VarlenDynamicPersistentTileSchedulerILi128ELi128ELi256ELi32ELb0ELb0ELb1ELb1ELb1ELb1EEEEEEEEEvNT_6ParamsE:
[----:B------:R-:W-:Y:S01]  /*0000*/  LDC R1, c[0x0][0x37c] ;  /* 0x0000df00ff017b82 */ /* 0x000fe20000000800 */
[----:B------:R-:W-:Y:S05]  /*0010*/  EXIT ;  /* 0x000000000000794d */ /* 0x000fea0003800000 */
.L_x_8:
        /* <DEDUP_REMOVED lines=14> */
.L_x_54:


//--------------------- .text._ZN7cutlass13device_kernelIN5flash11enable_sm90INS1_16FlashAttnFwdSm90INS1_25CollectiveMainloopFwdSm90ILi2EN4cute5tupleIJNS5_1CILi1EEES8_S8_EEENS6_IJNS7_ILi128EEESA_NS7_ILi192EEEEEELi128ENS_6half_tEfNS_4arch4Sm90ELb1ELb0ELb0ELb1ELb0ELb1ELb0ELb1ELb1ELb0ELb0ELb0EEENS1_21CollectiveEpilogueFwdINS6_IJSA_SA_SA_EEES9_SD_SF_Li256ELb1ELb0ELb0ELb0EEENS1_36VarlenDynamicPersistentTileSchedulerILi128ELi128ELi256ELi32ELb0ELb0ELb1ELb1ELb1ELb1EEEEEEEEEvNT_6ParamsE --------------------------
	.section	.text._ZN7cutlass13device_kernelIN5flash11enable_sm90INS1_16FlashAttnFwdSm90INS1_25CollectiveMainloopFwdSm90ILi2EN4cute5tupleIJNS5_1CILi1EEES8_S8_EEENS6_IJNS7_ILi128EEESA_NS7_ILi192EEEEEELi128ENS_6half_tEfNS_4arch4Sm90ELb1ELb0ELb0ELb1ELb0ELb1ELb0ELb1ELb1ELb0ELb0ELb0EEENS1_21CollectiveEpilogueFwdINS6_IJSA_SA_SA_EEES9_SD_SF_Li256ELb1ELb0ELb0ELb0EEENS1_36VarlenDynamicPersistentTileSchedulerILi128ELi128ELi256ELi32ELb0ELb0ELb1ELb1ELb1ELb1EEEEEEEEEvNT_6ParamsE,"ax",@progbits
	.align	128
.text._ZN7cutlass13device_kernelIN5flash11enable_sm90INS1_16FlashAttnFwdSm90INS1_25CollectiveMainloopFwdSm90ILi2EN4cute5tupleIJNS5_1CILi1EEES8_S8_EEENS6_IJNS7_ILi128EEESA_NS7_ILi192EEEEEELi128ENS_6half_tEfNS_4arch4Sm90ELb1ELb0ELb0ELb1ELb0ELb1ELb0ELb1ELb1ELb0ELb0ELb0EEENS1_21CollectiveEpilogueFwdINS6_IJSA_SA_SA_EEES9_SD_SF_Li256ELb1ELb0ELb0ELb0EEENS1_36VarlenDynamicPersistentTileSchedulerILi128ELi128ELi256ELi32ELb0ELb0ELb1ELb1ELb1ELb1EEEEEEEEEvNT_6ParamsE:
        .type           _ZN7cutlass13device_kernelIN5flash11enable_sm90INS1_16FlashAttnFwdSm90INS1_25CollectiveMainloopFwdSm90ILi2EN4cute5tupleIJNS5_1CILi1EEES8_S8_EEENS6_IJNS7_ILi128EEESA_NS7_ILi192EEEEEELi128ENS_6half_tEfNS_4arch4Sm90ELb1ELb0ELb0ELb1ELb0ELb1ELb0ELb1ELb1ELb0ELb0ELb0EEENS1_21CollectiveEpilogueFwdINS6_IJSA_SA_SA_EEES9_SD_SF_Li256ELb1ELb0ELb0ELb0EEENS1_36VarlenDynamicPersistentTileSchedulerILi128ELi128ELi256ELi32ELb0ELb0ELb1ELb1ELb1ELb1EEEEEEEEEvNT_6ParamsE,@function
        .size           _ZN7cutlass13device_kernelIN5flash11enable_sm90INS1_16FlashAttnFwdSm90INS1_25CollectiveMainloopFwdSm90ILi2EN4cute5tupleIJNS5_1CILi1EEES8_S8_EEENS6_IJNS7_ILi128EEESA_NS7_ILi192EEEEEELi128ENS_6half_tEfNS_4arch4Sm90ELb1ELb0ELb0ELb1ELb0ELb1ELb0ELb1ELb1ELb0ELb0ELb0EEENS1_21CollectiveEpilogueFwdINS6_IJSA_SA_SA_EEES9_SD_SF_Li256ELb1ELb0ELb0ELb0EEENS1_36VarlenDynamicPersistentTileSchedulerILi128ELi128ELi256ELi32ELb0ELb0ELb1ELb1ELb1ELb1EEEEEEEEEvNT_6ParamsE,(.L_x_55 - _ZN7cutlass13device_kernelIN5flash11enable_sm90INS1_16FlashAttnFwdSm90INS1_25CollectiveMainloopFwdSm90ILi2EN4cute5tupleIJNS5_1CILi1EEES8_S8_EEENS6_IJNS7_ILi128EEESA_NS7_ILi192EEEEEELi128ENS_6half_tEfNS_4arch4Sm90ELb1ELb0ELb0ELb1ELb0ELb1ELb0ELb1ELb1ELb0ELb0ELb0EEENS1_21CollectiveEpilogueFwdINS6_IJSA_SA_SA_EEES9_SD_SF_Li256ELb1ELb0ELb0ELb0EEENS1_36VarlenDynamicPersistentTileSchedulerILi128ELi128ELi256ELi32ELb0ELb0ELb1ELb1ELb1ELb1EEEEEEEEEvNT_6ParamsE)
        .other          _ZN7cutlass13device_kernelIN5flash11enable_sm90INS1_16FlashAttnFwdSm90INS1_25CollectiveMainloopFwdSm90ILi2EN4cute5tupleIJNS5_1CILi1EEES8_S8_EEENS6_IJNS7_ILi128EEESA_NS7_ILi192EEEEEELi128ENS_6half_tEfNS_4arch4Sm90ELb1ELb0ELb0ELb1ELb0ELb1ELb0ELb1ELb1ELb0ELb0ELb0EEENS1_21CollectiveEpilogueFwdINS6_IJSA_SA_SA_EEES9_SD_SF_Li256ELb1ELb0ELb0ELb0EEENS1_36VarlenDynamicPersistentTileSchedulerILi128ELi128ELi256ELi32ELb0ELb0ELb1ELb1ELb1ELb1EEEEEEEEEvNT_6ParamsE,@"STO_CUDA_ENTRY STV_DEFAULT"
_ZN7cutlass13device_kernelIN5flash11enable_sm90INS1_16FlashAttnFwdSm90INS1_25CollectiveMainloopFwdSm90ILi2EN4cute5tupleIJNS5_1CILi1EEES8_S8_EEENS6_IJNS7_ILi128EEESA_NS7_ILi192EEEEEELi128ENS_6half_tEfNS_4arch4Sm90ELb1ELb0ELb0ELb1ELb0ELb1ELb0ELb1ELb1ELb0ELb0ELb0EEENS1_21CollectiveEpilogueFwdINS6_IJSA_SA_SA_EEES9_SD_SF_Li256ELb1ELb0ELb0ELb0EEENS1_36VarlenDynamicPersistentTileSchedulerILi128ELi128ELi256ELi32ELb0ELb0ELb1ELb1ELb1ELb1EEEEEEEEEvNT_6ParamsE:
[----:B------:R-:W-:Y:S01]  /*0000*/  LDC R1, c[0x0][0x37c] ;  /* 0x0000df00ff017b82 */ /* 0x000fe20000000800 */
[----:B------:R-:W-:Y:S05]  /*0010*/  EXIT ;  /* 0x000000000000794d */ /* 0x000fea0003800000 */
.L_x_9:
        /* <DEDUP_REMOVED lines=14> */
.L_x_55:


//--------------------- .text._ZN7cutlass13device_kernelIN5flash11enable_sm90INS1_16FlashAttnFwdSm90INS1_25CollectiveMainloopFwdSm90ILi2EN4cute5tupleIJNS5_1CILi1EEES8_S8_EEENS6_IJNS7_ILi64EEESA_SA_EEELi512ENS_6half_tEfNS_4arch4Sm90ELb0ELb0ELb0ELb0ELb0ELb0ELb0ELb0ELb0ELb0ELb0ELb0EEENS1_21CollectiveEpilogueFwdINS6_IJSA_NS7_ILi512EEESA_EEES9_SC_SE_Li256ELb0ELb0ELb0ELb0EEENS1_29StaticPersistentTileSchedulerILb0EEEEEEEEEvNT_6ParamsE --------------------------
	.section	.text._ZN7cutlass13device_kernelIN5flash11enable_sm90INS1_16FlashAttnFwdSm90INS1_25CollectiveMainloopFwdSm90ILi2EN4cute5tupleIJNS5_1CILi1EEES8_S8_EEENS6_IJNS7_ILi64EEESA_SA_EEELi512ENS_6half_tEfNS_4arch4Sm90ELb0ELb0ELb0ELb0ELb0ELb0ELb0ELb0ELb0ELb0ELb0ELb0EEENS1_21CollectiveEpilogueFwdINS6_IJSA_NS7_ILi512EEESA_EEES9_SC_SE_Li256ELb0ELb0ELb0ELb0EEENS1_29StaticPersistentTileSchedulerILb0EEEEEEEEEvNT_6ParamsE,"ax",@progbits
	.align	128
.text._ZN7cutlass13device_kernelIN5flash11enable_sm90INS1_16FlashAttnFwdSm90INS1_25CollectiveMainloopFwdSm90ILi2EN4cute5tupleIJNS5_1CILi1EEES8_S8_EEENS6_IJNS7_ILi64EEESA_SA_EEELi512ENS_6half_tEfNS_4arch4Sm90ELb0ELb0ELb0ELb0ELb0ELb0ELb0ELb0ELb0ELb0ELb0ELb0EEENS1_21CollectiveEpilogueFwdINS6_IJSA_NS7_ILi512EEESA_EEES9_SC_SE_Li256ELb0ELb0ELb0ELb0EEENS1_29StaticPersistentTileSchedulerILb0EEEEEEEEEvNT_6ParamsE:
        .type           _ZN7cutlass13device_kernelIN5flash11enable_sm90INS1_16FlashAttnFwdSm90INS1_25CollectiveMainloopFwdSm90ILi2EN4cute5tupleIJNS5_1CILi1EEES8_S8_EEENS6_IJNS7_ILi64EEESA_SA_EEELi512ENS_6half_tEfNS_4arch4Sm90ELb0ELb0ELb0ELb0ELb0ELb0ELb0ELb0ELb0ELb0ELb0ELb0EEENS1_21CollectiveEpilogueFwdINS6_IJSA_NS7_ILi512EEESA_EEES9_SC_SE_Li256ELb0ELb0ELb0ELb0EEENS1_29StaticPersistentTileSchedulerILb0EEEEEEEEEvNT_6ParamsE,@function
        .size           _ZN7cutlass13device_kernelIN5flash11enable_sm90INS1_16FlashAttnFwdSm90INS1_25CollectiveMainloopFwdSm90ILi2EN4cute5tupleIJNS5_1CILi1EEES8_S8_EEENS6_IJNS7_ILi64EEESA_SA_EEELi512ENS_6half_tEfNS_4arch4Sm90ELb0ELb0ELb0ELb0ELb0ELb0ELb0ELb0ELb0ELb0ELb0ELb0EEENS1_21CollectiveEpilogueFwdINS6_IJSA_NS7_ILi512EEESA_EEES9_SC_SE_Li256ELb0ELb0ELb0ELb0EEENS1_29StaticPersistentTileSchedulerILb0EEEEEEEEEvNT_6ParamsE,(.L_x_56 - _ZN7cutlass13device_kernelIN5flash11enable_sm90INS1_16FlashAttnFwdSm90INS1_25CollectiveMainloopFwdSm90ILi2EN4cute5tupleIJNS5_1CILi1EEES8_S8_EEENS6_IJNS7_ILi64EEESA_SA_EEELi512ENS_6half_tEfNS_4arch4Sm90ELb0ELb0ELb0ELb0ELb0ELb0ELb0ELb0ELb0ELb0ELb0ELb0EEENS1_21CollectiveEpilogueFwdINS6_IJSA_NS7_ILi512EEESA_EEES9_SC_SE_Li256ELb0ELb0ELb0ELb0EEENS1_29StaticPersistentTileSchedulerILb0EEEEEEEEEvNT_6ParamsE)
        .other          _ZN7cutlass13device_kernelIN5flash11enable_sm90INS1_16FlashAttnFwdSm90INS1_25CollectiveMainloopFwdSm90ILi2EN4cute5tupleIJNS5_1CILi1EEES8_S8_EEENS6_IJNS7_ILi64EEESA_SA_EEELi512ENS_6half_tEfNS_4arch4Sm90ELb0ELb0ELb0ELb0ELb0ELb0ELb0ELb0ELb0ELb0ELb0ELb0EEENS1_21CollectiveEpilogueFwdINS6_IJSA_NS7_ILi512EEESA_EEES9_SC_SE_Li256ELb0ELb0ELb0ELb0EEENS1_29StaticPersistentTileSchedulerILb0EEEEEEEEEvNT_6ParamsE,@"STO_CUDA_ENTRY STV_DEFAULT"
_ZN7cutlass13device_kernelIN5flash11enable_sm90INS1_16FlashAttnFwdSm90INS1_25CollectiveMainloopFwdSm90ILi2EN4cute5tupleIJNS5_1CILi1EEES8_S8_EEENS6_IJNS7_ILi64EEESA_SA_EEELi512ENS_6half_tEfNS_4arch4Sm90ELb0ELb0ELb0ELb0ELb0ELb0ELb0ELb0ELb0ELb0ELb0ELb0EEENS1_21CollectiveEpilogueFwdINS6_IJSA_NS7_ILi512EEESA_EEES9_SC_SE_Li256ELb0ELb0ELb0ELb0EEENS1_29StaticPersistentTileSchedulerILb0EEEEEEEEEvNT_6ParamsE:
[----:B------:R-:W-:Y:S01]  /*0000*/  LDC R1, c[0x0][0x37c] ;  /* 0x0000df00ff017b82 */ /* 0x000fe20000000800 */
[----:B------:R-:W-:Y:S05]  /*0010*/  EXIT ;  /* 0x000000000000794d */ /* 0x000fea0003800000 */
.L_x_10:
        /* <DEDUP_REMOVED lines=14> */
.L_x_56:


//--------------------- .text._ZN7cutlass13device_kernelIN5flash11enable_sm90INS1_16FlashAttnFwdSm90INS1_25CollectiveMainloopFwdSm90ILi2EN4cute5tupleIJNS5_1CILi1EEES8_S8_EEENS6_IJNS7_ILi64EEESA_SA_EEELi512ENS_6half_tEfNS_4arch4Sm90ELb0ELb0ELb0ELb0ELb0ELb0ELb1ELb0ELb0ELb0ELb0ELb0EEENS1_21CollectiveEpilogueFwdINS6_IJSA_NS7_ILi512EEESA_EEES9_SC_SE_Li256ELb0ELb0ELb0ELb0EEENS1_29StaticPersistentTileSchedulerILb0EEEEEEEEEvNT_6ParamsE --------------------------
	.section	.text._ZN7cutlass13device_kernelIN5flash11enable_sm90INS1_16FlashAttnFwdSm90INS1_25CollectiveMainloopFwdSm90ILi2EN4cute5tupleIJNS5_1CILi1EEES8_S8_EEENS6_IJNS7_ILi64EEESA_SA_EEELi512ENS_6half_tEfNS_4arch4Sm90ELb0ELb0ELb0ELb0ELb0ELb0ELb1ELb0ELb0ELb0ELb0ELb0EEENS1_21CollectiveEpilogueFwdINS6_IJSA_NS7_ILi512EEESA_EEES9_SC_SE_Li256ELb0ELb0ELb0ELb0EEENS1_29StaticPersistentTileSchedulerILb0EEEEEEEEEvNT_6ParamsE,"ax",@progbits
	.align	128
.text._ZN7cutlass13device_kernelIN5flash11enable_sm90INS1_16FlashAttnFwdSm90INS1_25CollectiveMainloopFwdSm90ILi2EN4cute5tupleIJNS5_1CILi1EEES8_S8_EEENS6_IJNS7_ILi64EEESA_SA_EEELi512ENS_6half_tEfNS_4arch4Sm90ELb0ELb0ELb0ELb0ELb0ELb0ELb1ELb0ELb0ELb0ELb0ELb0EEENS1_21CollectiveEpilogueFwdINS6_IJSA_NS7_ILi512EEESA_EEES9_SC_SE_Li256ELb0ELb0ELb0ELb0EEENS1_29StaticPersistentTileSchedulerILb0EEEEEEEEEvNT_6ParamsE:
        .type           _ZN7cutlass13device_kernelIN5flash11enable_sm90INS1_16FlashAttnFwdSm90INS1_25CollectiveMainloopFwdSm90ILi2EN4cute5tupleIJNS5_1CILi1EEES8_S8_EEENS6_IJNS7_ILi64EEESA_SA_EEELi512ENS_6half_tEfNS_4arch4Sm90ELb0ELb0ELb0ELb0ELb0ELb0ELb1ELb0ELb0ELb0ELb0ELb0EEENS1_21CollectiveEpilogueFwdINS6_IJSA_NS7_ILi512EEESA_EEES9_SC_SE_Li256ELb0ELb0ELb0ELb0EEENS1_29StaticPersistentTileSchedulerILb0EEEEEEEEEvNT_6ParamsE,@function
        .size           _ZN7cutlass13device_kernelIN5flash11enable_sm90INS1_16FlashAttnFwdSm90INS1_25CollectiveMainloopFwdSm90ILi2EN4cute5tupleIJNS5_1CILi1EEES8_S8_EEENS6_IJNS7_ILi64EEESA_SA_EEELi512ENS_6half_tEfNS_4arch4Sm90ELb0ELb0ELb0ELb0ELb0ELb0ELb1ELb0ELb0ELb0ELb0ELb0EEENS1_21CollectiveEpilogueFwdINS6_IJSA_NS7_ILi512EEESA_EEES9_SC_SE_Li256ELb0ELb0ELb0ELb0EEENS1_29StaticPersistentTileSchedulerILb0EEEEEEEEEvNT_6ParamsE,(.L_x_57 - _ZN7cutlass13device_kernelIN5flash11enable_sm90INS1_16FlashAttnFwdSm90INS1_25CollectiveMainloopFwdSm90ILi2EN4cute5tupleIJNS5_1CILi1EEES8_S8_EEENS6_IJNS7_ILi64EEESA_SA_EEELi512ENS_6half_tEfNS_4arch4Sm90ELb0ELb0ELb0ELb0ELb0ELb0ELb1ELb0ELb0ELb0ELb0ELb0EEENS1_21CollectiveEpilogueFwdINS6_IJSA_NS7_ILi512EEESA_EEES9_SC_SE_Li256ELb0ELb0ELb0ELb0EEENS1_29StaticPersistentTileSchedulerILb0EEEEEEEEEvNT_6ParamsE)
        .other          _ZN7cutlass13device_kernelIN5flash11enable_sm90INS1_16FlashAttnFwdSm90INS1_25CollectiveMainloopFwdSm90ILi2EN4cute5tupleIJNS5_1CILi1EEES8_S8_EEENS6_IJNS7_ILi64EEESA_SA_EEELi512ENS_6half_tEfNS_4arch4Sm90ELb0ELb0ELb0ELb0ELb0ELb0ELb1ELb0ELb0ELb0ELb0ELb0EEENS1_21CollectiveEpilogueFwdINS6_IJSA_NS7_ILi512EEESA_EEES9_SC_SE_Li256ELb0ELb0ELb0ELb0EEENS1_29StaticPersistentTileSchedulerILb0EEEEEEEEEvNT_6ParamsE,@"STO_CUDA_ENTRY STV_DEFAULT"
_ZN7cutlass13device_kernelIN5flash11enable_sm90INS1_16FlashAttnFwdSm90INS1_25CollectiveMainloopFwdSm90ILi2EN4cute5tupleIJNS5_1CILi1EEES8_S8_EEENS6_IJNS7_ILi64EEESA_SA_EEELi512ENS_6half_tEfNS_4arch4Sm90ELb0ELb0ELb0ELb0ELb0ELb0ELb1ELb0ELb0ELb0ELb0ELb0EEENS1_21CollectiveEpilogueFwdINS6_IJSA_NS7_ILi512EEESA_EEES9_SC_SE_Li256ELb0ELb0ELb0ELb0EEENS1_29StaticPersistentTileSchedulerILb0EEEEEEEEEvNT_6ParamsE:
[----:B------:R-:W-:Y:S01]  /*0000*/  LDC R1, c[0x0][0x37c] ;  /* 0x0000df00ff017b82 */ /* 0x000fe20000000800 */
[----:B------:R-:W-:Y:S05]  /*0010*/  EXIT ;  /* 0x000000000000794d */ /* 0x000fea0003800000 */
.L_x_11:
        /* <DEDUP_REMOVED lines=14> */
.L_x_57:


//--------------------- .text._ZN7cutlass13device_kernelIN5flash11enable_sm90INS1_16FlashAttnFwdSm90INS1_25CollectiveMainloopFwdSm90ILi2EN4cute5tupleIJNS5_1CILi1EEES8_S8_EEENS6_IJNS7_ILi64EEESA_SA_EEELi512ENS_6half_tEfNS_4arch4Sm90ELb0ELb0ELb0ELb1ELb0ELb0ELb0ELb0ELb0ELb0ELb0ELb0EEENS1_21CollectiveEpilogueFwdINS6_IJSA_NS7_ILi512EEESA_EEES9_SC_SE_Li256ELb1ELb0ELb0ELb0EEENS1_36VarlenDynamicPersistentTileSchedulerILi64ELi64ELi256ELi32ELb0ELb0ELb1ELb0ELb1ELb1EEEEEEEEEvNT_6ParamsE --------------------------
	.section	.text._ZN7cutlass13device_kernelIN5flash11enable_sm90INS1_16FlashAttnFwdSm90INS1_25CollectiveMainloopFwdSm90ILi2EN4cute5tupleIJNS5_1CILi1EEES8_S8_EEENS6_IJNS7_ILi64EEESA_SA_EEELi512ENS_6half_tEfNS_4arch4Sm90ELb0ELb0ELb0ELb1ELb0ELb0ELb0ELb0ELb0ELb0ELb0ELb0EEENS1_21CollectiveEpilogueFwdINS6_IJSA_NS7_ILi512EEESA_EEES9_SC_SE_Li256ELb1ELb0ELb0ELb0EEENS1_36VarlenDynamicPersistentTileSchedulerILi64ELi64ELi256ELi32ELb0ELb0ELb1ELb0ELb1ELb1EEEEEEEEEvNT_6ParamsE,"ax",@progbits
	.align	128
.text._ZN7cutlass13device_kernelIN5flash11enable_sm90INS1_16FlashAttnFwdSm90INS1_25CollectiveMainloopFwdSm90ILi2EN4cute5tupleIJNS5_1CILi1EEES8_S8_EEENS6_IJNS7_ILi64EEESA_SA_EEELi512ENS_6half_tEfNS_4arch4Sm90ELb0ELb0ELb0ELb1ELb0ELb0ELb0ELb0ELb0ELb0ELb0ELb0EEENS1_21CollectiveEpilogueFwdINS6_IJSA_NS7_ILi512EEESA_EEES9_SC_SE_Li256ELb1ELb0ELb0ELb0EEENS1_36VarlenDynamicPersistentTileSchedulerILi64ELi64ELi256ELi32ELb0ELb0ELb1ELb0ELb1ELb1EEEEEEEEEvNT_6ParamsE:
        .type           _ZN7cutlass13device_kernelIN5flash11enable_sm90INS1_16FlashAttnFwdSm90INS1_25CollectiveMainloopFwdSm90ILi2EN4cute5tupleIJNS5_1CILi1EEES8_S8_EEENS6_IJNS7_ILi64EEESA_SA_EEELi512ENS_6half_tEfNS_4arch4Sm90ELb0ELb0ELb0ELb1ELb0ELb0ELb0ELb0ELb0ELb0ELb0ELb0EEENS1_21CollectiveEpilogueFwdINS6_IJSA_NS7_ILi512EEESA_EEES9_SC_SE_Li256ELb1ELb0ELb0ELb0EEENS1_36VarlenDynamicPersistentTileSchedulerILi64ELi64ELi256ELi32ELb0ELb0ELb1ELb0ELb1ELb1EEEEEEEEEvNT_6ParamsE,@function
        .size           _ZN7cutlass13device_kernelIN5flash11enable_sm90INS1_16FlashAttnFwdSm90INS1_25CollectiveMainloopFwdSm90ILi2EN4cute5tupleIJNS5_1CILi1EEES8_S8_EEENS6_IJNS7_ILi64EEESA_SA_EEELi512ENS_6half_tEfNS_4arch4Sm90ELb0ELb0ELb0ELb1ELb0ELb0ELb0ELb0ELb0ELb0ELb0ELb0EEENS1_21CollectiveEpilogueFwdINS6_IJSA_NS7_ILi512EEESA_EEES9_SC_SE_Li256ELb1ELb0ELb0ELb0EEENS1_36VarlenDynamicPersistentTileSchedulerILi64ELi64ELi256ELi32ELb0ELb0ELb1ELb0ELb1ELb1EEEEEEEEEvNT_6ParamsE,(.L_x_58 - _ZN7cutlass13device_kernelIN5flash11enable_sm90INS1_16FlashAttnFwdSm90INS1_25CollectiveMainloopFwdSm90ILi2EN4cute5tupleIJNS5_1CILi1EEES8_S8_EEENS6_IJNS7_ILi64EEESA_SA_EEELi512ENS_6half_tEfNS_4arch4Sm90ELb0ELb0ELb0ELb1ELb0ELb0ELb0ELb0ELb0ELb0ELb0ELb0EEENS1_21CollectiveEpilogueFwdINS6_IJSA_NS7_ILi512EEESA_EEES9_SC_SE_Li256ELb1ELb0ELb0ELb0EEENS1_36VarlenDynamicPersistentTileSchedulerILi64ELi64ELi256ELi32ELb0ELb0ELb1ELb0ELb1ELb1EEEEEEEEEvNT_6ParamsE)
        .other          _ZN7cutlass13device_kernelIN5flash11enable_sm90INS1_16FlashAttnFwdSm90INS1_25CollectiveMainloopFwdSm90ILi2EN4cute5tupleIJNS5_1CILi1EEES8_S8_EEENS6_IJNS7_ILi64EEESA_SA_EEELi512ENS_6half_tEfNS_4arch4Sm90ELb0ELb0ELb0ELb1ELb0ELb0ELb0ELb0ELb0ELb0ELb0ELb0EEENS1_21CollectiveEpilogueFwdINS6_IJSA_NS7_ILi512EEESA_EEES9_SC_SE_Li256ELb1ELb0ELb0ELb0EEENS1_36VarlenDynamicPersistentTileSchedulerILi64ELi64ELi256ELi32ELb0ELb0ELb1ELb0ELb1ELb1EEEEEEEEEvNT_6ParamsE,@"STO_CUDA_ENTRY STV_DEFAULT"
_ZN7cutlass13device_kernelIN5flash11enable_sm90INS1_16FlashAttnFwdSm90INS1_25CollectiveMainloopFwdSm90ILi2EN4cute5tupleIJNS5_1CILi1EEES8_S8_EEENS6_IJNS7_ILi64EEESA_SA_EEELi512ENS_6half_tEfNS_4arch4Sm90ELb0ELb0ELb0ELb1ELb0ELb0ELb0ELb0ELb0ELb0ELb0ELb0EEENS1_21CollectiveEpilogueFwdINS6_IJSA_NS7_ILi512EEESA_EEES9_SC_SE_Li256ELb1ELb0ELb0ELb0EEENS1_36VarlenDynamicPersistentTileSchedulerILi64ELi64ELi256ELi32ELb0ELb0ELb1ELb0ELb1ELb1EEEEEEEEEvNT_6ParamsE:
[----:B------:R-:W-:Y:S01]  /*0000*/  LDC R1, c[0x0][0x37c] ;  /* 0x0000df00ff017b82 */ /* 0x000fe20000000800 */
[----:B------:R-:W-:Y:S05]  /*0010*/  EXIT ;  /* 0x000000000000794d */ /* 0x000fea0003800000 */
.L_x_12:
        /* <DEDUP_REMOVED lines=14> */
.L_x_58:


//--------------------- .text._ZN7cutlass13device_kernelIN5flash11enable_sm90INS1_16FlashAttnFwdSm90INS1_25CollectiveMainloopFwdSm90ILi2EN4cute5tupleIJNS5_1CILi1EEES8_S8_EEENS6_IJNS7_ILi64EEESA_SA_EEELi512ENS_6half_tEfNS_4arch4Sm90ELb0ELb0ELb0ELb1ELb0ELb1ELb0ELb0ELb0ELb0ELb0ELb0EEENS1_21CollectiveEpilogueFwdINS6_IJSA_NS7_ILi512EEESA_EEES9_SC_SE_Li256ELb1ELb0ELb0ELb0EEENS1_36VarlenDynamicPersistentTileSchedulerILi64ELi64ELi256ELi32ELb0ELb0ELb1ELb0ELb1ELb1EEEEEEEEEvNT_6ParamsE --------------------------
	.section	.text._ZN7cutlass13device_kernelIN5flash11enable_sm90INS1_16FlashAttnFwdSm90INS1_25CollectiveMainloopFwdSm90ILi2EN4cute5tupleIJNS5_1CILi1EEES8_S8_EEENS6_IJNS7_ILi64EEESA_SA_EEELi512ENS_6half_tEfNS_4arch4Sm90ELb0ELb0ELb0ELb1ELb0ELb1ELb0ELb0ELb0ELb0ELb0ELb0EEENS1_21CollectiveEpilogueFwdINS6_IJSA_NS7_ILi512EEESA_EEES9_SC_SE_Li256ELb1ELb0ELb0ELb0EEENS1_36VarlenDynamicPersistentTileSchedulerILi64ELi64ELi256ELi32ELb0ELb0ELb1ELb0ELb1ELb1EEEEEEEEEvNT_6ParamsE,"ax",@progbits
	.align	128
.text._ZN7cutlass13device_kernelIN5flash11enable_sm90INS1_16FlashAttnFwdSm90INS1_25CollectiveMainloopFwdSm90ILi2EN4cute5tupleIJNS5_1CILi1EEES8_S8_EEENS6_IJNS7_ILi64EEESA_SA_EEELi512ENS_6half_tEfNS_4arch4Sm90ELb0ELb0ELb0ELb1ELb0ELb1ELb0ELb0ELb0ELb0ELb0ELb0EEENS1_21CollectiveEpilogueFwdINS6_IJSA_NS7_ILi512EEESA_EEES9_SC_SE_Li256ELb1ELb0ELb0ELb0EEENS1_36VarlenDynamicPersistentTileSchedulerILi64ELi64ELi256ELi32ELb0ELb0ELb1ELb0ELb1ELb1EEEEEEEEEvNT_6ParamsE:
        .type           _ZN7cutlass13device_kernelIN5flash11enable_sm90INS1_16FlashAttnFwdSm90INS1_25CollectiveMainloopFwdSm90ILi2EN4cute5tupleIJNS5_1CILi1EEES8_S8_EEENS6_IJNS7_ILi64EEESA_SA_EEELi512ENS_6half_tEfNS_4arch4Sm90ELb0ELb0ELb0ELb1ELb0ELb1ELb0ELb0ELb0ELb0ELb0ELb0EEENS1_21CollectiveEpilogueFwdINS6_IJSA_NS7_ILi512EEESA_EEES9_SC_SE_Li256ELb1ELb0ELb0ELb0EEENS1_36VarlenDynamicPersistentTileSchedulerILi64ELi64ELi256ELi32ELb0ELb0ELb1ELb0ELb1ELb1EEEEEEEEEvNT_6ParamsE,@function
        .size           _ZN7cutlass13device_kernelIN5flash11enable_sm90INS1_16FlashAttnFwdSm90INS1_25CollectiveMainloopFwdSm90ILi2EN4cute5tupleIJNS5_1CILi1EEES8_S8_EEENS6_IJNS7_ILi64EEESA_SA_EEELi512ENS_6half_tEfNS_4arch4Sm90ELb0ELb0ELb0ELb1ELb0ELb1ELb0ELb0ELb0ELb0ELb0ELb0EEENS1_21CollectiveEpilogueFwdINS6_IJSA_NS7_ILi512EEESA_EEES9_SC_SE_Li256ELb1ELb0ELb0ELb0EEENS1_36VarlenDynamicPersistentTileSchedulerILi64ELi64ELi256ELi32ELb0ELb0ELb1ELb0ELb1ELb1EEEEEEEEEvNT_6ParamsE,(.L_x_59 - _ZN7cutlass13device_kernelIN5flash11enable_sm90INS1_16FlashAttnFwdSm90INS1_25CollectiveMainloopFwdSm90ILi2EN4cute5tupleIJNS5_1CILi1EEES8_S8_EEENS6_IJNS7_ILi64EEESA_SA_EEELi512ENS_6half_tEfNS_4arch4Sm90ELb0ELb0ELb0ELb1ELb0ELb1ELb0ELb0ELb0ELb0ELb0ELb0EEENS1_21CollectiveEpilogueFwdINS6_IJSA_NS7_ILi512EEESA_EEES9_SC_SE_Li256ELb1ELb0ELb0ELb0EEENS1_36VarlenDynamicPersistentTileSchedulerILi64ELi64ELi256ELi32ELb0ELb0ELb1ELb0ELb1ELb1EEEEEEEEEvNT_6ParamsE)
        .other          _ZN7cutlass13device_kernelIN5flash11enable_sm90INS1_16FlashAttnFwdSm90INS1_25CollectiveMainloopFwdSm90ILi2EN4cute5tupleIJNS5_1CILi1EEES8_S8_EEENS6_IJNS7_ILi64EEESA_SA_EEELi512ENS_6half_tEfNS_4arch4Sm90ELb0ELb0ELb0ELb1ELb0ELb1ELb0ELb0ELb0ELb0ELb0ELb0EEENS1_21CollectiveEpilogueFwdINS6_IJSA_NS7_ILi512EEESA_EEES9_SC_SE_Li256ELb1ELb0ELb0ELb0EEENS1_36VarlenDynamicPersistentTileSchedulerILi64ELi64ELi256ELi32ELb0ELb0ELb1ELb0ELb1ELb1EEEEEEEEEvNT_6ParamsE,@"STO_CUDA_ENTRY STV_DEFAULT"
_ZN7cutlass13device_kernelIN5flash11enable_sm90INS1_16FlashAttnFwdSm90INS1_25CollectiveMainloopFwdSm90ILi2EN4cute5tupleIJNS5_1CILi1EEES8_S8_EEENS6_IJNS7_ILi64EEESA_SA_EEELi512ENS_6half_tEfNS_4arch4Sm90ELb0ELb0ELb0ELb1ELb0ELb1ELb0ELb0ELb0ELb0ELb0ELb0EEENS1_21CollectiveEpilogueFwdINS6_IJSA_NS7_ILi512EEESA_EEES9_SC_SE_Li256ELb1ELb0ELb0ELb0EEENS1_36VarlenDynamicPersistentTileSchedulerILi64ELi64ELi256ELi32ELb0ELb0ELb1ELb0ELb1ELb1EEEEEEEEEvNT_6ParamsE:
[----:B------:R-:W-:Y:S01]  /*0000*/  LDC R1, c[0x0][0x37c] ;  /* 0x0000df00ff017b82 */ /* 0x000fe20000000800 */
[----:B------:R-:W-:Y:S05]  /*0010*/  EXIT ;  /* 0x000000000000794d */ /* 0x000fea0003800000 */
.L_x_13:
        /* <DEDUP_REMOVED lines=14> */
.L_x_59:


//--------------------- .text._ZN7cutlass13device_kernelIN5flash11enable_sm90INS1_16FlashAttnFwdSm90INS1_25CollectiveMainloopFwdSm90ILi2EN4cute5tupleIJNS5_1CILi1EEES8_S8_EEENS6_IJNS7_ILi64EEESA_SA_EEELi512ENS_6half_tEfNS_4arch4Sm90ELb0ELb0ELb0ELb1ELb0ELb0ELb1ELb0ELb0ELb0ELb0ELb0EEENS1_21CollectiveEpilogueFwdINS6_IJSA_NS7_ILi512EEESA_EEES9_SC_SE_Li256ELb1ELb0ELb0ELb0EEENS1_36VarlenDynamicPersistentTileSchedulerILi64ELi64ELi256ELi32ELb0ELb0ELb1ELb0ELb1ELb1EEEEEEEEEvNT_6ParamsE --------------------------
	.section	.text._ZN7cutlass13device_kernelIN5flash11enable_sm90INS1_16FlashAttnFwdSm90INS1_25CollectiveMainloopFwdSm90ILi2EN4cute5tupleIJNS5_1CILi1EEES8_S8_EEENS6_IJNS7_ILi64EEESA_SA_EEELi512ENS_6half_tEfNS_4arch4Sm90ELb0ELb0ELb0ELb1ELb0ELb0ELb1ELb0ELb0ELb0ELb0ELb0EEENS1_21CollectiveEpilogueFwdINS6_IJSA_NS7_ILi512EEESA_EEES9_SC_SE_Li256ELb1ELb0ELb0ELb0EEENS1_36VarlenDynamicPersistentTileSchedulerILi64ELi64ELi256ELi32ELb0ELb0ELb1ELb0ELb1ELb1EEEEEEEEEvNT_6ParamsE,"ax",@progbits
	.align	128
.text._ZN7cutlass13device_kernelIN5flash11enable_sm90INS1_16FlashAttnFwdSm90INS1_25CollectiveMainloopFwdSm90ILi2EN4cute5tupleIJNS5_1CILi1EEES8_S8_EEENS6_IJNS7_ILi64EEESA_SA_EEELi512ENS_6half_tEfNS_4arch4Sm90ELb0ELb0ELb0ELb1ELb0ELb0ELb1ELb0ELb0ELb0ELb0ELb0EEENS1_21CollectiveEpilogueFwdINS6_IJSA_NS7_ILi512EEESA_EEES9_SC_SE_Li256ELb1ELb0ELb0ELb0EEENS1_36VarlenDynamicPersistentTileSchedulerILi64ELi64ELi256ELi32ELb0ELb0ELb1ELb0ELb1ELb1EEEEEEEEEvNT_6ParamsE:
        .type           _ZN7cutlass13device_kernelIN5flash11enable_sm90INS1_16FlashAttnFwdSm90INS1_25CollectiveMainloopFwdSm90ILi2EN4cute5tupleIJNS5_1CILi1EEES8_S8_EEENS6_IJNS7_ILi64EEESA_SA_EEELi512ENS_6half_tEfNS_4arch4Sm90ELb0ELb0ELb0ELb1ELb0ELb0ELb1ELb0ELb0ELb0ELb0ELb0EEENS1_21CollectiveEpilogueFwdINS6_IJSA_NS7_ILi512EEESA_EEES9_SC_SE_Li256ELb1ELb0ELb0ELb0EEENS1_36VarlenDynamicPersistentTileSchedulerILi64ELi64ELi256ELi32ELb0ELb0ELb1ELb0ELb1ELb1EEEEEEEEEvNT_6ParamsE,@function
        .size           _ZN7cutlass13device_kernelIN5flash11enable_sm90INS1_16FlashAttnFwdSm90INS1_25CollectiveMainloopFwdSm90ILi2EN4cute5tupleIJNS5_1CILi1EEES8_S8_EEENS6_IJNS7_ILi64EEESA_SA_EEELi512ENS_6half_tEfNS_4arch4Sm90ELb0ELb0ELb0ELb1ELb0ELb0ELb1ELb0ELb0ELb0ELb0ELb0EEENS1_21CollectiveEpilogueFwdINS6_IJSA_NS7_ILi512EEESA_EEES9_SC_SE_Li256ELb1ELb0ELb0ELb0EEENS1_36VarlenDynamicPersistentTileSchedulerILi64ELi64ELi256ELi32ELb0ELb0ELb1ELb0ELb1ELb1EEEEEEEEEvNT_6ParamsE,(.L_x_60 - _ZN7cutlass13device_kernelIN5flash11enable_sm90INS1_16FlashAttnFwdSm90INS1_25CollectiveMainloopFwdSm90ILi2EN4cute5tupleIJNS5_1CILi1EEES8_S8_EEENS6_IJNS7_ILi64EEESA_SA_EEELi512ENS_6half_tEfNS_4arch4Sm90ELb0ELb0ELb0ELb1ELb0ELb0ELb1ELb0ELb0ELb0ELb0ELb0EEENS1_21CollectiveEpilogueFwdINS6_IJSA_NS7_ILi512EEESA_EEES9_SC_SE_Li256ELb1ELb0ELb0ELb0EEENS1_36VarlenDynamicPersistentTileSchedulerILi64ELi64ELi256ELi32ELb0ELb0ELb1ELb0ELb1ELb1EEEEEEEEEvNT_6ParamsE)
        .other          _ZN7cutlass13device_kernelIN5flash11enable_sm90INS1_16FlashAttnFwdSm90INS1_25CollectiveMainloopFwdSm90ILi2EN4cute5tupleIJNS5_1CILi1EEES8_S8_EEENS6_IJNS7_ILi64EEESA_SA_EEELi512ENS_6half_tEfNS_4arch4Sm90ELb0ELb0ELb0ELb1ELb0ELb0ELb1ELb0ELb0ELb0ELb0ELb0EEENS1_21CollectiveEpilogueFwdINS6_IJSA_NS7_ILi512EEESA_EEES9_SC_SE_Li256ELb1ELb0ELb0ELb0EEENS1_36VarlenDynamicPersistentTileSchedulerILi64ELi64ELi256ELi32ELb0ELb0ELb1ELb0ELb1ELb1EEEEEEEEEvNT_6ParamsE,@"STO_CUDA_ENTRY STV_DEFAULT"
_ZN7cutlass13device_kernelIN5flash11enable_sm90INS1_16FlashAttnFwdSm90INS1_25CollectiveMainloopFwdSm90ILi2EN4cute5tupleIJNS5_1CILi1EEES8_S8_EEENS6_IJNS7_ILi64EEESA_SA_EEELi512ENS_6half_tEfNS_4arch4Sm90ELb0ELb0ELb0ELb1ELb0ELb0ELb1ELb0ELb0ELb0ELb0ELb0EEENS1_21CollectiveEpilogueFwdINS6_IJSA_NS7_ILi512EEESA_EEES9_SC_SE_Li256ELb1ELb0ELb0ELb0EEENS1_36VarlenDynamicPersistentTileSchedulerILi64ELi64ELi256ELi32ELb0ELb0ELb1ELb0ELb1ELb1EEEEEEEEEvNT_6ParamsE:
[----:B------:R-:W-:Y:S01]  /*0000*/  LDC R1, c[0x0][0x37c] ;  /* 0x0000df00ff017b82 */ /* 0x000fe20000000800 */
[----:B------:R-:W-:Y:S05]  /*0010*/  EXIT ;  /* 0x000000000000794d */ /* 0x000fea0003800000 */
.L_x_14:
        /* <DEDUP_REMOVED lines=14> */
.L_x_60:


//--------------------- .text._ZN7cutlass13device_kernelIN5flash11enable_sm90INS1_16FlashAttnFwdSm90INS1_25CollectiveMainloopFwdSm90ILi2EN4cute5tupleIJNS5_1CILi1EEES8_S8_EEENS6_IJNS7_ILi64EEESA_SA_EEELi512ENS_6half_tEfNS_4arch4Sm90ELb0ELb0ELb0ELb1ELb0ELb1ELb1ELb0ELb0ELb0ELb0ELb0EEENS1_21CollectiveEpilogueFwdINS6_IJSA_NS7_ILi512EEESA_EEES9_SC_SE_Li256ELb1ELb0ELb0ELb0EEENS1_36VarlenDynamicPersistentTileSchedulerILi64ELi64ELi256ELi32ELb0ELb0ELb1ELb0ELb1ELb1EEEEEEEEEvNT_6ParamsE --------------------------
	.section	.text._ZN7cutlass13device_kernelIN5flash11enable_sm90INS1_16FlashAttnFwdSm90INS1_25CollectiveMainloopFwdSm90ILi2EN4cute5tupleIJNS5_1CILi1EEES8_S8_EEENS6_IJNS7_ILi64EEESA_SA_EEELi512ENS_6half_tEfNS_4arch4Sm90ELb0ELb0ELb0ELb1ELb0ELb1ELb1ELb0ELb0ELb0ELb0ELb0EEENS1_21CollectiveEpilogueFwdINS6_IJSA_NS7_ILi512EEESA_EEES9_SC_SE_Li256ELb1ELb0ELb0ELb0EEENS1_36VarlenDynamicPersistentTileSchedulerILi64ELi64ELi256ELi32ELb0ELb0ELb1ELb0ELb1ELb1EEEEEEEEEvNT_6ParamsE,"ax",@progbits
	.align	128
.text._ZN7cutlass13device_kernelIN5flash11enable_sm90INS1_16FlashAttnFwdSm90INS1_25CollectiveMainloopFwdSm90ILi2EN4cute5tupleIJNS5_1CILi1EEES8_S8_EEENS6_IJNS7_ILi64EEESA_SA_EEELi512ENS_6half_tEfNS_4arch4Sm90ELb0ELb0ELb0ELb1ELb0ELb1ELb1ELb0ELb0ELb0ELb0ELb0EEENS1_21CollectiveEpilogueFwdINS6_IJSA_NS7_ILi512EEESA_EEES9_SC_SE_Li256ELb1ELb0ELb0ELb0EEENS1_36VarlenDynamicPersistentTileSchedulerILi64ELi64ELi256ELi32ELb0ELb0ELb1ELb0ELb1ELb1EEEEEEEEEvNT_6ParamsE:
        .type           _ZN7cutlass13device_kernelIN5flash11enable_sm90INS1_16FlashAttnFwdSm90INS1_25CollectiveMainloopFwdSm90ILi2EN4cute5tupleIJNS5_1CILi1EEES8_S8_EEENS6_IJNS7_ILi64EEESA_SA_EEELi512ENS_6half_tEfNS_4arch4Sm90ELb0ELb0ELb0ELb1ELb0ELb1ELb1ELb0ELb0ELb0ELb0ELb0EEENS1_21CollectiveEpilogueFwdINS6_IJSA_NS7_ILi512EEESA_EEES9_SC_SE_Li256ELb1ELb0ELb0ELb0EEENS1_36VarlenDynamicPersistentTileSchedulerILi64ELi64ELi256ELi32ELb0ELb0ELb1ELb0ELb1ELb1EEEEEEEEEvNT_6ParamsE,@function
        .size           _ZN7cutlass13device_kernelIN5flash11enable_sm90INS1_16FlashAttnFwdSm90INS1_25CollectiveMainloopFwdSm90ILi2EN4cute5tupleIJNS5_1CILi1EEES8_S8_EEENS6_IJNS7_ILi64EEESA_SA_EEELi512ENS_6half_tEfNS_4arch4Sm90ELb0ELb0ELb0ELb1ELb0ELb1ELb1ELb0ELb0ELb0ELb0ELb0EEENS1_21CollectiveEpilogueFwdINS6_IJSA_NS7_ILi512EEESA_EEES9_SC_SE_Li256ELb1ELb0ELb0ELb0EEENS1_36VarlenDynamicPersistentTileSchedulerILi64ELi64ELi256ELi32ELb0ELb0ELb1ELb0ELb1ELb1EEEEEEEEEvNT_6ParamsE,(.L_x_61 - _ZN7cutlass13device_kernelIN5flash11enable_sm90INS1_16FlashAttnFwdSm90INS1_25CollectiveMainloopFwdSm90ILi2EN4cute5tupleIJNS5_1CILi1EEES8_S8_EEENS6_IJNS7_ILi64EEESA_SA_EEELi512ENS_6half_tEfNS_4arch4Sm90ELb0ELb0ELb0ELb1ELb0ELb1ELb1ELb0ELb0ELb0ELb0ELb0EEENS1_21CollectiveEpilogueFwdINS6_IJSA_NS7_ILi512EEESA_EEES9_SC_SE_Li256ELb1ELb0ELb0ELb0EEENS1_36VarlenDynamicPersistentTileSchedulerILi64ELi64ELi256ELi32ELb0ELb0ELb1ELb0ELb1ELb1EEEEEEEEEvNT_6ParamsE)
        .other          _ZN7cutlass13device_kernelIN5flash11enable_sm90INS1_16FlashAttnFwdSm90INS1_25CollectiveMainloopFwdSm90ILi2EN4cute5tupleIJNS5_1CILi1EEES8_S8_EEENS6_IJNS7_ILi64EEESA_SA_EEELi512ENS_6half_tEfNS_4arch4Sm90ELb0ELb0ELb0ELb1ELb0ELb1ELb1ELb0ELb0ELb0ELb0ELb0EEENS1_21CollectiveEpilogueFwdINS6_IJSA_NS7_ILi512EEESA_EEES9_SC_SE_Li256ELb1ELb0ELb0ELb0EEENS1_36VarlenDynamicPersistentTileSchedulerILi64ELi64ELi256ELi32ELb0ELb0ELb1ELb0ELb1ELb1EEEEEEEEEvNT_6ParamsE,@"STO_CUDA_ENTRY STV_DEFAULT"
_ZN7cutlass13device_kernelIN5flash11enable_sm90INS1_16FlashAttnFwdSm90INS1_25CollectiveMainloopFwdSm90ILi2EN4cute5tupleIJNS5_1CILi1EEES8_S8_EEENS6_IJNS7_ILi64EEESA_SA_EEELi512ENS_6half_tEfNS_4arch4Sm90ELb0ELb0ELb0ELb1ELb0ELb1ELb1ELb0ELb0ELb0ELb0ELb0EEENS1_21CollectiveEpilogueFwdINS6_IJSA_NS7_ILi512EEESA_EEES9_SC_SE_Li256ELb1ELb0ELb0ELb0EEENS1_36VarlenDynamicPersistentTileSchedulerILi64ELi64ELi256ELi32ELb0ELb0ELb1ELb0ELb1ELb1EEEEEEEEEvNT_6ParamsE:
[----:B------:R-:W-:Y:S01]  /*0000*/  LDC R1, c[0x0][0x37c] ;  /* 0x0000df00ff017b82 */ /* 0x000fe20000000800 */
[----:B------:R-:W-:Y:S05]  /*0010*/  EXIT ;  /* 0x000000000000794d */ /* 0x000fea0003800000 */
.L_x_15:
        /* <DEDUP_REMOVED lines=14> */
.L_x_61:


//--------------------- .text._ZN7cutlass13device_kernelIN5flash11enable_sm90INS1_16FlashAttnFwdSm90INS1_25CollectiveMainloopFwdSm90ILi2EN4cute5tupleIJNS5_1CILi1EEES8_S8_EEENS6_IJNS7_ILi64EEESA_SA_EEELi512ENS_6half_tEfNS_4arch4Sm90ELb0ELb1ELb0ELb0ELb0ELb0ELb0ELb0ELb0ELb0ELb0ELb0EEENS1_21CollectiveEpilogueFwdINS6_IJSA_NS7_ILi512EEESA_EEES9_SC_SE_Li256ELb0ELb0ELb0ELb0EEENS1_30DynamicPersistentTileSchedulerILi256ELi32ELb0ELb0ELb1EEEEEEEEEvNT_6ParamsE --------------------------
	.section	.text._ZN7cutlass13device_kernelIN5flash11enable_sm90INS1_16FlashAttnFwdSm90INS1_25CollectiveMainloopFwdSm90ILi2EN4cute5tupleIJNS5_1CILi1EEES8_S8_EEENS6_IJNS7_ILi64EEESA_SA_EEELi512ENS_6half_tEfNS_4arch4Sm90ELb0ELb1ELb0ELb0ELb0ELb0ELb0ELb0ELb0ELb0ELb0ELb0EEENS1_21CollectiveEpilogueFwdINS6_IJSA_NS7_ILi512EEESA_EEES9_SC_SE_Li256ELb0ELb0ELb0ELb0EEENS1_30DynamicPersistentTileSchedulerILi256ELi32ELb0ELb0ELb1EEEEEEEEEvNT_6ParamsE,"ax",@progbits
	.align	128
.text._ZN7cutlass13device_kernelIN5flash11enable_sm90INS1_16FlashAttnFwdSm90INS1_25CollectiveMainloopFwdSm90ILi2EN4cute5tupleIJNS5_1CILi1EEES8_S8_EEENS6_IJNS7_ILi64EEESA_SA_EEELi512ENS_6half_tEfNS_4arch4Sm90ELb0ELb1ELb0ELb0ELb0ELb0ELb0ELb0ELb0ELb0ELb0ELb0EEENS1_21CollectiveEpilogueFwdINS6_IJSA_NS7_ILi512EEESA_EEES9_SC_SE_Li256ELb0ELb0ELb0ELb0EEENS1_30DynamicPersistentTileSchedulerILi256ELi32ELb0ELb0ELb1EEEEEEEEEvNT_6ParamsE:
        .type           _ZN7cutlass13device_kernelIN5flash11enable_sm90INS1_16FlashAttnFwdSm90INS1_25CollectiveMainloopFwdSm90ILi2EN4cute5tupleIJNS5_1CILi1EEES8_S8_EEENS6_IJNS7_ILi64EEESA_SA_EEELi512ENS_6half_tEfNS_4arch4Sm90ELb0ELb1ELb0ELb0ELb0ELb0ELb0ELb0ELb0ELb0ELb0ELb0EEENS1_21CollectiveEpilogueFwdINS6_IJSA_NS7_ILi512EEESA_EEES9_SC_SE_Li256ELb0ELb0ELb0ELb0EEENS1_30DynamicPersistentTileSchedulerILi256ELi32ELb0ELb0ELb1EEEEEEEEEvNT_6ParamsE,@function
        .size           _ZN7cutlass13device_kernelIN5flash11enable_sm90INS1_16FlashAttnFwdSm90INS1_25CollectiveMainloopFwdSm90ILi2EN4cute5tupleIJNS5_1CILi1EEES8_S8_EEENS6_IJNS7_ILi64EEESA_SA_EEELi512ENS_6half_tEfNS_4arch4Sm90ELb0ELb1ELb0ELb0ELb0ELb0ELb0ELb0ELb0ELb0ELb0ELb0EEENS1_21CollectiveEpilogueFwdINS6_IJSA_NS7_ILi512EEESA_EEES9_SC_SE_Li256ELb0ELb0ELb0ELb0EEENS1_30DynamicPersistentTileSchedulerILi256ELi32ELb0ELb0ELb1EEEEEEEEEvNT_6ParamsE,(.L_x_62 - _ZN7cutlass13device_kernelIN5flash11enable_sm90INS1_16FlashAttnFwdSm90INS1_25CollectiveMainloopFwdSm90ILi2EN4cute5tupleIJNS5_1CILi1EEES8_S8_EEENS6_IJNS7_ILi64EEESA_SA_EEELi512ENS_6half_tEfNS_4arch4Sm90ELb0ELb1ELb0ELb0ELb0ELb0ELb0ELb0ELb0ELb0ELb0ELb0EEENS1_21CollectiveEpilogueFwdINS6_IJSA_NS7_ILi512EEESA_EEES9_SC_SE_Li256ELb0ELb0ELb0ELb0EEENS1_30DynamicPersistentTileSchedulerILi256ELi32ELb0ELb0ELb1EEEEEEEEEvNT_6ParamsE)
        .other          _ZN7cutlass13device_kernelIN5flash11enable_sm90INS1_16FlashAttnFwdSm90INS1_25CollectiveMainloopFwdSm90ILi2EN4cute5tupleIJNS5_1CILi1EEES8_S8_EEENS6_IJNS7_ILi64EEESA_SA_EEELi512ENS_6half_tEfNS_4arch4Sm90ELb0ELb1ELb0ELb0ELb0ELb0ELb0ELb0ELb0ELb0ELb0ELb0EEENS1_21CollectiveEpilogueFwdINS6_IJSA_NS7_ILi512EEESA_EEES9_SC_SE_Li256ELb0ELb0ELb0ELb0EEENS1_30DynamicPersistentTileSchedulerILi256ELi32ELb0ELb0ELb1EEEEEEEEEvNT_6ParamsE,@"STO_CUDA_ENTRY STV_DEFAULT"
_ZN7cutlass13device_kernelIN5flash11enable_sm90INS1_16FlashAttnFwdSm90INS1_25CollectiveMainloopFwdSm90ILi2EN4cute5tupleIJNS5_1CILi1EEES8_S8_EEENS6_IJNS7_ILi64EEESA_SA_EEELi512ENS_6half_tEfNS_4arch4Sm90ELb0ELb1ELb0ELb0ELb0ELb0ELb0ELb0ELb0ELb0ELb0ELb0EEENS1_21CollectiveEpilogueFwdINS6_IJSA_NS7_ILi512EEESA_EEES9_SC_SE_Li256ELb0ELb0ELb0ELb0EEENS1_30DynamicPersistentTileSchedulerILi256ELi32ELb0ELb0ELb1EEEEEEEEEvNT_6ParamsE:
[----:B------:R-:W-:Y:S01]  /*0000*/  LDC R1, c[0x0][0x37c] ;  /* 0x0000df00ff017b82 */ /* 0x000fe20000000800 */
[----:B------:R-:W-:Y:S05]  /*0010*/  EXIT ;  /* 0x000000000000794d */ /* 0x000fea0003800000 */
.L_x_16:
        /* <DEDUP_REMOVED lines=14> */
.L_x_62:


//--------------------- .text._ZN7cutlass13device_kernelIN5flash11enable_sm90INS1_16FlashAttnFwdSm90INS1_25CollectiveMainloopFwdSm90ILi2EN4cute5tupleIJNS5_1CILi1EEES8_S8_EEENS6_IJNS7_ILi64EEESA_SA_EEELi512ENS_6half_tEfNS_4arch4Sm90ELb0ELb1ELb0ELb0ELb0ELb0ELb1ELb0ELb0ELb0ELb0ELb0EEENS1_21CollectiveEpilogueFwdINS6_IJSA_NS7_ILi512EEESA_EEES9_SC_SE_Li256ELb0ELb0ELb0ELb0EEENS1_30DynamicPersistentTileSchedulerILi256ELi32ELb0ELb0ELb1EEEEEEEEEvNT_6ParamsE --------------------------
	.section	.text._ZN7cutlass13device_kernelIN5flash11enable_sm90INS1_16FlashAttnFwdSm90INS1_25CollectiveMainloopFwdSm90ILi2EN4cute5tupleIJNS5_1CILi1EEES8_S8_EEENS6_IJNS7_ILi64EEESA_SA_EEELi512ENS_6half_tEfNS_4arch4Sm90ELb0ELb1ELb0ELb0ELb0ELb0ELb1ELb0ELb0ELb0ELb0ELb0EEENS1_21CollectiveEpilogueFwdINS6_IJSA_NS7_ILi512EEESA_EEES9_SC_SE_Li256ELb0ELb0ELb0ELb0EEENS1_30DynamicPersistentTileSchedulerILi256ELi32ELb0ELb0ELb1EEEEEEEEEvNT_6ParamsE,"ax",@progbits
	.align	128
.text._ZN7cutlass13device_kernelIN5flash11enable_sm90INS1_16FlashAttnFwdSm90INS1_25CollectiveMainloopFwdSm90ILi2EN4cute5tupleIJNS5_1CILi1EEES8_S8_EEENS6_IJNS7_ILi64EEESA_SA_EEELi512ENS_6half_tEfNS_4arch4Sm90ELb0ELb1ELb0ELb0ELb0ELb0ELb1ELb0ELb0ELb0ELb0ELb0EEENS1_21CollectiveEpilogueFwdINS6_IJSA_NS7_ILi512EEESA_EEES9_SC_SE_Li256ELb0ELb0ELb0ELb0EEENS1_30DynamicPersistentTileSchedulerILi256ELi32ELb0ELb0ELb1EEEEEEEEEvNT_6ParamsE:
        .type           _ZN7cutlass13device_kernelIN5flash11enable_sm90INS1_16FlashAttnFwdSm90INS1_25CollectiveMainloopFwdSm90ILi2EN4cute5tupleIJNS5_1CILi1EEES8_S8_EEENS6_IJNS7_ILi64EEESA_SA_EEELi512ENS_6half_tEfNS_4arch4Sm90ELb0ELb1ELb0ELb0ELb0ELb0ELb1ELb0ELb0ELb0ELb0ELb0EEENS1_21CollectiveEpilogueFwdINS6_IJSA_NS7_ILi512EEESA_EEES9_SC_SE_Li256ELb0ELb0ELb0ELb0EEENS1_30DynamicPersistentTileSchedulerILi256ELi32ELb0ELb0ELb1EEEEEEEEEvNT_6ParamsE,@function
        .size           _ZN7cutlass13device_kernelIN5flash11enable_sm90INS1_16FlashAttnFwdSm90INS1_25CollectiveMainloopFwdSm90ILi2EN4cute5tupleIJNS5_1CILi1EEES8_S8_EEENS6_IJNS7_ILi64EEESA_SA_EEELi512ENS_6half_tEfNS_4arch4Sm90ELb0ELb1ELb0ELb0ELb0ELb0ELb1ELb0ELb0ELb0ELb0ELb0EEENS1_21CollectiveEpilogueFwdINS6_IJSA_NS7_ILi512EEESA_EEES9_SC_SE_Li256ELb0ELb0ELb0ELb0EEENS1_30DynamicPersistentTileSchedulerILi256ELi32ELb0ELb0ELb1EEEEEEEEEvNT_6ParamsE,(.L_x_63 - _ZN7cutlass13device_kernelIN5flash11enable_sm90INS1_16FlashAttnFwdSm90INS1_25CollectiveMainloopFwdSm90ILi2EN4cute5tupleIJNS5_1CILi1EEES8_S8_EEENS6_IJNS7_ILi64EEESA_SA_EEELi512ENS_6half_tEfNS_4arch4Sm90ELb0ELb1ELb0ELb0ELb0ELb0ELb1ELb0ELb0ELb0ELb0ELb0EEENS1_21CollectiveEpilogueFwdINS6_IJSA_NS7_ILi512EEESA_EEES9_SC_SE_Li256ELb0ELb0ELb0ELb0EEENS1_30DynamicPersistentTileSchedulerILi256ELi32ELb0ELb0ELb1EEEEEEEEEvNT_6ParamsE)
        .other          _ZN7cutlass13device_kernelIN5flash11enable_sm90INS1_16FlashAttnFwdSm90INS1_25CollectiveMainloopFwdSm90ILi2EN4cute5tupleIJNS5_1CILi1EEES8_S8_EEENS6_IJNS7_ILi64EEESA_SA_EEELi512ENS_6half_tEfNS_4arch4Sm90ELb0ELb1ELb0ELb0ELb0ELb0ELb1ELb0ELb0ELb0ELb0ELb0EEENS1_21CollectiveEpilogueFwdINS6_IJSA_NS7_ILi512EEESA_EEES9_SC_SE_Li256ELb0ELb0ELb0ELb0EEENS1_30DynamicPersistentTileSchedulerILi256ELi32ELb0ELb0ELb1EEEEEEEEEvNT_6ParamsE,@"STO_CUDA_ENTRY STV_DEFAULT"
_ZN7cutlass13device_kernelIN5flash11enable_sm90INS1_16FlashAttnFwdSm90INS1_25CollectiveMainloopFwdSm90ILi2EN4cute5tupleIJNS5_1CILi1EEES8_S8_EEENS6_IJNS7_ILi64EEESA_SA_EEELi512ENS_6half_tEfNS_4arch4Sm90ELb0ELb1ELb0ELb0ELb0ELb0ELb1ELb0ELb0ELb0ELb0ELb0EEENS1_21CollectiveEpilogueFwdINS6_IJSA_NS7_ILi512EEESA_EEES9_SC_SE_Li256ELb0ELb0ELb0ELb0EEENS1_30DynamicPersistentTileSchedulerILi256ELi32ELb0ELb0ELb1EEEEEEEEEvNT_6ParamsE:
[----:B------:R-:W-:Y:S01]  /*0000*/  LDC R1, c[0x0][0x37c] ;  /* 0x0000df00ff017b82 */ /* 0x000fe20000000800 */
[----:B------:R-:W-:Y:S05]  /*0010*/  EXIT ;  /* 0x000000000000794d */ /* 0x000fea0003800000 */
.L_x_17:
        /* <DEDUP_REMOVED lines=14> */
.L_x_63:


//--------------------- .text._ZN7cutlass13device_kernelIN5flash11enable_sm90INS1_16FlashAttnFwdSm90INS1_25CollectiveMainloopFwdSm90ILi2EN4cute5tupleIJNS5_1CILi1EEES8_S8_EEENS6_IJNS7_ILi64EEESA_SA_EEELi512ENS_6half_tEfNS_4arch4Sm90ELb0ELb1ELb0ELb1ELb0ELb0ELb0ELb0ELb0ELb0ELb0ELb0EEENS1_21CollectiveEpilogueFwdINS6_IJSA_NS7_ILi512EEESA_EEES9_SC_SE_Li256ELb1ELb0ELb0ELb0EEENS1_36VarlenDynamicPersistentTileSchedulerILi64ELi64ELi256ELi32ELb0ELb0ELb1ELb1ELb0ELb1EEEEEEEEEvNT_6ParamsE --------------------------
	.section	.text._ZN7cutlass13device_kernelIN5flash11enable_sm90INS1_16FlashAttnFwdSm90INS1_25CollectiveMainloopFwdSm90ILi2EN4cute5tupleIJNS5_1CILi1EEES8_S8_EEENS6_IJNS7_ILi64EEESA_SA_EEELi512ENS_6half_tEfNS_4arch4Sm90ELb0ELb1ELb0ELb1ELb0ELb0ELb0ELb0ELb0ELb0ELb0ELb0EEENS1_21CollectiveEpilogueFwdINS6_IJSA_NS7_ILi512EEESA_EEES9_SC_SE_Li256ELb1ELb0ELb0ELb0EEENS1_36VarlenDynamicPersistentTileSchedulerILi64ELi64ELi256ELi32ELb0ELb0ELb1ELb1ELb0ELb1EEEEEEEEEvNT_6ParamsE,"ax",@progbits
	.align	128
.text._ZN7cutlass13device_kernelIN5flash11enable_sm90INS1_16FlashAttnFwdSm90INS1_25CollectiveMainloopFwdSm90ILi2EN4cute5tupleIJNS5_1CILi1EEES8_S8_EEENS6_IJNS7_ILi64EEESA_SA_EEELi512ENS_6half_tEfNS_4arch4Sm90ELb0ELb1ELb0ELb1ELb0ELb0ELb0ELb0ELb0ELb0ELb0ELb0EEENS1_21CollectiveEpilogueFwdINS6_IJSA_NS7_ILi512EEESA_EEES9_SC_SE_Li256ELb1ELb0ELb0ELb0EEENS1_36VarlenDynamicPersistentTileSchedulerILi64ELi64ELi256ELi32ELb0ELb0ELb1ELb1ELb0ELb1EEEEEEEEEvNT_6ParamsE:
        .type           _ZN7cutlass13device_kernelIN5flash11enable_sm90INS1_16FlashAttnFwdSm90INS1_25CollectiveMainloopFwdSm90ILi2EN4cute5tupleIJNS5_1CILi1EEES8_S8_EEENS6_IJNS7_ILi64EEESA_SA_EEELi512ENS_6half_tEfNS_4arch4Sm90ELb0ELb1ELb0ELb1ELb0ELb0ELb0ELb0ELb0ELb0ELb0ELb0EEENS1_21CollectiveEpilogueFwdINS6_IJSA_NS7_ILi512EEESA_EEES9_SC_SE_Li256ELb1ELb0ELb0ELb0EEENS1_36VarlenDynamicPersistentTileSchedulerILi64ELi64ELi256ELi32ELb0ELb0ELb1ELb1ELb0ELb1EEEEEEEEEvNT_6ParamsE,@function
        .size           _ZN7cutlass13device_kernelIN5flash11enable_sm90INS1_16FlashAttnFwdSm90INS1_25CollectiveMainloopFwdSm90ILi2EN4cute5tupleIJNS5_1CILi1EEES8_S8_EEENS6_IJNS7_ILi64EEESA_SA_EEELi512ENS_6half_tEfNS_4arch4Sm90ELb0ELb1ELb0ELb1ELb0ELb0ELb0ELb0ELb0ELb0ELb0ELb0EEENS1_21CollectiveEpilogueFwdINS6_IJSA_NS7_ILi512EEESA_EEES9_SC_SE_Li256ELb1ELb0ELb0ELb0EEENS1_36VarlenDynamicPersistentTileSchedulerILi64ELi64ELi256ELi32ELb0ELb0ELb1ELb1ELb0ELb1EEEEEEEEEvNT_6ParamsE,(.L_x_64 - _ZN7cutlass13device_kernelIN5flash11enable_sm90INS1_16FlashAttnFwdSm90INS1_25CollectiveMainloopFwdSm90ILi2EN4cute5tupleIJNS5_1CILi1EEES8_S8_EEENS6_IJNS7_ILi64EEESA_SA_EEELi512ENS_6half_tEfNS_4arch4Sm90ELb0ELb1ELb0ELb1ELb0ELb0ELb0ELb0ELb0ELb0ELb0ELb0EEENS1_21CollectiveEpilogueFwdINS6_IJSA_NS7_ILi512EEESA_EEES9_SC_SE_Li256ELb1ELb0ELb0ELb0EEENS1_36VarlenDynamicPersistentTileSchedulerILi64ELi64ELi256ELi32ELb0ELb0ELb1ELb1ELb0ELb1EEEEEEEEEvNT_6ParamsE)
        .other          _ZN7cutlass13device_kernelIN5flash11enable_sm90INS1_16FlashAttnFwdSm90INS1_25CollectiveMainloopFwdSm90ILi2EN4cute5tupleIJNS5_1CILi1EEES8_S8_EEENS6_IJNS7_ILi64EEESA_SA_EEELi512ENS_6half_tEfNS_4arch4Sm90ELb0ELb1ELb0ELb1ELb0ELb0ELb0ELb0ELb0ELb0ELb0ELb0EEENS1_21CollectiveEpilogueFwdINS6_IJSA_NS7_ILi512EEESA_EEES9_SC_SE_Li256ELb1ELb0ELb0ELb0EEENS1_36VarlenDynamicPersistentTileSchedulerILi64ELi64ELi256ELi32ELb0ELb0ELb1ELb1ELb0ELb1EEEEEEEEEvNT_6ParamsE,@"STO_CUDA_ENTRY STV_DEFAULT"
_ZN7cutlass13device_kernelIN5flash11enable_sm90INS1_16FlashAttnFwdSm90INS1_25CollectiveMainloopFwdSm90ILi2EN4cute5tupleIJNS5_1CILi1EEES8_S8_EEENS6_IJNS7_ILi64EEESA_SA_EEELi512ENS_6half_tEfNS_4arch4Sm90ELb0ELb1ELb0ELb1ELb0ELb0ELb0ELb0ELb0ELb0ELb0ELb0EEENS1_21CollectiveEpilogueFwdINS6_IJSA_NS7_ILi512EEESA_EEES9_SC_SE_Li256ELb1ELb0ELb0ELb0EEENS1_36VarlenDynamicPersistentTileSchedulerILi64ELi64ELi256ELi32ELb0ELb0ELb1ELb1ELb0ELb1EEEEEEEEEvNT_6ParamsE:
[----:B------:R-:W-:Y:S01]  /*0000*/  LDC R1, c[0x0][0x37c] ;  /* 0x0000df00ff017b82 */ /* 0x000fe20000000800 */
[----:B------:R-:W-:Y:S05]  /*0010*/  EXIT ;  /* 0x000000000000794d */ /* 0x000fea0003800000 */
.L_x_18:
        /* <DEDUP_REMOVED lines=14> */
.L_x_64:


//--------------------- .text._ZN7cutlass13device_kernelIN5flash11enable_sm90INS1_16FlashAttnFwdSm90INS1_25CollectiveMainloopFwdSm90ILi2EN4cute5tupleIJNS5_1CILi1EEES8_S8_EEENS6_IJNS7_ILi64EEESA_SA_EEELi512ENS_6half_tEfNS_4arch4Sm90ELb0ELb1ELb0ELb1ELb0ELb1ELb0ELb0ELb0ELb0ELb0ELb0EEENS1_21CollectiveEpilogueFwdINS6_IJSA_NS7_ILi512EEESA_EEES9_SC_SE_Li256ELb1ELb0ELb0ELb0EEENS1_36VarlenDynamicPersistentTileSchedulerILi64ELi64ELi256ELi32ELb0ELb0ELb1ELb1ELb0ELb1EEEEEEEEEvNT_6ParamsE --------------------------
	.section	.text._ZN7cutlass13device_kernelIN5flash11enable_sm90INS1_16FlashAttnFwdSm90INS1_25CollectiveMainloopFwdSm90ILi2EN4cute5tupleIJNS5_1CILi1EEES8_S8_EEENS6_IJNS7_ILi64EEESA_SA_EEELi512ENS_6half_tEfNS_4arch4Sm90ELb0ELb1ELb0ELb1ELb0ELb1ELb0ELb0ELb0ELb0ELb0ELb0EEENS1_21CollectiveEpilogueFwdINS6_IJSA_NS7_ILi512EEESA_EEES9_SC_SE_Li256ELb1ELb0ELb0ELb0EEENS1_36VarlenDynamicPersistentTileSchedulerILi64ELi64ELi256ELi32ELb0ELb0ELb1ELb1ELb0ELb1EEEEEEEEEvNT_6ParamsE,"ax",@progbits
	.align	128
.text._ZN7cutlass13device_kernelIN5flash11enable_sm90INS1_16FlashAttnFwdSm90INS1_25CollectiveMainloopFwdSm90ILi2EN4cute5tupleIJNS5_1CILi1EEES8_S8_EEENS6_IJNS7_ILi64EEESA_SA_EEELi512ENS_6half_tEfNS_4arch4Sm90ELb0ELb1ELb0ELb1ELb0ELb1ELb0ELb0ELb0ELb0ELb0ELb0EEENS1_21CollectiveEpilogueFwdINS6_IJSA_NS7_ILi512EEESA_EEES9_SC_SE_Li256ELb1ELb0ELb0ELb0EEENS1_36VarlenDynamicPersistentTileSchedulerILi64ELi64ELi256ELi32ELb0ELb0ELb1ELb1ELb0ELb1EEEEEEEEEvNT_6ParamsE:
        .type           _ZN7cutlass13device_kernelIN5flash11enable_sm90INS1_16FlashAttnFwdSm90INS1_25CollectiveMainloopFwdSm90ILi2EN4cute5tupleIJNS5_1CILi1EEES8_S8_EEENS6_IJNS7_ILi64EEESA_SA_EEELi512ENS_6half_tEfNS_4arch4Sm90ELb0ELb1ELb0ELb1ELb0ELb1ELb0ELb0ELb0ELb0ELb0ELb0EEENS1_21CollectiveEpilogueFwdINS6_IJSA_NS7_ILi512EEESA_EEES9_SC_SE_Li256ELb1ELb0ELb0ELb0EEENS1_36VarlenDynamicPersistentTileSchedulerILi64ELi64ELi256ELi32ELb0ELb0ELb1ELb1ELb0ELb1EEEEEEEEEvNT_6ParamsE,@function
        .size           _ZN7cutlass13device_kernelIN5flash11enable_sm90INS1_16FlashAttnFwdSm90INS1_25CollectiveMainloopFwdSm90ILi2EN4cute5tupleIJNS5_1CILi1EEES8_S8_EEENS6_IJNS7_ILi64EEESA_SA_EEELi512ENS_6half_tEfNS_4arch4Sm90ELb0ELb1ELb0ELb1ELb0ELb1ELb0ELb0ELb0ELb0ELb0ELb0EEENS1_21CollectiveEpilogueFwdINS6_IJSA_NS7_ILi512EEESA_EEES9_SC_SE_Li256ELb1ELb0ELb0ELb0EEENS1_36VarlenDynamicPersistentTileSchedulerILi64ELi64ELi256ELi32ELb0ELb0ELb1ELb1ELb0ELb1EEEEEEEEEvNT_6ParamsE,(.L_x_65 - _ZN7cutlass13device_kernelIN5flash11enable_sm90INS1_16FlashAttnFwdSm90INS1_25CollectiveMainloopFwdSm90ILi2EN4cute5tupleIJNS5_1CILi1EEES8_S8_EEENS6_IJNS7_ILi64EEESA_SA_EEELi512ENS_6half_tEfNS_4arch4Sm90ELb0ELb1ELb0ELb1ELb0ELb1ELb0ELb0ELb0ELb0ELb0ELb0EEENS1_21CollectiveEpilogueFwdINS6_IJSA_NS7_ILi512EEESA_EEES9_SC_SE_Li256ELb1ELb0ELb0ELb0EEENS1_36VarlenDynamicPersistentTileSchedulerILi64ELi64ELi256ELi32ELb0ELb0ELb1ELb1ELb0ELb1EEEEEEEEEvNT_6ParamsE)
        .other          _ZN7cutlass13device_kernelIN5flash11enable_sm90INS1_16FlashAttnFwdSm90INS1_25CollectiveMainloopFwdSm90ILi2EN4cute5tupleIJNS5_1CILi1EEES8_S8_EEENS6_IJNS7_ILi64EEESA_SA_EEELi512ENS_6half_tEfNS_4arch4Sm90ELb0ELb1ELb0ELb1ELb0ELb1ELb0ELb0ELb0ELb0ELb0ELb0EEENS1_21CollectiveEpilogueFwdINS6_IJSA_NS7_ILi512EEESA_EEES9_SC_SE_Li256ELb1ELb0ELb0ELb0EEENS1_36VarlenDynamicPersistentTileSchedulerILi64ELi64ELi256ELi32ELb0ELb0ELb1ELb1ELb0ELb1EEEEEEEEEvNT_6ParamsE,@"STO_CUDA_ENTRY STV_DEFAULT"
_ZN7cutlass13device_kernelIN5flash11enable_sm90INS1_16FlashAttnFwdSm90INS1_25CollectiveMainloopFwdSm90ILi2EN4cute5tupleIJNS5_1CILi1EEES8_S8_EEENS6_IJNS7_ILi64EEESA_SA_EEELi512ENS_6half_tEfNS_4arch4Sm90ELb0ELb1ELb0ELb1ELb0ELb1ELb0ELb0ELb0ELb0ELb0ELb0EEENS1_21CollectiveEpilogueFwdINS6_IJSA_NS7_ILi512EEESA_EEES9_SC_SE_Li256ELb1ELb0ELb0ELb0EEENS1_36VarlenDynamicPersistentTileSchedulerILi64ELi64ELi256ELi32ELb0ELb0ELb1ELb1ELb0ELb1EEEEEEEEEvNT_6ParamsE:
[----:B------:R-:W-:Y:S01]  /*0000*/  LDC R1, c[0x0][0x37c] ;  /* 0x0000df00ff017b82 */ /* 0x000fe20000000800 */
[----:B------:R-:W-:Y:S05]  /*0010*/  EXIT ;  /* 0x000000000000794d */ /* 0x000fea0003800000 */
.L_x_19:
        /* <DEDUP_REMOVED lines=14> */
.L_x_65:


//--------------------- .text._ZN7cutlass13device_kernelIN5flash11enable_sm90INS1_16FlashAttnFwdSm90INS1_25CollectiveMainloopFwdSm90ILi2EN4cute5tupleIJNS5_1CILi1EEES8_S8_EEENS6_IJNS7_ILi64EEESA_SA_EEELi512ENS_6half_tEfNS_4arch4Sm90ELb0ELb1ELb0ELb1ELb0ELb0ELb1ELb0ELb0ELb0ELb0ELb0EEENS1_21CollectiveEpilogueFwdINS6_IJSA_NS7_ILi512EEESA_EEES9_SC_SE_Li256ELb1ELb0ELb0ELb0EEENS1_36VarlenDynamicPersistentTileSchedulerILi64ELi64ELi256ELi32ELb0ELb0ELb1ELb1ELb0ELb1EEEEEEEEEvNT_6ParamsE --------------------------
	.section	.text._ZN7cutlass13device_kernelIN5flash11enable_sm90INS1_16FlashAttnFwdSm90INS1_25CollectiveMainloopFwdSm90ILi2EN4cute5tupleIJNS5_1CILi1EEES8_S8_EEENS6_IJNS7_ILi64EEESA_SA_EEELi512ENS_6half_tEfNS_4arch4Sm90ELb0ELb1ELb0ELb1ELb0ELb0ELb1ELb0ELb0ELb0ELb0ELb0EEENS1_21CollectiveEpilogueFwdINS6_IJSA_NS7_ILi512EEESA_EEES9_SC_SE_Li256ELb1ELb0ELb0ELb0EEENS1_36VarlenDynamicPersistentTileSchedulerILi64ELi64ELi256ELi32ELb0ELb0ELb1ELb1ELb0ELb1EEEEEEEEEvNT_6ParamsE,"ax",@progbits
	.align	128
.text._ZN7cutlass13device_kernelIN5flash11enable_sm90INS1_16FlashAttnFwdSm90INS1_25CollectiveMainloopFwdSm90ILi2EN4cute5tupleIJNS5_1CILi1EEES8_S8_EEENS6_IJNS7_ILi64EEESA_SA_EEELi512ENS_6half_tEfNS_4arch4Sm90ELb0ELb1ELb0ELb1ELb0ELb0ELb1ELb0ELb0ELb0ELb0ELb0EEENS1_21CollectiveEpilogueFwdINS6_IJSA_NS7_ILi512EEESA_EEES9_SC_SE_Li256ELb1ELb0ELb0ELb0EEENS1_36VarlenDynamicPersistentTileSchedulerILi64ELi64ELi256ELi32ELb0ELb0ELb1ELb1ELb0ELb1EEEEEEEEEvNT_6ParamsE:
        .type           _ZN7cutlass13device_kernelIN5flash11enable_sm90INS1_16FlashAttnFwdSm90INS1_25CollectiveMainloopFwdSm90ILi2EN4cute5tupleIJNS5_1CILi1EEES8_S8_EEENS6_IJNS7_ILi64EEESA_SA_EEELi512ENS_6half_tEfNS_4arch4Sm90ELb0ELb1ELb0ELb1ELb0ELb0ELb1ELb0ELb0ELb0ELb0ELb0EEENS1_21CollectiveEpilogueFwdINS6_IJSA_NS7_ILi512EEESA_EEES9_SC_SE_Li256ELb1ELb0ELb0ELb0EEENS1_36VarlenDynamicPersistentTileSchedulerILi64ELi64ELi256ELi32ELb0ELb0ELb1ELb1ELb0ELb1EEEEEEEEEvNT_6ParamsE,@function
        .size           _ZN7cutlass13device_kernelIN5flash11enable_sm90INS1_16FlashAttnFwdSm90INS1_25CollectiveMainloopFwdSm90ILi2EN4cute5tupleIJNS5_1CILi1EEES8_S8_EEENS6_IJNS7_ILi64EEESA_SA_EEELi512ENS_6half_tEfNS_4arch4Sm90ELb0ELb1ELb0ELb1ELb0ELb0ELb1ELb0ELb0ELb0ELb0ELb0EEENS1_21CollectiveEpilogueFwdINS6_IJSA_NS7_ILi512EEESA_EEES9_SC_SE_Li256ELb1ELb0ELb0ELb0EEENS1_36VarlenDynamicPersistentTileSchedulerILi64ELi64ELi256ELi32ELb0ELb0ELb1ELb1ELb0ELb1EEEEEEEEEvNT_6ParamsE,(.L_x_66 - _ZN7cutlass13device_kernelIN5flash11enable_sm90INS1_16FlashAttnFwdSm90INS1_25CollectiveMainloopFwdSm90ILi2EN4cute5tupleIJNS5_1CILi1EEES8_S8_EEENS6_IJNS7_ILi64EEESA_SA_EEELi512ENS_6half_tEfNS_4arch4Sm90ELb0ELb1ELb0ELb1ELb0ELb0ELb1ELb0ELb0ELb0ELb0ELb0EEENS1_21CollectiveEpilogueFwdINS6_IJSA_NS7_ILi512EEESA_EEES9_SC_SE_Li256ELb1ELb0ELb0ELb0EEENS1_36VarlenDynamicPersistentTileSchedulerILi64ELi64ELi256ELi32ELb0ELb0ELb1ELb1ELb0ELb1EEEEEEEEEvNT_6ParamsE)
        .other          _ZN7cutlass13device_kernelIN5flash11enable_sm90INS1_16FlashAttnFwdSm90INS1_25CollectiveMainloopFwdSm90ILi2EN4cute5tupleIJNS5_1CILi1EEES8_S8_EEENS6_IJNS7_ILi64EEESA_SA_EEELi512ENS_6half_tEfNS_4arch4Sm90ELb0ELb1ELb0ELb1ELb0ELb0ELb1ELb0ELb0ELb0ELb0ELb0EEENS1_21CollectiveEpilogueFwdINS6_IJSA_NS7_ILi512EEESA_EEES9_SC_SE_Li256ELb1ELb0ELb0ELb0EEENS1_36VarlenDynamicPersistentTileSchedulerILi64ELi64ELi256ELi32ELb0ELb0ELb1ELb1ELb0ELb1EEEEEEEEEvNT_6ParamsE,@"STO_CUDA_ENTRY STV_DEFAULT"
_ZN7cutlass13device_kernelIN5flash11enable_sm90INS1_16FlashAttnFwdSm90INS1_25CollectiveMainloopFwdSm90ILi2EN4cute5tupleIJNS5_1CILi1EEES8_S8_EEENS6_IJNS7_ILi64EEESA_SA_EEELi512ENS_6half_tEfNS_4arch4Sm90ELb0ELb1ELb0ELb1ELb0ELb0ELb1ELb0ELb0ELb0ELb0ELb0EEENS1_21CollectiveEpilogueFwdINS6_IJSA_NS7_ILi512EEESA_EEES9_SC_SE_Li256ELb1ELb0ELb0ELb0EEENS1_36VarlenDynamicPersistentTileSchedulerILi64ELi64ELi256ELi32ELb0ELb0ELb1ELb1ELb0ELb1EEEEEEEEEvNT_6ParamsE:
[----:B------:R-:W-:Y:S01]  /*0000*/  LDC R1, c[0x0][0x37c] ;  /* 0x0000df00ff017b82 */ /* 0x000fe20000000800 */
[----:B------:R-:W-:Y:S05]  /*0010*/  EXIT ;  /* 0x000000000000794d */ /* 0x000fea0003800000 */
.L_x_20:
        /* <DEDUP_REMOVED lines=14> */
.L_x_66:


//--------------------- .text._ZN7cutlass13device_kernelIN5flash11enable_sm90INS1_16FlashAttnFwdSm90INS1_25CollectiveMainloopFwdSm90ILi2EN4cute5tupleIJNS5_1CILi1EEES8_S8_EEENS6_IJNS7_ILi64EEESA_SA_EEELi512ENS_6half_tEfNS_4arch4Sm90ELb0ELb1ELb0ELb1ELb0ELb1ELb1ELb0ELb0ELb0ELb0ELb0EEENS1_21CollectiveEpilogueFwdINS6_IJSA_NS7_ILi512EEESA_EEES9_SC_SE_Li256ELb1ELb0ELb0ELb0EEENS1_36VarlenDynamicPersistentTileSchedulerILi64ELi64ELi256ELi32ELb0ELb0ELb1ELb1ELb0ELb1EEEEEEEEEvNT_6ParamsE --------------------------
	.section	.text._ZN7cutlass13device_kernelIN5flash11enable_sm90INS1_16FlashAttnFwdSm90INS1_25CollectiveMainloopFwdSm90ILi2EN4cute5tupleIJNS5_1CILi1EEES8_S8_EEENS6_IJNS7_ILi64EEESA_SA_EEELi512ENS_6half_tEfNS_4arch4Sm90ELb0ELb1ELb0ELb1ELb0ELb1ELb1ELb0ELb0ELb0ELb0ELb0EEENS1_21CollectiveEpilogueFwdINS6_IJSA_NS7_ILi512EEESA_EEES9_SC_SE_Li256ELb1ELb0ELb0ELb0EEENS1_36VarlenDynamicPersistentTileSchedulerILi64ELi64ELi256ELi32ELb0ELb0ELb1ELb1ELb0ELb1EEEEEEEEEvNT_6ParamsE,"ax",@progbits
	.align	128
.text._ZN7cutlass13device_kernelIN5flash11enable_sm90INS1_16FlashAttnFwdSm90INS1_25CollectiveMainloopFwdSm90ILi2EN4cute5tupleIJNS5_1CILi1EEES8_S8_EEENS6_IJNS7_ILi64EEESA_SA_EEELi512ENS_6half_tEfNS_4arch4Sm90ELb0ELb1ELb0ELb1ELb0ELb1ELb1ELb0ELb0ELb0ELb0ELb0EEENS1_21CollectiveEpilogueFwdINS6_IJSA_NS7_ILi512EEESA_EEES9_SC_SE_Li256ELb1ELb0ELb0ELb0EEENS1_36VarlenDynamicPersistentTileSchedulerILi64ELi64ELi256ELi32ELb0ELb0ELb1ELb1ELb0ELb1EEEEEEEEEvNT_6ParamsE:
        .type           _ZN7cutlass13device_kernelIN5flash11enable_sm90INS1_16FlashAttnFwdSm90INS1_25CollectiveMainloopFwdSm90ILi2EN4cute5tupleIJNS5_1CILi1EEES8_S8_EEENS6_IJNS7_ILi64EEESA_SA_EEELi512ENS_6half_tEfNS_4arch4Sm90ELb0ELb1ELb0ELb1ELb0ELb1ELb1ELb0ELb0ELb0ELb0ELb0EEENS1_21CollectiveEpilogueFwdINS6_IJSA_NS7_ILi512EEESA_EEES9_SC_SE_Li256ELb1ELb0ELb0ELb0EEENS1_36VarlenDynamicPersistentTileSchedulerILi64ELi64ELi256ELi32ELb0ELb0ELb1ELb1ELb0ELb1EEEEEEEEEvNT_6ParamsE,@function
        .size           _ZN7cutlass13device_kernelIN5flash11enable_sm90INS1_16FlashAttnFwdSm90INS1_25CollectiveMainloopFwdSm90ILi2EN4cute5tupleIJNS5_1CILi1EEES8_S8_EEENS6_IJNS7_ILi64EEESA_SA_EEELi512ENS_6half_tEfNS_4arch4Sm90ELb0ELb1ELb0ELb1ELb0ELb1ELb1ELb0ELb0ELb0ELb0ELb0EEENS1_21CollectiveEpilogueFwdINS6_IJSA_NS7_ILi512EEESA_EEES9_SC_SE_Li256ELb1ELb0ELb0ELb0EEENS1_36VarlenDynamicPersistentTileSchedulerILi64ELi64ELi256ELi32ELb0ELb0ELb1ELb1ELb0ELb1EEEEEEEEEvNT_6ParamsE,(.L_x_67 - _ZN7cutlass13device_kernelIN5flash11enable_sm90INS1_16FlashAttnFwdSm90INS1_25CollectiveMainloopFwdSm90ILi2EN4cute5tupleIJNS5_1CILi1EEES8_S8_EEENS6_IJNS7_ILi64EEESA_SA_EEELi512ENS_6half_tEfNS_4arch4Sm90ELb0ELb1ELb0ELb1ELb0ELb1ELb1ELb0ELb0ELb0ELb0ELb0EEENS1_21CollectiveEpilogueFwdINS6_IJSA_NS7_ILi512EEESA_EEES9_SC_SE_Li256ELb1ELb0ELb0ELb0EEENS1_36VarlenDynamicPersistentTileSchedulerILi64ELi64ELi256ELi32ELb0ELb0ELb1ELb1ELb0ELb1EEEEEEEEEvNT_6ParamsE)
        .other          _ZN7cutlass13device_kernelIN5flash11enable_sm90INS1_16FlashAttnFwdSm90INS1_25CollectiveMainloopFwdSm90ILi2EN4cute5tupleIJNS5_1CILi1EEES8_S8_EEENS6_IJNS7_ILi64EEESA_SA_EEELi512ENS_6half_tEfNS_4arch4Sm90ELb0ELb1ELb0ELb1ELb0ELb1ELb1ELb0ELb0ELb0ELb0ELb0EEENS1_21CollectiveEpilogueFwdINS6_IJSA_NS7_ILi512EEESA_EEES9_SC_SE_Li256ELb1ELb0ELb0ELb0EEENS1_36VarlenDynamicPersistentTileSchedulerILi64ELi64ELi256ELi32ELb0ELb0ELb1ELb1ELb0ELb1EEEEEEEEEvNT_6ParamsE,@"STO_CUDA_ENTRY STV_DEFAULT"
_ZN7cutlass13device_kernelIN5flash11enable_sm90INS1_16FlashAttnFwdSm90INS1_25CollectiveMainloopFwdSm90ILi2EN4cute5tupleIJNS5_1CILi1EEES8_S8_EEENS6_IJNS7_ILi64EEESA_SA_EEELi512ENS_6half_tEfNS_4arch4Sm90ELb0ELb1ELb0ELb1ELb0ELb1ELb1ELb0ELb0ELb0ELb0ELb0EEENS1_21CollectiveEpilogueFwdINS6_IJSA_NS7_ILi512EEESA_EEES9_SC_SE_Li256ELb1ELb0ELb0ELb0EEENS1_36VarlenDynamicPersistentTileSchedulerILi64ELi64ELi256ELi32ELb0ELb0ELb1ELb1ELb0ELb1EEEEEEEEEvNT_6ParamsE:
[----:B------:R-:W-:Y:S01]  /*0000*/  LDC R1, c[0x0][0x37c] ;  /* 0x0000df00ff017b82 */ /* 0x000fe20000000800 */
[----:B------:R-:W-:Y:S05]  /*0010*/  EXIT ;  /* 0x000000000000794d */ /* 0x000fea0003800000 */
.L_x_21:
        /* <DEDUP_REMOVED lines=14> */
.L_x_67:


//--------------------- .text._ZN7cutlass13device_kernelIN5flash11enable_sm90INS1_16FlashAttnFwdSm90INS1_25CollectiveMainloopFwdSm90ILi2EN4cute5tupleIJNS5_1CILi1EEES8_S8_EEENS6_IJNS7_ILi64EEESA_SA_EEELi512ENS_6half_tEfNS_4arch4Sm90ELb1ELb0ELb0ELb0ELb0ELb0ELb0ELb0ELb0ELb0ELb0ELb0EEENS1_21CollectiveEpilogueFwdINS6_IJSA_NS7_ILi512EEESA_EEES9_SC_SE_Li256ELb0ELb0ELb0ELb0EEENS1_30DynamicPersistentTileSchedulerILi256ELi32ELb0ELb0ELb1EEEEEEEEEvNT_6ParamsE --------------------------
	.section	.text._ZN7cutlass13device_kernelIN5flash11enable_sm90INS1_16FlashAttnFwdSm90INS1_25CollectiveMainloopFwdSm90ILi2EN4cute5tupleIJNS5_1CILi1EEES8_S8_EEENS6_IJNS7_ILi64EEESA_SA_EEELi512ENS_6half_tEfNS_4arch4Sm90ELb1ELb0ELb0ELb0ELb0ELb0ELb0ELb0ELb0ELb0ELb0ELb0EEENS1_21CollectiveEpilogueFwdINS6_IJSA_NS7_ILi512EEESA_EEES9_SC_SE_Li256ELb0ELb0ELb0ELb0EEENS1_30DynamicPersistentTileSchedulerILi256ELi32ELb0ELb0ELb1EEEEEEEEEvNT_6ParamsE,"ax",@progbits
	.align	128
.text._ZN7cutlass13device_kernelIN5flash11enable_sm90INS1_16FlashAttnFwdSm90INS1_25CollectiveMainloopFwdSm90ILi2EN4cute5tupleIJNS5_1CILi1EEES8_S8_EEENS6_IJNS7_ILi64EEESA_SA_EEELi512ENS_6half_tEfNS_4arch4Sm90ELb1ELb0ELb0ELb0ELb0ELb0ELb0ELb0ELb0ELb0ELb0ELb0EEENS1_21CollectiveEpilogueFwdINS6_IJSA_NS7_ILi512EEESA_EEES9_SC_SE_Li256ELb0ELb0ELb0ELb0EEENS1_30DynamicPersistentTileSchedulerILi256ELi32ELb0ELb0ELb1EEEEEEEEEvNT_6ParamsE:
        .type           _ZN7cutlass13device_kernelIN5flash11enable_sm90INS1_16FlashAttnFwdSm90INS1_25CollectiveMainloopFwdSm90ILi2EN4cute5tupleIJNS5_1CILi1EEES8_S8_EEENS6_IJNS7_ILi64EEESA_SA_EEELi512ENS_6half_tEfNS_4arch4Sm90ELb1ELb0ELb0ELb0ELb0ELb0ELb0ELb0ELb0ELb0ELb0ELb0EEENS1_21CollectiveEpilogueFwdINS6_IJSA_NS7_ILi512EEESA_EEES9_SC_SE_Li256ELb0ELb0ELb0ELb0EEENS1_30DynamicPersistentTileSchedulerILi256ELi32ELb0ELb0ELb1EEEEEEEEEvNT_6ParamsE,@function
        .size           _ZN7cutlass13device_kernelIN5flash11enable_sm90INS1_16FlashAttnFwdSm90INS1_25CollectiveMainloopFwdSm90ILi2EN4cute5tupleIJNS5_1CILi1EEES8_S8_EEENS6_IJNS7_ILi64EEESA_SA_EEELi512ENS_6half_tEfNS_4arch4Sm90ELb1ELb0ELb0ELb0ELb0ELb0ELb0ELb0ELb0ELb0ELb0ELb0EEENS1_21CollectiveEpilogueFwdINS6_IJSA_NS7_ILi512EEESA_EEES9_SC_SE_Li256ELb0ELb0ELb0ELb0EEENS1_30DynamicPersistentTileSchedulerILi256ELi32ELb0ELb0ELb1EEEEEEEEEvNT_6ParamsE,(.L_x_68 - _ZN7cutlass13device_kernelIN5flash11enable_sm90INS1_16FlashAttnFwdSm90INS1_25CollectiveMainloopFwdSm90ILi2EN4cute5tupleIJNS5_1CILi1EEES8_S8_EEENS6_IJNS7_ILi64EEESA_SA_EEELi512ENS_6half_tEfNS_4arch4Sm90ELb1ELb0ELb0ELb0ELb0ELb0ELb0ELb0ELb0ELb0ELb0ELb0EEENS1_21CollectiveEpilogueFwdINS6_IJSA_NS7_ILi512EEESA_EEES9_SC_SE_Li256ELb0ELb0ELb0ELb0EEENS1_30DynamicPersistentTileSchedulerILi256ELi32ELb0ELb0ELb1EEEEEEEEEvNT_6ParamsE)
        .other          _ZN7cutlass13device_kernelIN5flash11enable_sm90INS1_16FlashAttnFwdSm90INS1_25CollectiveMainloopFwdSm90ILi2EN4cute5tupleIJNS5_1CILi1EEES8_S8_EEENS6_IJNS7_ILi64EEESA_SA_EEELi512ENS_6half_tEfNS_4arch4Sm90ELb1ELb0ELb0ELb0ELb0ELb0ELb0ELb0ELb0ELb0ELb0ELb0EEENS1_21CollectiveEpilogueFwdINS6_IJSA_NS7_ILi512EEESA_EEES9_SC_SE_Li256ELb0ELb0ELb0ELb0EEENS1_30DynamicPersistentTileSchedulerILi256ELi32ELb0ELb0ELb1EEEEEEEEEvNT_6ParamsE,@"STO_CUDA_ENTRY STV_DEFAULT"
_ZN7cutlass13device_kernelIN5flash11enable_sm90INS1_16FlashAttnFwdSm90INS1_25CollectiveMainloopFwdSm90ILi2EN4cute5tupleIJNS5_1CILi1EEES8_S8_EEENS6_IJNS7_ILi64EEESA_SA_EEELi512ENS_6half_tEfNS_4arch4Sm90ELb1ELb0ELb0ELb0ELb0ELb0ELb0ELb0ELb0ELb0ELb0ELb0EEENS1_21CollectiveEpilogueFwdINS6_IJSA_NS7_ILi512EEESA_EEES9_SC_SE_Li256ELb0ELb0ELb0ELb0EEENS1_30DynamicPersistentTileSchedulerILi256ELi32ELb0ELb0ELb1EEEEEEEEEvNT_6ParamsE:
[----:B------:R-:W-:Y:S01]  /*0000*/  LDC R1, c[0x0][0x37c] ;  /* 0x0000df00ff017b82 */ /* 0x000fe20000000800 */
[----:B------:R-:W-:Y:S05]  /*0010*/  EXIT ;  /* 0x000000000000794d */ /* 0x000fea0003800000 */
.L_x_22:
        /* <DEDUP_REMOVED lines=14> */
.L_x_68:


//--------------------- .text._ZN7cutlass13device_kernelIN5flash11enable_sm90INS1_16FlashAttnFwdSm90INS1_25CollectiveMainloopFwdSm90ILi2EN4cute5tupleIJNS5_1CILi1EEES8_S8_EEENS6_IJNS7_ILi64EEESA_SA_EEELi512ENS_6half_tEfNS_4arch4Sm90ELb1ELb0ELb0ELb0ELb0ELb0ELb1ELb0ELb0ELb0ELb0ELb0EEENS1_21CollectiveEpilogueFwdINS6_IJSA_NS7_ILi512EEESA_EEES9_SC_SE_Li256ELb0ELb0ELb0ELb0EEENS1_30DynamicPersistentTileSchedulerILi256ELi32ELb0ELb0ELb1EEEEEEEEEvNT_6ParamsE --------------------------
	.section	.text._ZN7cutlass13device_kernelIN5flash11enable_sm90INS1_16FlashAttnFwdSm90INS1_25CollectiveMainloopFwdSm90ILi2EN4cute5tupleIJNS5_1CILi1EEES8_S8_EEENS6_IJNS7_ILi64EEESA_SA_EEELi512ENS_6half_tEfNS_4arch4Sm90ELb1ELb0ELb0ELb0ELb0ELb0ELb1ELb0ELb0ELb0ELb0ELb0EEENS1_21CollectiveEpilogueFwdINS6_IJSA_NS7_ILi512EEESA_EEES9_SC_SE_Li256ELb0ELb0ELb0ELb0EEENS1_30DynamicPersistentTileSchedulerILi256ELi32ELb0ELb0ELb1EEEEEEEEEvNT_6ParamsE,"ax",@progbits
	.align	128
.text._ZN7cutlass13device_kernelIN5flash11enable_sm90INS1_16FlashAttnFwdSm90INS1_25CollectiveMainloopFwdSm90ILi2EN4cute5tupleIJNS5_1CILi1EEES8_S8_EEENS6_IJNS7_ILi64EEESA_SA_EEELi512ENS_6half_tEfNS_4arch4Sm90ELb1ELb0ELb0ELb0ELb0ELb0ELb1ELb0ELb0ELb0ELb0ELb0EEENS1_21CollectiveEpilogueFwdINS6_IJSA_NS7_ILi512EEESA_EEES9_SC_SE_Li256ELb0ELb0ELb0ELb0EEENS1_30DynamicPersistentTileSchedulerILi256ELi32ELb0ELb0ELb1EEEEEEEEEvNT_6ParamsE:
        .type           _ZN7cutlass13device_kernelIN5flash11enable_sm90INS1_16FlashAttnFwdSm90INS1_25CollectiveMainloopFwdSm90ILi2EN4cute5tupleIJNS5_1CILi1EEES8_S8_EEENS6_IJNS7_ILi64EEESA_SA_EEELi512ENS_6half_tEfNS_4arch4Sm90ELb1ELb0ELb0ELb0ELb0ELb0ELb1ELb0ELb0ELb0ELb0ELb0EEENS1_21CollectiveEpilogueFwdINS6_IJSA_NS7_ILi512EEESA_EEES9_SC_SE_Li256ELb0ELb0ELb0ELb0EEENS1_30DynamicPersistentTileSchedulerILi256ELi32ELb0ELb0ELb1EEEEEEEEEvNT_6ParamsE,@function
        .size           _ZN7cutlass13device_kernelIN5flash11enable_sm90INS1_16FlashAttnFwdSm90INS1_25CollectiveMainloopFwdSm90ILi2EN4cute5tupleIJNS5_1CILi1EEES8_S8_EEENS6_IJNS7_ILi64EEESA_SA_EEELi512ENS_6half_tEfNS_4arch4Sm90ELb1ELb0ELb0ELb0ELb0ELb0ELb1ELb0ELb0ELb0ELb0ELb0EEENS1_21CollectiveEpilogueFwdINS6_IJSA_NS7_ILi512EEESA_EEES9_SC_SE_Li256ELb0ELb0ELb0ELb0EEENS1_30DynamicPersistentTileSchedulerILi256ELi32ELb0ELb0ELb1EEEEEEEEEvNT_6ParamsE,(.L_x_69 - _ZN7cutlass13device_kernelIN5flash11enable_sm90INS1_16FlashAttnFwdSm90INS1_25CollectiveMainloopFwdSm90ILi2EN4cute5tupleIJNS5_1CILi1EEES8_S8_EEENS6_IJNS7_ILi64EEESA_SA_EEELi512ENS_6half_tEfNS_4arch4Sm90ELb1ELb0ELb0ELb0ELb0ELb0ELb1ELb0ELb0ELb0ELb0ELb0EEENS1_21CollectiveEpilogueFwdINS6_IJSA_NS7_ILi512EEESA_EEES9_SC_SE_Li256ELb0ELb0ELb0ELb0EEENS1_30DynamicPersistentTileSchedulerILi256ELi32ELb0ELb0ELb1EEEEEEEEEvNT_6ParamsE)
        .other          _ZN7cutlass13device_kernelIN5flash11enable_sm90INS1_16FlashAttnFwdSm90INS1_25CollectiveMainloopFwdSm90ILi2EN4cute5tupleIJNS5_1CILi1EEES8_S8_EEENS6_IJNS7_ILi64EEESA_SA_EEELi512ENS_6half_tEfNS_4arch4Sm90ELb1ELb0ELb0ELb0ELb0ELb0ELb1ELb0ELb0ELb0ELb0ELb0EEENS1_21CollectiveEpilogueFwdINS6_IJSA_NS7_ILi512EEESA_EEES9_SC_SE_Li256ELb0ELb0ELb0ELb0EEENS1_30DynamicPersistentTileSchedulerILi256ELi32ELb0ELb0ELb1EEEEEEEEEvNT_6ParamsE,@"STO_CUDA_ENTRY STV_DEFAULT"
_ZN7cutlass13device_kernelIN5flash11enable_sm90INS1_16FlashAttnFwdSm90INS1_25CollectiveMainloopFwdSm90ILi2EN4cute5tupleIJNS5_1CILi1EEES8_S8_EEENS6_IJNS7_ILi64EEESA_SA_EEELi512ENS_6half_tEfNS_4arch4Sm90ELb1ELb0ELb0ELb0ELb0ELb0ELb1ELb0ELb0ELb0ELb0ELb0EEENS1_21CollectiveEpilogueFwdINS6_IJSA_NS7_ILi512EEESA_EEES9_SC_SE_Li256ELb0ELb0ELb0ELb0EEENS1_30DynamicPersistentTileSchedulerILi256ELi32ELb0ELb0ELb1EEEEEEEEEvNT_6ParamsE:
[----:B------:R-:W-:Y:S01]  /*0000*/  LDC R1, c[0x0][0x37c] ;  /* 0x0000df00ff017b82 */ /* 0x000fe20000000800 */
[----:B------:R-:W-:Y:S05]  /*0010*/  EXIT ;  /* 0x000000000000794d */ /* 0x000fea0003800000 */
.L_x_23:
        /* <DEDUP_REMOVED lines=14> */
.L_x_69:


//--------------------- .text._ZN7cutlass13device_kernelIN5flash11enable_sm90INS1_16FlashAttnFwdSm90INS1_25CollectiveMainloopFwdSm90ILi2EN4cute5tupleIJNS5_1CILi1EEES8_S8_EEENS6_IJNS7_ILi64EEESA_SA_EEELi512ENS_6half_tEfNS_4arch4Sm90ELb1ELb0ELb0ELb1ELb0ELb0ELb0ELb0ELb0ELb0ELb0ELb0EEENS1_21CollectiveEpilogueFwdINS6_IJSA_NS7_ILi512EEESA_EEES9_SC_SE_Li256ELb1ELb0ELb0ELb0EEENS1_36VarlenDynamicPersistentTileSchedulerILi64ELi64ELi256ELi32ELb0ELb0ELb1ELb1ELb1ELb1EEEEEEEEEvNT_6ParamsE --------------------------
	.section	.text._ZN7cutlass13device_kernelIN5flash11enable_sm90INS1_16FlashAttnFwdSm90INS1_25CollectiveMainloopFwdSm90ILi2EN4cute5tupleIJNS5_1CILi1EEES8_S8_EEENS6_IJNS7_ILi64EEESA_SA_EEELi512ENS_6half_tEfNS_4arch4Sm90ELb1ELb0ELb0ELb1ELb0ELb0ELb0ELb0ELb0ELb0ELb0ELb0EEENS1_21CollectiveEpilogueFwdINS6_IJSA_NS7_ILi512EEESA_EEES9_SC_SE_Li256ELb1ELb0ELb0ELb0EEENS1_36VarlenDynamicPersistentTileSchedulerILi64ELi64ELi256ELi32ELb0ELb0ELb1ELb1ELb1ELb1EEEEEEEEEvNT_6ParamsE,"ax",@progbits
	.align	128
.text._ZN7cutlass13device_kernelIN5flash11enable_sm90INS1_16FlashAttnFwdSm90INS1_25CollectiveMainloopFwdSm90ILi2EN4cute5tupleIJNS5_1CILi1EEES8_S8_EEENS6_IJNS7_ILi64EEESA_SA_EEELi512ENS_6half_tEfNS_4arch4Sm90ELb1ELb0ELb0ELb1ELb0ELb0ELb0ELb0ELb0ELb0ELb0ELb0EEENS1_21CollectiveEpilogueFwdINS6_IJSA_NS7_ILi512EEESA_EEES9_SC_SE_Li256ELb1ELb0ELb0ELb0EEENS1_36VarlenDynamicPersistentTileSchedulerILi64ELi64ELi256ELi32ELb0ELb0ELb1ELb1ELb1ELb1EEEEEEEEEvNT_6ParamsE:
        .type           _ZN7cutlass13device_kernelIN5flash11enable_sm90INS1_16FlashAttnFwdSm90INS1_25CollectiveMainloopFwdSm90ILi2EN4cute5tupleIJNS5_1CILi1EEES8_S8_EEENS6_IJNS7_ILi64EEESA_SA_EEELi512ENS_6half_tEfNS_4arch4Sm90ELb1ELb0ELb0ELb1ELb0ELb0ELb0ELb0ELb0ELb0ELb0ELb0EEENS1_21CollectiveEpilogueFwdINS6_IJSA_NS7_ILi512EEESA_EEES9_SC_SE_Li256ELb1ELb0ELb0ELb0EEENS1_36VarlenDynamicPersistentTileSchedulerILi64ELi64ELi256ELi32ELb0ELb0ELb1ELb1ELb1ELb1EEEEEEEEEvNT_6ParamsE,@function
        .size           _ZN7cutlass13device_kernelIN5flash11enable_sm90INS1_16FlashAttnFwdSm90INS1_25CollectiveMainloopFwdSm90ILi2EN4cute5tupleIJNS5_1CILi1EEES8_S8_EEENS6_IJNS7_ILi64EEESA_SA_EEELi512ENS_6half_tEfNS_4arch4Sm90ELb1ELb0ELb0ELb1ELb0ELb0ELb0ELb0ELb0ELb0ELb0ELb0EEENS1_21CollectiveEpilogueFwdINS6_IJSA_NS7_ILi512EEESA_EEES9_SC_SE_Li256ELb1ELb0ELb0ELb0EEENS1_36VarlenDynamicPersistentTileSchedulerILi64ELi64ELi256ELi32ELb0ELb0ELb1ELb1ELb1ELb1EEEEEEEEEvNT_6ParamsE,(.L_x_70 - _ZN7cutlass13device_kernelIN5flash11enable_sm90INS1_16FlashAttnFwdSm90INS1_25CollectiveMainloopFwdSm90ILi2EN4cute5tupleIJNS5_1CILi1EEES8_S8_EEENS6_IJNS7_ILi64EEESA_SA_EEELi512ENS_6half_tEfNS_4arch4Sm90ELb1ELb0ELb0ELb1ELb0ELb0ELb0ELb0ELb0ELb0ELb0ELb0EEENS1_21CollectiveEpilogueFwdINS6_IJSA_NS7_ILi512EEESA_EEES9_SC_SE_Li256ELb1ELb0ELb0ELb0EEENS1_36VarlenDynamicPersistentTileSchedulerILi64ELi64ELi256ELi32ELb0ELb0ELb1ELb1ELb1ELb1EEEEEEEEEvNT_6ParamsE)
        .other          _ZN7cutlass13device_kernelIN5flash11enable_sm90INS1_16FlashAttnFwdSm90INS1_25CollectiveMainloopFwdSm90ILi2EN4cute5tupleIJNS5_1CILi1EEES8_S8_EEENS6_IJNS7_ILi64EEESA_SA_EEELi512ENS_6half_tEfNS_4arch4Sm90ELb1ELb0ELb0ELb1ELb0ELb0ELb0ELb0ELb0ELb0ELb0ELb0EEENS1_21CollectiveEpilogueFwdINS6_IJSA_NS7_ILi512EEESA_EEES9_SC_SE_Li256ELb1ELb0ELb0ELb0EEENS1_36VarlenDynamicPersistentTileSchedulerILi64ELi64ELi256ELi32ELb0ELb0ELb1ELb1ELb1ELb1EEEEEEEEEvNT_6ParamsE,@"STO_CUDA_ENTRY STV_DEFAULT"
_ZN7cutlass13device_kernelIN5flash11enable_sm90INS1_16FlashAttnFwdSm90INS1_25CollectiveMainloopFwdSm90ILi2EN4cute5tupleIJNS5_1CILi1EEES8_S8_EEENS6_IJNS7_ILi64EEESA_SA_EEELi512ENS_6half_tEfNS_4arch4Sm90ELb1ELb0ELb0ELb1ELb0ELb0ELb0ELb0ELb0ELb0ELb0ELb0EEENS1_21CollectiveEpilogueFwdINS6_IJSA_NS7_ILi512EEESA_EEES9_SC_SE_Li256ELb1ELb0ELb0ELb0EEENS1_36VarlenDynamicPersistentTileSchedulerILi64ELi64ELi256ELi32ELb0ELb0ELb1ELb1ELb1ELb1EEEEEEEEEvNT_6ParamsE:
[----:B------:R-:W-:Y:S01]  /*0000*/  LDC R1, c[0x0][0x37c] ;  /* 0x0000df00ff017b82 */ /* 0x000fe20000000800 */
[----:B------:R-:W-:Y:S05]  /*0010*/  EXIT ;  /* 0x000000000000794d */ /* 0x000fea0003800000 */
.L_x_24:
        /* <DEDUP_REMOVED lines=14> */
.L_x_70:


//--------------------- .text._ZN7cutlass13device_kernelIN5flash11enable_sm90INS1_16FlashAttnFwdSm90INS1_25CollectiveMainloopFwdSm90ILi2EN4cute5tupleIJNS5_1CILi1EEES8_S8_EEENS6_IJNS7_ILi64EEESA_SA_EEELi512ENS_6half_tEfNS_4arch4Sm90ELb1ELb0ELb0ELb1ELb0ELb1ELb0ELb0ELb0ELb0ELb0ELb0EEENS1_21CollectiveEpilogueFwdINS6_IJSA_NS7_ILi512EEESA_EEES9_SC_SE_Li256ELb1ELb0ELb0ELb0EEENS1_36VarlenDynamicPersistentTileSchedulerILi64ELi64ELi256ELi32ELb0ELb0ELb1ELb1ELb1ELb1EEEEEEEEEvNT_6ParamsE --------------------------
	.section	.text._ZN7cutlass13device_kernelIN5flash11enable_sm90INS1_16FlashAttnFwdSm90INS1_25CollectiveMainloopFwdSm90ILi2EN4cute5tupleIJNS5_1CILi1EEES8_S8_EEENS6_IJNS7_ILi64EEESA_SA_EEELi512ENS_6half_tEfNS_4arch4Sm90ELb1ELb0ELb0ELb1ELb0ELb1ELb0ELb0ELb0ELb0ELb0ELb0EEENS1_21CollectiveEpilogueFwdINS6_IJSA_NS7_ILi512EEESA_EEES9_SC_SE_Li256ELb1ELb0ELb0ELb0EEENS1_36VarlenDynamicPersistentTileSchedulerILi64ELi64ELi256ELi32ELb0ELb0ELb1ELb1ELb1ELb1EEEEEEEEEvNT_6ParamsE,"ax",@progbits
	.align	128
.text._ZN7cutlass13device_kernelIN5flash11enable_sm90INS1_16FlashAttnFwdSm90INS1_25CollectiveMainloopFwdSm90ILi2EN4cute5tupleIJNS5_1CILi1EEES8_S8_EEENS6_IJNS7_ILi64EEESA_SA_EEELi512ENS_6half_tEfNS_4arch4Sm90ELb1ELb0ELb0ELb1ELb0ELb1ELb0ELb0ELb0ELb0ELb0ELb0EEENS1_21CollectiveEpilogueFwdINS6_IJSA_NS7_ILi512EEESA_EEES9_SC_SE_Li256ELb1ELb0ELb0ELb0EEENS1_36VarlenDynamicPersistentTileSchedulerILi64ELi64ELi256ELi32ELb0ELb0ELb1ELb1ELb1ELb1EEEEEEEEEvNT_6ParamsE:
        .type           _ZN7cutlass13device_kernelIN5flash11enable_sm90INS1_16FlashAttnFwdSm90INS1_25CollectiveMainloopFwdSm90ILi2EN4cute5tupleIJNS5_1CILi1EEES8_S8_EEENS6_IJNS7_ILi64EEESA_SA_EEELi512ENS_6half_tEfNS_4arch4Sm90ELb1ELb0ELb0ELb1ELb0ELb1ELb0ELb0ELb0ELb0ELb0ELb0EEENS1_21CollectiveEpilogueFwdINS6_IJSA_NS7_ILi512EEESA_EEES9_SC_SE_Li256ELb1ELb0ELb0ELb0EEENS1_36VarlenDynamicPersistentTileSchedulerILi64ELi64ELi256ELi32ELb0ELb0ELb1ELb1ELb1ELb1EEEEEEEEEvNT_6ParamsE,@function
        .size           _ZN7cutlass13device_kernelIN5flash11enable_sm90INS1_16FlashAttnFwdSm90INS1_25CollectiveMainloopFwdSm90ILi2EN4cute5tupleIJNS5_1CILi1EEES8_S8_EEENS6_IJNS7_ILi64EEESA_SA_EEELi512ENS_6half_tEfNS_4arch4Sm90ELb1ELb0ELb0ELb1ELb0ELb1ELb0ELb0ELb0ELb0ELb0ELb0EEENS1_21CollectiveEpilogueFwdINS6_IJSA_NS7_ILi512EEESA_EEES9_SC_SE_Li256ELb1ELb0ELb0ELb0EEENS1_36VarlenDynamicPersistentTileSchedulerILi64ELi64ELi256ELi32ELb0ELb0ELb1ELb1ELb1ELb1EEEEEEEEEvNT_6ParamsE,(.L_x_71 - _ZN7cutlass13device_kernelIN5flash11enable_sm90INS1_16FlashAttnFwdSm90INS1_25CollectiveMainloopFwdSm90ILi2EN4cute5tupleIJNS5_1CILi1EEES8_S8_EEENS6_IJNS7_ILi64EEESA_SA_EEELi512ENS_6half_tEfNS_4arch4Sm90ELb1ELb0ELb0ELb1ELb0ELb1ELb0ELb0ELb0ELb0ELb0ELb0EEENS1_21CollectiveEpilogueFwdINS6_IJSA_NS7_ILi512EEESA_EEES9_SC_SE_Li256ELb1ELb0ELb0ELb0EEENS1_36VarlenDynamicPersistentTileSchedulerILi64ELi64ELi256ELi32ELb0ELb0ELb1ELb1ELb1ELb1EEEEEEEEEvNT_6ParamsE)
        .other          _ZN7cutlass13device_kernelIN5flash11enable_sm90INS1_16FlashAttnFwdSm90INS1_25CollectiveMainloopFwdSm90ILi2EN4cute5tupleIJNS5_1CILi1EEES8_S8_EEENS6_IJNS7_ILi64EEESA_SA_EEELi512ENS_6half_tEfNS_4arch4Sm90ELb1ELb0ELb0ELb1ELb0ELb1ELb0ELb0ELb0ELb0ELb0ELb0EEENS1_21CollectiveEpilogueFwdINS6_IJSA_NS7_ILi512EEESA_EEES9_SC_SE_Li256ELb1ELb0ELb0ELb0EEENS1_36VarlenDynamicPersistentTileSchedulerILi64ELi64ELi256ELi32ELb0ELb0ELb1ELb1ELb1ELb1EEEEEEEEEvNT_6ParamsE,@"STO_CUDA_ENTRY STV_DEFAULT"
_ZN7cutlass13device_kernelIN5flash11enable_sm90INS1_16FlashAttnFwdSm90INS1_25CollectiveMainloopFwdSm90ILi2EN4cute5tupleIJNS5_1CILi1EEES8_S8_EEENS6_IJNS7_ILi64EEESA_SA_EEELi512ENS_6half_tEfNS_4arch4Sm90ELb1ELb0ELb0ELb1ELb0ELb1ELb0ELb0ELb0ELb0ELb0ELb0EEENS1_21CollectiveEpilogueFwdINS6_IJSA_NS7_ILi512EEESA_EEES9_SC_SE_Li256ELb1ELb0ELb0ELb0EEENS1_36VarlenDynamicPersistentTileSchedulerILi64ELi64ELi256ELi32ELb0ELb0ELb1ELb1ELb1ELb1EEEEEEEEEvNT_6ParamsE:
[----:B------:R-:W-:Y:S01]  /*0000*/  LDC R1, c[0x0][0x37c] ;  /* 0x0000df00ff017b82 */ /* 0x000fe20000000800 */
[----:B------:R-:W-:Y:S05]  /*0010*/  EXIT ;  /* 0x000000000000794d */ /* 0x000fea0003800000 */
.L_x_25:
        /* <DEDUP_REMOVED lines=14> */
.L_x_71:


//--------------------- .text._ZN7cutlass13device_kernelIN5flash11enable_sm90INS1_16FlashAttnFwdSm90INS1_25CollectiveMainloopFwdSm90ILi2EN4cute5tupleIJNS5_1CILi1EEES8_S8_EEENS6_IJNS7_ILi64EEESA_SA_EEELi512ENS_6half_tEfNS_4arch4Sm90ELb1ELb0ELb0ELb1ELb0ELb0ELb1ELb0ELb0ELb0ELb0ELb0EEENS1_21CollectiveEpilogueFwdINS6_IJSA_NS7_ILi512EEESA_EEES9_SC_SE_Li256ELb1ELb0ELb0ELb0EEENS1_36VarlenDynamicPersistentTileSchedulerILi64ELi64ELi256ELi32ELb0ELb0ELb1ELb1ELb1ELb1EEEEEEEEEvNT_6ParamsE --------------------------
	.section	.text._ZN7cutlass13device_kernelIN5flash11enable_sm90INS1_16FlashAttnFwdSm90INS1_25CollectiveMainloopFwdSm90ILi2EN4cute5tupleIJNS5_1CILi1EEES8_S8_EEENS6_IJNS7_ILi64EEESA_SA_EEELi512ENS_6half_tEfNS_4arch4Sm90ELb1ELb0ELb0ELb1ELb0ELb0ELb1ELb0ELb0ELb0ELb0ELb0EEENS1_21CollectiveEpilogueFwdINS6_IJSA_NS7_ILi512EEESA_EEES9_SC_SE_Li256ELb1ELb0ELb0ELb0EEENS1_36VarlenDynamicPersistentTileSchedulerILi64ELi64ELi256ELi32ELb0ELb0ELb1ELb1ELb1ELb1EEEEEEEEEvNT_6ParamsE,"ax",@progbits
	.align	128
.text._ZN7cutlass13device_kernelIN5flash11enable_sm90INS1_16FlashAttnFwdSm90INS1_25CollectiveMainloopFwdSm90ILi2EN4cute5tupleIJNS5_1CILi1EEES8_S8_EEENS6_IJNS7_ILi64EEESA_SA_EEELi512ENS_6half_tEfNS_4arch4Sm90ELb1ELb0ELb0ELb1ELb0ELb0ELb1ELb0ELb0ELb0ELb0ELb0EEENS1_21CollectiveEpilogueFwdINS6_IJSA_NS7_ILi512EEESA_EEES9_SC_SE_Li256ELb1ELb0ELb0ELb0EEENS1_36VarlenDynamicPersistentTileSchedulerILi64ELi64ELi256ELi32ELb0ELb0ELb1ELb1ELb1ELb1EEEEEEEEEvNT_6ParamsE:
        .type           _ZN7cutlass13device_kernelIN5flash11enable_sm90INS1_16FlashAttnFwdSm90INS1_25CollectiveMainloopFwdSm90ILi2EN4cute5tupleIJNS5_1CILi1EEES8_S8_EEENS6_IJNS7_ILi64EEESA_SA_EEELi512ENS_6half_tEfNS_4arch4Sm90ELb1ELb0ELb0ELb1ELb0ELb0ELb1ELb0ELb0ELb0ELb0ELb0EEENS1_21CollectiveEpilogueFwdINS6_IJSA_NS7_ILi512EEESA_EEES9_SC_SE_Li256ELb1ELb0ELb0ELb0EEENS1_36VarlenDynamicPersistentTileSchedulerILi64ELi64ELi256ELi32ELb0ELb0ELb1ELb1ELb1ELb1EEEEEEEEEvNT_6ParamsE,@function
        .size           _ZN7cutlass13device_kernelIN5flash11enable_sm90INS1_16FlashAttnFwdSm90INS1_25CollectiveMainloopFwdSm90ILi2EN4cute5tupleIJNS5_1CILi1EEES8_S8_EEENS6_IJNS7_ILi64EEESA_SA_EEELi512ENS_6half_tEfNS_4arch4Sm90ELb1ELb0ELb0ELb1ELb0ELb0ELb1ELb0ELb0ELb0ELb0ELb0EEENS1_21CollectiveEpilogueFwdINS6_IJSA_NS7_ILi512EEESA_EEES9_SC_SE_Li256ELb1ELb0ELb0ELb0EEENS1_36VarlenDynamicPersistentTileSchedulerILi64ELi64ELi256ELi32ELb0ELb0ELb1ELb1ELb1ELb1EEEEEEEEEvNT_6ParamsE,(.L_x_72 - _ZN7cutlass13device_kernelIN5flash11enable_sm90INS1_16FlashAttnFwdSm90INS1_25CollectiveMainloopFwdSm90ILi2EN4cute5tupleIJNS5_1CILi1EEES8_S8_EEENS6_IJNS7_ILi64EEESA_SA_EEELi512ENS_6half_tEfNS_4arch4Sm90ELb1ELb0ELb0ELb1ELb0ELb0ELb1ELb0ELb0ELb0ELb0ELb0EEENS1_21CollectiveEpilogueFwdINS6_IJSA_NS7_ILi512EEESA_EEES9_SC_SE_Li256ELb1ELb0ELb0ELb0EEENS1_36VarlenDynamicPersistentTileSchedulerILi64ELi64ELi256ELi32ELb0ELb0ELb1ELb1ELb1ELb1EEEEEEEEEvNT_6ParamsE)
        .other          _ZN7cutlass13device_kernelIN5flash11enable_sm90INS1_16FlashAttnFwdSm90INS1_25CollectiveMainloopFwdSm90ILi2EN4cute5tupleIJNS5_1CILi1EEES8_S8_EEENS6_IJNS7_ILi64EEESA_SA_EEELi512ENS_6half_tEfNS_4arch4Sm90ELb1ELb0ELb0ELb1ELb0ELb0ELb1ELb0ELb0ELb0ELb0ELb0EEENS1_21CollectiveEpilogueFwdINS6_IJSA_NS7_ILi512EEESA_EEES9_SC_SE_Li256ELb1ELb0ELb0ELb0EEENS1_36VarlenDynamicPersistentTileSchedulerILi64ELi64ELi256ELi32ELb0ELb0ELb1ELb1ELb1ELb1EEEEEEEEEvNT_6ParamsE,@"STO_CUDA_ENTRY STV_DEFAULT"
_ZN7cutlass13device_kernelIN5flash11enable_sm90INS1_16FlashAttnFwdSm90INS1_25CollectiveMainloopFwdSm90ILi2EN4cute5tupleIJNS5_1CILi1EEES8_S8_EEENS6_IJNS7_ILi64EEESA_SA_EEELi512ENS_6half_tEfNS_4arch4Sm90ELb1ELb0ELb0ELb1ELb0ELb0ELb1ELb0ELb0ELb0ELb0ELb0EEENS1_21CollectiveEpilogueFwdINS6_IJSA_NS7_ILi512EEESA_EEES9_SC_SE_Li256ELb1ELb0ELb0ELb0EEENS1_36VarlenDynamicPersistentTileSchedulerILi64ELi64ELi256ELi32ELb0ELb0ELb1ELb1ELb1ELb1EEEEEEEEEvNT_6ParamsE:
[----:B------:R-:W-:Y:S01]  /*0000*/  LDC R1, c[0x0][0x37c] ;  /* 0x0000df00ff017b82 */ /* 0x000fe20000000800 */
[----:B------:R-:W-:Y:S05]  /*0010*/  EXIT ;  /* 0x000000000000794d */ /* 0x000fea0003800000 */
.L_x_26:
        /* <DEDUP_REMOVED lines=14> */
.L_x_72:


//--------------------- .text._ZN7cutlass13device_kernelIN5flash11enable_sm90INS1_16FlashAttnFwdSm90INS1_25CollectiveMainloopFwdSm90ILi2EN4cute5tupleIJNS5_1CILi1EEES8_S8_EEENS6_IJNS7_ILi64EEESA_SA_EEELi512ENS_6half_tEfNS_4arch4Sm90ELb1ELb0ELb0ELb1ELb0ELb1ELb1ELb0ELb0ELb0ELb0ELb0EEENS1_21CollectiveEpilogueFwdINS6_IJSA_NS7_ILi512EEESA_EEES9_SC_SE_Li256ELb1ELb0ELb0ELb0EEENS1_36VarlenDynamicPersistentTileSchedulerILi64ELi64ELi256ELi32ELb0ELb0ELb1ELb1ELb1ELb1EEEEEEEEEvNT_6ParamsE --------------------------
	.section	.text._ZN7cutlass13device_kernelIN5flash11enable_sm90INS1_16FlashAttnFwdSm90INS1_25CollectiveMainloopFwdSm90ILi2EN4cute5tupleIJNS5_1CILi1EEES8_S8_EEENS6_IJNS7_ILi64EEESA_SA_EEELi512ENS_6half_tEfNS_4arch4Sm90ELb1ELb0ELb0ELb1ELb0ELb1ELb1ELb0ELb0ELb0ELb0ELb0EEENS1_21CollectiveEpilogueFwdINS6_IJSA_NS7_ILi512EEESA_EEES9_SC_SE_Li256ELb1ELb0ELb0ELb0EEENS1_36VarlenDynamicPersistentTileSchedulerILi64ELi64ELi256ELi32ELb0ELb0ELb1ELb1ELb1ELb1EEEEEEEEEvNT_6ParamsE,"ax",@progbits
	.align	128
.text._ZN7cutlass13device_kernelIN5flash11enable_sm90INS1_16FlashAttnFwdSm90INS1_25CollectiveMainloopFwdSm90ILi2EN4cute5tupleIJNS5_1CILi1EEES8_S8_EEENS6_IJNS7_ILi64EEESA_SA_EEELi512ENS_6half_tEfNS_4arch4Sm90ELb1ELb0ELb0ELb1ELb0ELb1ELb1ELb0ELb0ELb0ELb0ELb0EEENS1_21CollectiveEpilogueFwdINS6_IJSA_NS7_ILi512EEESA_EEES9_SC_SE_Li256ELb1ELb0ELb0ELb0EEENS1_36VarlenDynamicPersistentTileSchedulerILi64ELi64ELi256ELi32ELb0ELb0ELb1ELb1ELb1ELb1EEEEEEEEEvNT_6ParamsE:
        .type           _ZN7cutlass13device_kernelIN5flash11enable_sm90INS1_16FlashAttnFwdSm90INS1_25CollectiveMainloopFwdSm90ILi2EN4cute5tupleIJNS5_1CILi1EEES8_S8_EEENS6_IJNS7_ILi64EEESA_SA_EEELi512ENS_6half_tEfNS_4arch4Sm90ELb1ELb0ELb0ELb1ELb0ELb1ELb1ELb0ELb0ELb0ELb0ELb0EEENS1_21CollectiveEpilogueFwdINS6_IJSA_NS7_ILi512EEESA_EEES9_SC_SE_Li256ELb1ELb0ELb0ELb0EEENS1_36VarlenDynamicPersistentTileSchedulerILi64ELi64ELi256ELi32ELb0ELb0ELb1ELb1ELb1ELb1EEEEEEEEEvNT_6ParamsE,@function
        .size           _ZN7cutlass13device_kernelIN5flash11enable_sm90INS1_16FlashAttnFwdSm90INS1_25CollectiveMainloopFwdSm90ILi2EN4cute5tupleIJNS5_1CILi1EEES8_S8_EEENS6_IJNS7_ILi64EEESA_SA_EEELi512ENS_6half_tEfNS_4arch4Sm90ELb1ELb0ELb0ELb1ELb0ELb1ELb1ELb0ELb0ELb0ELb0ELb0EEENS1_21CollectiveEpilogueFwdINS6_IJSA_NS7_ILi512EEESA_EEES9_SC_SE_Li256ELb1ELb0ELb0ELb0EEENS1_36VarlenDynamicPersistentTileSchedulerILi64ELi64ELi256ELi32ELb0ELb0ELb1ELb1ELb1ELb1EEEEEEEEEvNT_6ParamsE,(.L_x_73 - _ZN7cutlass13device_kernelIN5flash11enable_sm90INS1_16FlashAttnFwdSm90INS1_25CollectiveMainloopFwdSm90ILi2EN4cute5tupleIJNS5_1CILi1EEES8_S8_EEENS6_IJNS7_ILi64EEESA_SA_EEELi512ENS_6half_tEfNS_4arch4Sm90ELb1ELb0ELb0ELb1ELb0ELb1ELb1ELb0ELb0ELb0ELb0ELb0EEENS1_21CollectiveEpilogueFwdINS6_IJSA_NS7_ILi512EEESA_EEES9_SC_SE_Li256ELb1ELb0ELb0ELb0EEENS1_36VarlenDynamicPersistentTileSchedulerILi64ELi64ELi256ELi32ELb0ELb0ELb1ELb1ELb1ELb1EEEEEEEEEvNT_6ParamsE)
        .other          _ZN7cutlass13device_kernelIN5flash11enable_sm90INS1_16FlashAttnFwdSm90INS1_25CollectiveMainloopFwdSm90ILi2EN4cute5tupleIJNS5_1CILi1EEES8_S8_EEENS6_IJNS7_ILi64EEESA_SA_EEELi512ENS_6half_tEfNS_4arch4Sm90ELb1ELb0ELb0ELb1ELb0ELb1ELb1ELb0ELb0ELb0ELb0ELb0EEENS1_21CollectiveEpilogueFwdINS6_IJSA_NS7_ILi512EEESA_EEES9_SC_SE_Li256ELb1ELb0ELb0ELb0EEENS1_36VarlenDynamicPersistentTileSchedulerILi64ELi64ELi256ELi32ELb0ELb0ELb1ELb1ELb1ELb1EEEEEEEEEvNT_6ParamsE,@"STO_CUDA_ENTRY STV_DEFAULT"
_ZN7cutlass13device_kernelIN5flash11enable_sm90INS1_16FlashAttnFwdSm90INS1_25CollectiveMainloopFwdSm90ILi2EN4cute5tupleIJNS5_1CILi1EEES8_S8_EEENS6_IJNS7_ILi64EEESA_SA_EEELi512ENS_6half_tEfNS_4arch4Sm90ELb1ELb0ELb0ELb1ELb0ELb1ELb1ELb0ELb0ELb0ELb0ELb0EEENS1_21CollectiveEpilogueFwdINS6_IJSA_NS7_ILi512EEESA_EEES9_SC_SE_Li256ELb1ELb0ELb0ELb0EEENS1_36VarlenDynamicPersistentTileSchedulerILi64ELi64ELi256ELi32ELb0ELb0ELb1ELb1ELb1ELb1EEEEEEEEEvNT_6ParamsE:
[----:B------:R-:W-:Y:S01]  /*0000*/  LDC R1, c[0x0][0x37c] ;  /* 0x0000df00ff017b82 */ /* 0x000fe20000000800 */
[----:B------:R-:W-:Y:S05]  /*0010*/  EXIT ;  /* 0x000000000000794d */ /* 0x000fea0003800000 */
.L_x_27:
        /* <DEDUP_REMOVED lines=14> */
.L_x_73:


//--------------------- .text._ZN7cutlass13device_kernelIN5flash11enable_sm90INS1_16FlashAttnFwdSm90INS1_25CollectiveMainloopFwdSm90ILi2EN4cute5tupleIJNS5_1CILi1EEES8_S8_EEENS6_IJNS7_ILi128EEENS7_ILi96EEENS7_ILi64EEEEEELi256ENS_6half_tEfNS_4arch4Sm90ELb0ELb0ELb0ELb0ELb0ELb0ELb0ELb1ELb0ELb0ELb0ELb0EEENS1_21CollectiveEpilogueFwdINS6_IJSA_NS7_ILi256EEESB_EEES9_SE_SG_Li256ELb0ELb0ELb0ELb0EEENS1_29StaticPersistentTileSchedulerILb0EEEEEEEEEvNT_6ParamsE --------------------------
	.section	.text._ZN7cutlass13device_kernelIN5flash11enable_sm90INS1_16FlashAttnFwdSm90INS1_25CollectiveMainloopFwdSm90ILi2EN4cute5tupleIJNS5_1CILi1EEES8_S8_EEENS6_IJNS7_ILi128EEENS7_ILi96EEENS7_ILi64EEEEEELi256ENS_6half_tEfNS_4arch4Sm90ELb0ELb0ELb0ELb0ELb0ELb0ELb0ELb1ELb0ELb0ELb0ELb0EEENS1_21CollectiveEpilogueFwdINS6_IJSA_NS7_ILi256EEESB_EEES9_SE_SG_Li256ELb0ELb0ELb0ELb0EEENS1_29StaticPersistentTileSchedulerILb0EEEEEEEEEvNT_6ParamsE,"ax",@progbits
	.align	128
.text._ZN7cutlass13device_kernelIN5flash11enable_sm90INS1_16FlashAttnFwdSm90INS1_25CollectiveMainloopFwdSm90ILi2EN4cute5tupleIJNS5_1CILi1EEES8_S8_EEENS6_IJNS7_ILi128EEENS7_ILi96EEENS7_ILi64EEEEEELi256ENS_6half_tEfNS_4arch4Sm90ELb0ELb0ELb0ELb0ELb0ELb0ELb0ELb1ELb0ELb0ELb0ELb0EEENS1_21CollectiveEpilogueFwdINS6_IJSA_NS7_ILi256EEESB_EEES9_SE_SG_Li256ELb0ELb0ELb0ELb0EEENS1_29StaticPersistentTileSchedulerILb0EEEEEEEEEvNT_6ParamsE:
        .type           _ZN7cutlass13device_kernelIN5flash11enable_sm90INS1_16FlashAttnFwdSm90INS1_25CollectiveMainloopFwdSm90ILi2EN4cute5tupleIJNS5_1CILi1EEES8_S8_EEENS6_IJNS7_ILi128EEENS7_ILi96EEENS7_ILi64EEEEEELi256ENS_6half_tEfNS_4arch4Sm90ELb0ELb0ELb0ELb0ELb0ELb0ELb0ELb1ELb0ELb0ELb0ELb0EEENS1_21CollectiveEpilogueFwdINS6_IJSA_NS7_ILi256EEESB_EEES9_SE_SG_Li256ELb0ELb0ELb0ELb0EEENS1_29StaticPersistentTileSchedulerILb0EEEEEEEEEvNT_6ParamsE,@function
        .size           _ZN7cutlass13device_kernelIN5flash11enable_sm90INS1_16FlashAttnFwdSm90INS1_25CollectiveMainloopFwdSm90ILi2EN4cute5tupleIJNS5_1CILi1EEES8_S8_EEENS6_IJNS7_ILi128EEENS7_ILi96EEENS7_ILi64EEEEEELi256ENS_6half_tEfNS_4arch4Sm90ELb0ELb0ELb0ELb0ELb0ELb0ELb0ELb1ELb0ELb0ELb0ELb0EEENS1_21CollectiveEpilogueFwdINS6_IJSA_NS7_ILi256EEESB_EEES9_SE_SG_Li256ELb0ELb0ELb0ELb0EEENS1_29StaticPersistentTileSchedulerILb0EEEEEEEEEvNT_6ParamsE,(.L_x_74 - _ZN7cutlass13device_kernelIN5flash11enable_sm90INS1_16FlashAttnFwdSm90INS1_25CollectiveMainloopFwdSm90ILi2EN4cute5tupleIJNS5_1CILi1EEES8_S8_EEENS6_IJNS7_ILi128EEENS7_ILi96EEENS7_ILi64EEEEEELi256ENS_6half_tEfNS_4arch4Sm90ELb0ELb0ELb0ELb0ELb0ELb0ELb0ELb1ELb0ELb0ELb0ELb0EEENS1_21CollectiveEpilogueFwdINS6_IJSA_NS7_ILi256EEESB_EEES9_SE_SG_Li256ELb0ELb0ELb0ELb0EEENS1_29StaticPersistentTileSchedulerILb0EEEEEEEEEvNT_6ParamsE)
        .other          _ZN7cutlass13device_kernelIN5flash11enable_sm90INS1_16FlashAttnFwdSm90INS1_25CollectiveMainloopFwdSm90ILi2EN4cute5tupleIJNS5_1CILi1EEES8_S8_EEENS6_IJNS7_ILi128EEENS7_ILi96EEENS7_ILi64EEEEEELi256ENS_6half_tEfNS_4arch4Sm90ELb0ELb0ELb0ELb0ELb0ELb0ELb0ELb1ELb0ELb0ELb0ELb0EEENS1_21CollectiveEpilogueFwdINS6_IJSA_NS7_ILi256EEESB_EEES9_SE_SG_Li256ELb0ELb0ELb0ELb0EEENS1_29StaticPersistentTileSchedulerILb0EEEEEEEEEvNT_6ParamsE,@"STO_CUDA_ENTRY STV_DEFAULT"
_ZN7cutlass13device_kernelIN5flash11enable_sm90INS1_16FlashAttnFwdSm90INS1_25CollectiveMainloopFwdSm90ILi2EN4cute5tupleIJNS5_1CILi1EEES8_S8_EEENS6_IJNS7_ILi128EEENS7_ILi96EEENS7_ILi64EEEEEELi256ENS_6half_tEfNS_4arch4Sm90ELb0ELb0ELb0ELb0ELb0ELb0ELb0ELb1ELb0ELb0ELb0ELb0EEENS1_21CollectiveEpilogueFwdINS6_IJSA_NS7_ILi256EEESB_EEES9_SE_SG_Li256ELb0ELb0ELb0ELb0EEENS1_29StaticPersistentTileSchedulerILb0EEEEEEEEEvNT_6ParamsE:
[----:B------:R-:W-:Y:S01]  /*0000*/  LDC R1, c[0x0][0x37c] ;  /* 0x0000df00ff017b82 */ /* 0x000fe20000000800 */
[----:B------:R-:W-:Y:S05]  /*0010*/  EXIT ;  /* 0x000000000000794d */ /* 0x000fea0003800000 */
.L_x_28:
        /* <DEDUP_REMOVED lines=14> */
.L_x_74:


//--------------------- .text._ZN7cutlass13device_kernelIN5flash11enable_sm90INS1_16FlashAttnFwdSm90INS1_25CollectiveMainloopFwdSm90ILi2EN4cute5tupleIJNS5_1CILi1EEES8_S8_EEENS6_IJNS7_ILi128EEENS7_ILi96EEENS7_ILi64EEEEEELi256ENS_6half_tEfNS_4arch4Sm90ELb0ELb0ELb0ELb0ELb0ELb0ELb1ELb1ELb0ELb0ELb0ELb0EEENS1_21CollectiveEpilogueFwdINS6_IJSA_NS7_ILi256EEESB_EEES9_SE_SG_Li256ELb0ELb0ELb0ELb0EEENS1_29StaticPersistentTileSchedulerILb0EEEEEEEEEvNT_6ParamsE --------------------------
	.section	.text._ZN7cutlass13device_kernelIN5flash11enable_sm90INS1_16FlashAttnFwdSm90INS1_25CollectiveMainloopFwdSm90ILi2EN4cute5tupleIJNS5_1CILi1EEES8_S8_EEENS6_IJNS7_ILi128EEENS7_ILi96EEENS7_ILi64EEEEEELi256ENS_6half_tEfNS_4arch4Sm90ELb0ELb0ELb0ELb0ELb0ELb0ELb1ELb1ELb0ELb0ELb0ELb0EEENS1_21CollectiveEpilogueFwdINS6_IJSA_NS7_ILi256EEESB_EEES9_SE_SG_Li256ELb0ELb0ELb0ELb0EEENS1_29StaticPersistentTileSchedulerILb0EEEEEEEEEvNT_6ParamsE,"ax",@progbits
	.align	128
.text._ZN7cutlass13device_kernelIN5flash11enable_sm90INS1_16FlashAttnFwdSm90INS1_25CollectiveMainloopFwdSm90ILi2EN4cute5tupleIJNS5_1CILi1EEES8_S8_EEENS6_IJNS7_ILi128EEENS7_ILi96EEENS7_ILi64EEEEEELi256ENS_6half_tEfNS_4arch4Sm90ELb0ELb0ELb0ELb0ELb0ELb0ELb1ELb1ELb0ELb0ELb0ELb0EEENS1_21CollectiveEpilogueFwdINS6_IJSA_NS7_ILi256EEESB_EEES9_SE_SG_Li256ELb0ELb0ELb0ELb0EEENS1_29StaticPersistentTileSchedulerILb0EEEEEEEEEvNT_6ParamsE:
        .type           _ZN7cutlass13device_kernelIN5flash11enable_sm90INS1_16FlashAttnFwdSm90INS1_25CollectiveMainloopFwdSm90ILi2EN4cute5tupleIJNS5_1CILi1EEES8_S8_EEENS6_IJNS7_ILi128EEENS7_ILi96EEENS7_ILi64EEEEEELi256ENS_6half_tEfNS_4arch4Sm90ELb0ELb0ELb0ELb0ELb0ELb0ELb1ELb1ELb0ELb0ELb0ELb0EEENS1_21CollectiveEpilogueFwdINS6_IJSA_NS7_ILi256EEESB_EEES9_SE_SG_Li256ELb0ELb0ELb0ELb0EEENS1_29StaticPersistentTileSchedulerILb0EEEEEEEEEvNT_6ParamsE,@function
        .size           _ZN7cutlass13device_kernelIN5flash11enable_sm90INS1_16FlashAttnFwdSm90INS1_25CollectiveMainloopFwdSm90ILi2EN4cute5tupleIJNS5_1CILi1EEES8_S8_EEENS6_IJNS7_ILi128EEENS7_ILi96EEENS7_ILi64EEEEEELi256ENS_6half_tEfNS_4arch4Sm90ELb0ELb0ELb0ELb0ELb0ELb0ELb1ELb1ELb0ELb0ELb0ELb0EEENS1_21CollectiveEpilogueFwdINS6_IJSA_NS7_ILi256EEESB_EEES9_SE_SG_Li256ELb0ELb0ELb0ELb0EEENS1_29StaticPersistentTileSchedulerILb0EEEEEEEEEvNT_6ParamsE,(.L_x_75 - _ZN7cutlass13device_kernelIN5flash11enable_sm90INS1_16FlashAttnFwdSm90INS1_25CollectiveMainloopFwdSm90ILi2EN4cute5tupleIJNS5_1CILi1EEES8_S8_EEENS6_IJNS7_ILi128EEENS7_ILi96EEENS7_ILi64EEEEEELi256ENS_6half_tEfNS_4arch4Sm90ELb0ELb0ELb0ELb0ELb0ELb0ELb1ELb1ELb0ELb0ELb0ELb0EEENS1_21CollectiveEpilogueFwdINS6_IJSA_NS7_ILi256EEESB_EEES9_SE_SG_Li256ELb0ELb0ELb0ELb0EEENS1_29StaticPersistentTileSchedulerILb0EEEEEEEEEvNT_6ParamsE)
        .other          _ZN7cutlass13device_kernelIN5flash11enable_sm90INS1_16FlashAttnFwdSm90INS1_25CollectiveMainloopFwdSm90ILi2EN4cute5tupleIJNS5_1CILi1EEES8_S8_EEENS6_IJNS7_ILi128EEENS7_ILi96EEENS7_ILi64EEEEEELi256ENS_6half_tEfNS_4arch4Sm90ELb0ELb0ELb0ELb0ELb0ELb0ELb1ELb1ELb0ELb0ELb0ELb0EEENS1_21CollectiveEpilogueFwdINS6_IJSA_NS7_ILi256EEESB_EEES9_SE_SG_Li256ELb0ELb0ELb0ELb0EEENS1_29StaticPersistentTileSchedulerILb0EEEEEEEEEvNT_6ParamsE,@"STO_CUDA_ENTRY STV_DEFAULT"
_ZN7cutlass13device_kernelIN5flash11enable_sm90INS1_16FlashAttnFwdSm90INS1_25CollectiveMainloopFwdSm90ILi2EN4cute5tupleIJNS5_1CILi1EEES8_S8_EEENS6_IJNS7_ILi128EEENS7_ILi96EEENS7_ILi64EEEEEELi256ENS_6half_tEfNS_4arch4Sm90ELb0ELb0ELb0ELb0ELb0ELb0ELb1ELb1ELb0ELb0ELb0ELb0EEENS1_21CollectiveEpilogueFwdINS6_IJSA_NS7_ILi256EEESB_EEES9_SE_SG_Li256ELb0ELb0ELb0ELb0EEENS1_29StaticPersistentTileSchedulerILb0EEEEEEEEEvNT_6ParamsE:
[----:B------:R-:W-:Y:S01]  /*0000*/  LDC R1, c[0x0][0x37c] ;  /* 0x0000df00ff017b82 */ /* 0x000fe20000000800 */
[----:B------:R-:W-:Y:S05]  /*0010*/  EXIT ;  /* 0x000000000000794d */ /* 0x000fea0003800000 */
.L_x_29:
        /* <DEDUP_REMOVED lines=14> */
.L_x_75:


//--------------------- .text._ZN7cutlass13device_kernelIN5flash11enable_sm90INS1_16FlashAttnFwdSm90INS1_25CollectiveMainloopFwdSm90ILi2EN4cute5tupleIJNS5_1CILi1EEES8_S8_EEENS6_IJNS7_ILi128EEENS7_ILi96EEENS7_ILi64EEEEEELi256ENS_6half_tEfNS_4arch4Sm90ELb0ELb0ELb0ELb1ELb0ELb0ELb0ELb1ELb0ELb0ELb0ELb0EEENS1_21CollectiveEpilogueFwdINS6_IJSA_NS7_ILi256EEESB_EEES9_SE_SG_Li256ELb1ELb0ELb0ELb0EEENS1_36VarlenDynamicPersistentTileSchedulerILi128ELi96ELi256ELi32ELb0ELb0ELb1ELb0ELb1ELb1EEEEEEEEEvNT_6ParamsE --------------------------
	.section	.text._ZN7cutlass13device_kernelIN5flash11enable_sm90INS1_16FlashAttnFwdSm90INS1_25CollectiveMainloopFwdSm90ILi2EN4cute5tupleIJNS5_1CILi1EEES8_S8_EEENS6_IJNS7_ILi128EEENS7_ILi96EEENS7_ILi64EEEEEELi256ENS_6half_tEfNS_4arch4Sm90ELb0ELb0ELb0ELb1ELb0ELb0ELb0ELb1ELb0ELb0ELb0ELb0EEENS1_21CollectiveEpilogueFwdINS6_IJSA_NS7_ILi256EEESB_EEES9_SE_SG_Li256ELb1ELb0ELb0ELb0EEENS1_36VarlenDynamicPersistentTileSchedulerILi128ELi96ELi256ELi32ELb0ELb0ELb1ELb0ELb1ELb1EEEEEEEEEvNT_6ParamsE,"ax",@progbits
	.align	128
.text._ZN7cutlass13device_kernelIN5flash11enable_sm90INS1_16FlashAttnFwdSm90INS1_25CollectiveMainloopFwdSm90ILi2EN4cute5tupleIJNS5_1CILi1EEES8_S8_EEENS6_IJNS7_ILi128EEENS7_ILi96EEENS7_ILi64EEEEEELi256ENS_6half_tEfNS_4arch4Sm90ELb0ELb0ELb0ELb1ELb0ELb0ELb0ELb1ELb0ELb0ELb0ELb0EEENS1_21CollectiveEpilogueFwdINS6_IJSA_NS7_ILi256EEESB_EEES9_SE_SG_Li256ELb1ELb0ELb0ELb0EEENS1_36VarlenDynamicPersistentTileSchedulerILi128ELi96ELi256ELi32ELb0ELb0ELb1ELb0ELb1ELb1EEEEEEEEEvNT_6ParamsE:
        .type           _ZN7cutlass13device_kernelIN5flash11enable_sm90INS1_16FlashAttnFwdSm90INS1_25CollectiveMainloopFwdSm90ILi2EN4cute5tupleIJNS5_1CILi1EEES8_S8_EEENS6_IJNS7_ILi128EEENS7_ILi96EEENS7_ILi64EEEEEELi256ENS_6half_tEfNS_4arch4Sm90ELb0ELb0ELb0ELb1ELb0ELb0ELb0ELb1ELb0ELb0ELb0ELb0EEENS1_21CollectiveEpilogueFwdINS6_IJSA_NS7_ILi256EEESB_EEES9_SE_SG_Li256ELb1ELb0ELb0ELb0EEENS1_36VarlenDynamicPersistentTileSchedulerILi128ELi96ELi256ELi32ELb0ELb0ELb1ELb0ELb1ELb1EEEEEEEEEvNT_6ParamsE,@function
        .size           _ZN7cutlass13device_kernelIN5flash11enable_sm90INS1_16FlashAttnFwdSm90INS1_25CollectiveMainloopFwdSm90ILi2EN4cute5tupleIJNS5_1CILi1EEES8_S8_EEENS6_IJNS7_ILi128EEENS7_ILi96EEENS7_ILi64EEEEEELi256ENS_6half_tEfNS_4arch4Sm90ELb0ELb0ELb0ELb1ELb0ELb0ELb0ELb1ELb0ELb0ELb0ELb0EEENS1_21CollectiveEpilogueFwdINS6_IJSA_NS7_ILi256EEESB_EEES9_SE_SG_Li256ELb1ELb0ELb0ELb0EEENS1_36VarlenDynamicPersistentTileSchedulerILi128ELi96ELi256ELi32ELb0ELb0ELb1ELb0ELb1ELb1EEEEEEEEEvNT_6ParamsE,(.L_x_76 - _ZN7cutlass13device_kernelIN5flash11enable_sm90INS1_16FlashAttnFwdSm90INS1_25CollectiveMainloopFwdSm90ILi2EN4cute5tupleIJNS5_1CILi1EEES8_S8_EEENS6_IJNS7_ILi128EEENS7_ILi96EEENS7_ILi64EEEEEELi256ENS_6half_tEfNS_4arch4Sm90ELb0ELb0ELb0ELb1ELb0ELb0ELb0ELb1ELb0ELb0ELb0ELb0EEENS1_21CollectiveEpilogueFwdINS6_IJSA_NS7_ILi256EEESB_EEES9_SE_SG_Li256ELb1ELb0ELb0ELb0EEENS1_36VarlenDynamicPersistentTileSchedulerILi128ELi96ELi256ELi32ELb0ELb0ELb1ELb0ELb1ELb1EEEEEEEEEvNT_6ParamsE)
        .other          _ZN7cutlass13device_kernelIN5flash11enable_sm90INS1_16FlashAttnFwdSm90INS1_25CollectiveMainloopFwdSm90ILi2EN4cute5tupleIJNS5_1CILi1EEES8_S8_EEENS6_IJNS7_ILi128EEENS7_ILi96EEENS7_ILi64EEEEEELi256ENS_6half_tEfNS_4arch4Sm90ELb0ELb0ELb0ELb1ELb0ELb0ELb0ELb1ELb0ELb0ELb0ELb0EEENS1_21CollectiveEpilogueFwdINS6_IJSA_NS7_ILi256EEESB_EEES9_SE_SG_Li256ELb1ELb0ELb0ELb0EEENS1_36VarlenDynamicPersistentTileSchedulerILi128ELi96ELi256ELi32ELb0ELb0ELb1ELb0ELb1ELb1EEEEEEEEEvNT_6ParamsE,@"STO_CUDA_ENTRY STV_DEFAULT"
_ZN7cutlass13device_kernelIN5flash11enable_sm90INS1_16FlashAttnFwdSm90INS1_25CollectiveMainloopFwdSm90ILi2EN4cute5tupleIJNS5_1CILi1EEES8_S8_EEENS6_IJNS7_ILi128EEENS7_ILi96EEENS7_ILi64EEEEEELi256ENS_6half_tEfNS_4arch4Sm90ELb0ELb0ELb0ELb1ELb0ELb0ELb0ELb1ELb0ELb0ELb0ELb0EEENS1_21CollectiveEpilogueFwdINS6_IJSA_NS7_ILi256EEESB_EEES9_SE_SG_Li256ELb1ELb0ELb0ELb0EEENS1_36VarlenDynamicPersistentTileSchedulerILi128ELi96ELi256ELi32ELb0ELb0ELb1ELb0ELb1ELb1EEEEEEEEEvNT_6ParamsE:
[----:B------:R-:W-:Y:S01]  /*0000*/  LDC R1, c[0x0][0x37c] ;  /* 0x0000df00ff017b82 */ /* 0x000fe20000000800 */
[----:B------:R-:W-:Y:S05]  /*0010*/  EXIT ;  /* 0x000000000000794d */ /* 0x000fea0003800000 */
.L_x_30:
        /* <DEDUP_REMOVED lines=14> */
.L_x_76:


//--------------------- .text._ZN7cutlass13device_kernelIN5flash11enable_sm90INS1_16FlashAttnFwdSm90INS1_25CollectiveMainloopFwdSm90ILi2EN4cute5tupleIJNS5_1CILi1EEES8_S8_EEENS6_IJNS7_ILi128EEENS7_ILi96EEENS7_ILi64EEEEEELi256ENS_6half_tEfNS_4arch4Sm90ELb0ELb0ELb0ELb1ELb0ELb1ELb0ELb1ELb0ELb0ELb0ELb0EEENS1_21CollectiveEpilogueFwdINS6_IJSA_NS7_ILi256EEESB_EEES9_SE_SG_Li256ELb1ELb0ELb0ELb0EEENS1_36VarlenDynamicPersistentTileSchedulerILi128ELi96ELi256ELi32ELb0ELb0ELb1ELb0ELb1ELb1EEEEEEEEEvNT_6ParamsE --------------------------
	.section	.text._ZN7cutlass13device_kernelIN5flash11enable_sm90INS1_16FlashAttnFwdSm90INS1_25CollectiveMainloopFwdSm90ILi2EN4cute5tupleIJNS5_1CILi1EEES8_S8_EEENS6_IJNS7_ILi128EEENS7_ILi96EEENS7_ILi64EEEEEELi256ENS_6half_tEfNS_4arch4Sm90ELb0ELb0ELb0ELb1ELb0ELb1ELb0ELb1ELb0ELb0ELb0ELb0EEENS1_21CollectiveEpilogueFwdINS6_IJSA_NS7_ILi256EEESB_EEES9_SE_SG_Li256ELb1ELb0ELb0ELb0EEENS1_36VarlenDynamicPersistentTileSchedulerILi128ELi96ELi256ELi32ELb0ELb0ELb1ELb0ELb1ELb1EEEEEEEEEvNT_6ParamsE,"ax",@progbits
	.align	128
.text._ZN7cutlass13device_kernelIN5flash11enable_sm90INS1_16FlashAttnFwdSm90INS1_25CollectiveMainloopFwdSm90ILi2EN4cute5tupleIJNS5_1CILi1EEES8_S8_EEENS6_IJNS7_ILi128EEENS7_ILi96EEENS7_ILi64EEEEEELi256ENS_6half_tEfNS_4arch4Sm90ELb0ELb0ELb0ELb1ELb0ELb1ELb0ELb1ELb0ELb0ELb0ELb0EEENS1_21CollectiveEpilogueFwdINS6_IJSA_NS7_ILi256EEESB_EEES9_SE_SG_Li256ELb1ELb0ELb0ELb0EEENS1_36VarlenDynamicPersistentTileSchedulerILi128ELi96ELi256ELi32ELb0ELb0ELb1ELb0ELb1ELb1EEEEEEEEEvNT_6ParamsE:
        .type           _ZN7cutlass13device_kernelIN5flash11enable_sm90INS1_16FlashAttnFwdSm90INS1_25CollectiveMainloopFwdSm90ILi2EN4cute5tupleIJNS5_1CILi1EEES8_S8_EEENS6_IJNS7_ILi128EEENS7_ILi96EEENS7_ILi64EEEEEELi256ENS_6half_tEfNS_4arch4Sm90ELb0ELb0ELb0ELb1ELb0ELb1ELb0ELb1ELb0ELb0ELb0ELb0EEENS1_21CollectiveEpilogueFwdINS6_IJSA_NS7_ILi256EEESB_EEES9_SE_SG_Li256ELb1ELb0ELb0ELb0EEENS1_36VarlenDynamicPersistentTileSchedulerILi128ELi96ELi256ELi32ELb0ELb0ELb1ELb0ELb1ELb1EEEEEEEEEvNT_6ParamsE,@function
        .size           _ZN7cutlass13device_kernelIN5flash11enable_sm90INS1_16FlashAttnFwdSm90INS1_25CollectiveMainloopFwdSm90ILi2EN4cute5tupleIJNS5_1CILi1EEES8_S8_EEENS6_IJNS7_ILi128EEENS7_ILi96EEENS7_ILi64EEEEEELi256ENS_6half_tEfNS_4arch4Sm90ELb0ELb0ELb0ELb1ELb0ELb1ELb0ELb1ELb0ELb0ELb0ELb0EEENS1_21CollectiveEpilogueFwdINS6_IJSA_NS7_ILi256EEESB_EEES9_SE_SG_Li256ELb1ELb0ELb0ELb0EEENS1_36VarlenDynamicPersistentTileSchedulerILi128ELi96ELi256ELi32ELb0ELb0ELb1ELb0ELb1ELb1EEEEEEEEEvNT_6ParamsE,(.L_x_77 - _ZN7cutlass13device_kernelIN5flash11enable_sm90INS1_16FlashAttnFwdSm90INS1_25CollectiveMainloopFwdSm90ILi2EN4cute5tupleIJNS5_1CILi1EEES8_S8_EEENS6_IJNS7_ILi128EEENS7_ILi96EEENS7_ILi64EEEEEELi256ENS_6half_tEfNS_4arch4Sm90ELb0ELb0ELb0ELb1ELb0ELb1ELb0ELb1ELb0ELb0ELb0ELb0EEENS1_21CollectiveEpilogueFwdINS6_IJSA_NS7_ILi256EEESB_EEES9_SE_SG_Li256ELb1ELb0ELb0ELb0EEENS1_36VarlenDynamicPersistentTileSchedulerILi128ELi96ELi256ELi32ELb0ELb0ELb1ELb0ELb1ELb1EEEEEEEEEvNT_6ParamsE)
        .other          _ZN7cutlass13device_kernelIN5flash11enable_sm90INS1_16FlashAttnFwdSm90INS1_25CollectiveMainloopFwdSm90ILi2EN4cute5tupleIJNS5_1CILi1EEES8_S8_EEENS6_IJNS7_ILi128EEENS7_ILi96EEENS7_ILi64EEEEEELi256ENS_6half_tEfNS_4arch4Sm90ELb0ELb0ELb0ELb1ELb0ELb1ELb0ELb1ELb0ELb0ELb0ELb0EEENS1_21CollectiveEpilogueFwdINS6_IJSA_NS7_ILi256EEESB_EEES9_SE_SG_Li256ELb1ELb0ELb0ELb0EEENS1_36VarlenDynamicPersistentTileSchedulerILi128ELi96ELi256ELi32ELb0ELb0ELb1ELb0ELb1ELb1EEEEEEEEEvNT_6ParamsE,@"STO_CUDA_ENTRY STV_DEFAULT"
_ZN7cutlass13device_kernelIN5flash11enable_sm90INS1_16FlashAttnFwdSm90INS1_25CollectiveMainloopFwdSm90ILi2EN4cute5tupleIJNS5_1CILi1EEES8_S8_EEENS6_IJNS7_ILi128EEENS7_ILi96EEENS7_ILi64EEEEEELi256ENS_6half_tEfNS_4arch4Sm90ELb0ELb0ELb0ELb1ELb0ELb1ELb0ELb1ELb0ELb0ELb0ELb0EEENS1_21CollectiveEpilogueFwdINS6_IJSA_NS7_ILi256EEESB_EEES9_SE_SG_Li256ELb1ELb0ELb0ELb0EEENS1_36VarlenDynamicPersistentTileSchedulerILi128ELi96ELi256ELi32ELb0ELb0ELb1ELb0ELb1ELb1EEEEEEEEEvNT_6ParamsE:
[----:B------:R-:W-:Y:S01]  /*0000*/  LDC R1, c[0x0][0x37c] ;  /* 0x0000df00ff017b82 */ /* 0x000fe20000000800 */
[----:B------:R-:W-:Y:S05]  /*0010*/  EXIT ;  /* 0x000000000000794d */ /* 0x000fea0003800000 */
.L_x_31:
        /* <DEDUP_REMOVED lines=14> */
.L_x_77:


//--------------------- .text._ZN7cutlass13device_kernelIN5flash11enable_sm90INS1_16FlashAttnFwdSm90INS1_25CollectiveMainloopFwdSm90ILi2EN4cute5tupleIJNS5_1CILi1EEES8_S8_EEENS6_IJNS7_ILi128EEENS7_ILi96EEENS7_ILi64EEEEEELi256ENS_6half_tEfNS_4arch4Sm90ELb0ELb0ELb0ELb1ELb0ELb0ELb1ELb1ELb0ELb0ELb0ELb0EEENS1_21CollectiveEpilogueFwdINS6_IJSA_NS7_ILi256EEESB_EEES9_SE_SG_Li256ELb1ELb0ELb0ELb0EEENS1_36VarlenDynamicPersistentTileSchedulerILi128ELi96ELi256ELi32ELb0ELb0ELb1ELb0ELb1ELb1EEEEEEEEEvNT_6ParamsE --------------------------
	.section	.text._ZN7cutlass13device_kernelIN5flash11enable_sm90INS1_16FlashAttnFwdSm90INS1_25CollectiveMainloopFwdSm90ILi2EN4cute5tupleIJNS5_1CILi1EEES8_S8_EEENS6_IJNS7_ILi128EEENS7_ILi96EEENS7_ILi64EEEEEELi256ENS_6half_tEfNS_4arch4Sm90ELb0ELb0ELb0ELb1ELb0ELb0ELb1ELb1ELb0ELb0ELb0ELb0EEENS1_21CollectiveEpilogueFwdINS6_IJSA_NS7_ILi256EEESB_EEES9_SE_SG_Li256ELb1ELb0ELb0ELb0EEENS1_36VarlenDynamicPersistentTileSchedulerILi128ELi96ELi256ELi32ELb0ELb0ELb1ELb0ELb1ELb1EEEEEEEEEvNT_6ParamsE,"ax",@progbits
	.align	128
.text._ZN7cutlass13device_kernelIN5flash11enable_sm90INS1_16FlashAttnFwdSm90INS1_25CollectiveMainloopFwdSm90ILi2EN4cute5tupleIJNS5_1CILi1EEES8_S8_EEENS6_IJNS7_ILi128EEENS7_ILi96EEENS7_ILi64EEEEEELi256ENS_6half_tEfNS_4arch4Sm90ELb0ELb0ELb0ELb1ELb0ELb0ELb1ELb1ELb0ELb0ELb0ELb0EEENS1_21CollectiveEpilogueFwdINS6_IJSA_NS7_ILi256EEESB_EEES9_SE_SG_Li256ELb1ELb0ELb0ELb0EEENS1_36VarlenDynamicPersistentTileSchedulerILi128ELi96ELi256ELi32ELb0ELb0ELb1ELb0ELb1ELb1EEEEEEEEEvNT_6ParamsE:
        .type           _ZN7cutlass13device_kernelIN5flash11enable_sm90INS1_16FlashAttnFwdSm90INS1_25CollectiveMainloopFwdSm90ILi2EN4cute5tupleIJNS5_1CILi1EEES8_S8_EEENS6_IJNS7_ILi128EEENS7_ILi96EEENS7_ILi64EEEEEELi256ENS_6half_tEfNS_4arch4Sm90ELb0ELb0ELb0ELb1ELb0ELb0ELb1ELb1ELb0ELb0ELb0ELb0EEENS1_21CollectiveEpilogueFwdINS6_IJSA_NS7_ILi256EEESB_EEES9_SE_SG_Li256ELb1ELb0ELb0ELb0EEENS1_36VarlenDynamicPersistentTileSchedulerILi128ELi96ELi256ELi32ELb0ELb0ELb1ELb0ELb1ELb1EEEEEEEEEvNT_6ParamsE,@function
        .size           _ZN7cutlass13device_kernelIN5flash11enable_sm90INS1_16FlashAttnFwdSm90INS1_25CollectiveMainloopFwdSm90ILi2EN4cute5tupleIJNS5_1CILi1EEES8_S8_EEENS6_IJNS7_ILi128EEENS7_ILi96EEENS7_ILi64EEEEEELi256ENS_6half_tEfNS_4arch4Sm90ELb0ELb0ELb0ELb1ELb0ELb0ELb1ELb1ELb0ELb0ELb0ELb0EEENS1_21CollectiveEpilogueFwdINS6_IJSA_NS7_ILi256EEESB_EEES9_SE_SG_Li256ELb1ELb0ELb0ELb0EEENS1_36VarlenDynamicPersistentTileSchedulerILi128ELi96ELi256ELi32ELb0ELb0ELb1ELb0ELb1ELb1EEEEEEEEEvNT_6ParamsE,(.L_x_78 - _ZN7cutlass13device_kernelIN5flash11enable_sm90INS1_16FlashAttnFwdSm90INS1_25CollectiveMainloopFwdSm90ILi2EN4cute5tupleIJNS5_1CILi1EEES8_S8_EEENS6_IJNS7_ILi128EEENS7_ILi96EEENS7_ILi64EEEEEELi256ENS_6half_tEfNS_4arch4Sm90ELb0ELb0ELb0ELb1ELb0ELb0ELb1ELb1ELb0ELb0ELb0ELb0EEENS1_21CollectiveEpilogueFwdINS6_IJSA_NS7_ILi256EEESB_EEES9_SE_SG_Li256ELb1ELb0ELb0ELb0EEENS1_36VarlenDynamicPersistentTileSchedulerILi128ELi96ELi256ELi32ELb0ELb0ELb1ELb0ELb1ELb1EEEEEEEEEvNT_6ParamsE)
        .other          _ZN7cutlass13device_kernelIN5flash11enable_sm90INS1_16FlashAttnFwdSm90INS1_25CollectiveMainloopFwdSm90ILi2EN4cute5tupleIJNS5_1CILi1EEES8_S8_EEENS6_IJNS7_ILi128EEENS7_ILi96EEENS7_ILi64EEEEEELi256ENS_6half_tEfNS_4arch4Sm90ELb0ELb0ELb0ELb1ELb0ELb0ELb1ELb1ELb0ELb0ELb0ELb0EEENS1_21CollectiveEpilogueFwdINS6_IJSA_NS7_ILi256EEESB_EEES9_SE_SG_Li256ELb1ELb0ELb0ELb0EEENS1_36VarlenDynamicPersistentTileSchedulerILi128ELi96ELi256ELi32ELb0ELb0ELb1ELb0ELb1ELb1EEEEEEEEEvNT_6ParamsE,@"STO_CUDA_ENTRY STV_DEFAULT"
_ZN7cutlass13device_kernelIN5flash11enable_sm90INS1_16FlashAttnFwdSm90INS1_25CollectiveMainloopFwdSm90ILi2EN4cute5tupleIJNS5_1CILi1EEES8_S8_EEENS6_IJNS7_ILi128EEENS7_ILi96EEENS7_ILi64EEEEEELi256ENS_6half_tEfNS_4arch4Sm90ELb0ELb0ELb0ELb1ELb0ELb0ELb1ELb1ELb0ELb0ELb0ELb0EEENS1_21CollectiveEpilogueFwdINS6_IJSA_NS7_ILi256EEESB_EEES9_SE_SG_Li256ELb1ELb0ELb0ELb0EEENS1_36VarlenDynamicPersistentTileSchedulerILi128ELi96ELi256ELi32ELb0ELb0ELb1ELb0ELb1ELb1EEEEEEEEEvNT_6ParamsE:
[----:B------:R-:W-:Y:S01]  /*0000*/  LDC R1, c[0x0][0x37c] ;  /* 0x0000df00ff017b82 */ /* 0x000fe20000000800 */
[----:B------:R-:W-:Y:S05]  /*0010*/  EXIT ;  /* 0x000000000000794d */ /* 0x000fea0003800000 */
.L_x_32:
        /* <DEDUP_REMOVED lines=14> */
.L_x_78:


//--------------------- .text._ZN7cutlass13device_kernelIN5flash11enable_sm90INS1_16FlashAttnFwdSm90INS1_25CollectiveMainloopFwdSm90ILi2EN4cute5tupleIJNS5_1CILi1EEES8_S8_EEENS6_IJNS7_ILi128EEENS7_ILi96EEENS7_ILi64EEEEEELi256ENS_6half_tEfNS_4arch4Sm90ELb0ELb0ELb0ELb1ELb0ELb1ELb1ELb1ELb0ELb0ELb0ELb0EEENS1_21CollectiveEpilogueFwdINS6_IJSA_NS7_ILi256EEESB_EEES9_SE_SG_Li256ELb1ELb0ELb0ELb0EEENS1_36VarlenDynamicPersistentTileSchedulerILi128ELi96ELi256ELi32ELb0ELb0ELb1ELb0ELb1ELb1EEEEEEEEEvNT_6ParamsE --------------------------
	.section	.text._ZN7cutlass13device_kernelIN5flash11enable_sm90INS1_16FlashAttnFwdSm90INS1_25CollectiveMainloopFwdSm90ILi2EN4cute5tupleIJNS5_1CILi1EEES8_S8_EEENS6_IJNS7_ILi128EEENS7_ILi96EEENS7_ILi64EEEEEELi256ENS_6half_tEfNS_4arch4Sm90ELb0ELb0ELb0ELb1ELb0ELb1ELb1ELb1ELb0ELb0ELb0ELb0EEENS1_21CollectiveEpilogueFwdINS6_IJSA_NS7_ILi256EEESB_EEES9_SE_SG_Li256ELb1ELb0ELb0ELb0EEENS1_36VarlenDynamicPersistentTileSchedulerILi128ELi96ELi256ELi32ELb0ELb0ELb1ELb0ELb1ELb1EEEEEEEEEvNT_6ParamsE,"ax",@progbits
	.align	128
.text._ZN7cutlass13device_kernelIN5flash11enable_sm90INS1_16FlashAttnFwdSm90INS1_25CollectiveMainloopFwdSm90ILi2EN4cute5tupleIJNS5_1CILi1EEES8_S8_EEENS6_IJNS7_ILi128EEENS7_ILi96EEENS7_ILi64EEEEEELi256ENS_6half_tEfNS_4arch4Sm90ELb0ELb0ELb0ELb1ELb0ELb1ELb1ELb1ELb0ELb0ELb0ELb0EEENS1_21CollectiveEpilogueFwdINS6_IJSA_NS7_ILi256EEESB_EEES9_SE_SG_Li256ELb1ELb0ELb0ELb0EEENS1_36VarlenDynamicPersistentTileSchedulerILi128ELi96ELi256ELi32ELb0ELb0ELb1ELb0ELb1ELb1EEEEEEEEEvNT_6ParamsE:
        .type           _ZN7cutlass13device_kernelIN5flash11enable_sm90INS1_16FlashAttnFwdSm90INS1_25CollectiveMainloopFwdSm90ILi2EN4cute5tupleIJNS5_1CILi1EEES8_S8_EEENS6_IJNS7_ILi128EEENS7_ILi96EEENS7_ILi64EEEEEELi256ENS_6half_tEfNS_4arch4Sm90ELb0ELb0ELb0ELb1ELb0ELb1ELb1ELb1ELb0ELb0ELb0ELb0EEENS1_21CollectiveEpilogueFwdINS6_IJSA_NS7_ILi256EEESB_EEES9_SE_SG_Li256ELb1ELb0ELb0ELb0EEENS1_36VarlenDynamicPersistentTileSchedulerILi128ELi96ELi256ELi32ELb0ELb0ELb1ELb0ELb1ELb1EEEEEEEEEvNT_6ParamsE,@function
        .size           _ZN7cutlass13device_kernelIN5flash11enable_sm90INS1_16FlashAttnFwdSm90INS1_25CollectiveMainloopFwdSm90ILi2EN4cute5tupleIJNS5_1CILi1EEES8_S8_EEENS6_IJNS7_ILi128EEENS7_ILi96EEENS7_ILi64EEEEEELi256ENS_6half_tEfNS_4arch4Sm90ELb0ELb0ELb0ELb1ELb0ELb1ELb1ELb1ELb0ELb0ELb0ELb0EEENS1_21CollectiveEpilogueFwdINS6_IJSA_NS7_ILi256EEESB_EEES9_SE_SG_Li256ELb1ELb0ELb0ELb0EEENS1_36VarlenDynamicPersistentTileSchedulerILi128ELi96ELi256ELi32ELb0ELb0ELb1ELb0ELb1ELb1EEEEEEEEEvNT_6ParamsE,(.L_x_79 - _ZN7cutlass13device_kernelIN5flash11enable_sm90INS1_16FlashAttnFwdSm90INS1_25CollectiveMainloopFwdSm90ILi2EN4cute5tupleIJNS5_1CILi1EEES8_S8_EEENS6_IJNS7_ILi128EEENS7_ILi96EEENS7_ILi64EEEEEELi256ENS_6half_tEfNS_4arch4Sm90ELb0ELb0ELb0ELb1ELb0ELb1ELb1ELb1ELb0ELb0ELb0ELb0EEENS1_21CollectiveEpilogueFwdINS6_IJSA_NS7_ILi256EEESB_EEES9_SE_SG_Li256ELb1ELb0ELb0ELb0EEENS1_36VarlenDynamicPersistentTileSchedulerILi128ELi96ELi256ELi32ELb0ELb0ELb1ELb0ELb1ELb1EEEEEEEEEvNT_6ParamsE)
        .other          _ZN7cutlass13device_kernelIN5flash11enable_sm90INS1_16FlashAttnFwdSm90INS1_25CollectiveMainloopFwdSm90ILi2EN4cute5tupleIJNS5_1CILi1EEES8_S8_EEENS6_IJNS7_ILi128EEENS7_ILi96EEENS7_ILi64EEEEEELi256ENS_6half_tEfNS_4arch4Sm90ELb0ELb0ELb0ELb1ELb0ELb1ELb1ELb1ELb0ELb0ELb0ELb0EEENS1_21CollectiveEpilogueFwdINS6_IJSA_NS7_ILi256EEESB_EEES9_SE_SG_Li256ELb1ELb0ELb0ELb0EEENS1_36VarlenDynamicPersistentTileSchedulerILi128ELi96ELi256ELi32ELb0ELb0ELb1ELb0ELb1ELb1EEEEEEEEEvNT_6ParamsE,@"STO_CUDA_ENTRY STV_DEFAULT"
_ZN7cutlass13device_kernelIN5flash11enable_sm90INS1_16FlashAttnFwdSm90INS1_25CollectiveMainloopFwdSm90ILi2EN4cute5tupleIJNS5_1CILi1EEES8_S8_EEENS6_IJNS7_ILi128EEENS7_ILi96EEENS7_ILi64EEEEEELi256ENS_6half_tEfNS_4arch4Sm90ELb0ELb0ELb0ELb1ELb0ELb1ELb1ELb1ELb0ELb0ELb0ELb0EEENS1_21CollectiveEpilogueFwdINS6_IJSA_NS7_ILi256EEESB_EEES9_SE_SG_Li256ELb1ELb0ELb0ELb0EEENS1_36VarlenDynamicPersistentTileSchedulerILi128ELi96ELi256ELi32ELb0ELb0ELb1ELb0ELb1ELb1EEEEEEEEEvNT_6ParamsE:
[----:B------:R-:W-:Y:S01]  /*0000*/  LDC R1, c[0x0][0x37c] ;  /* 0x0000df00ff017b82 */ /* 0x000fe20000000800 */
[----:B------:R-:W-:Y:S05]  /*0010*/  EXIT ;  /* 0x000000000000794d */ /* 0x000fea0003800000 */
.L_x_33:
        /* <DEDUP_REMOVED lines=14> */
.L_x_79:


//--------------------- .text._ZN7cutlass13device_kernelIN5flash11enable_sm90INS1_16FlashAttnFwdSm90INS1_25CollectiveMainloopFwdSm90ILi2EN4cute5tupleIJNS5_1CILi1EEES8_S8_EEENS6_IJNS7_ILi128EEENS7_ILi96EEENS7_ILi64EEEEEELi256ENS_6half_tEfNS_4arch4Sm90ELb0ELb1ELb0ELb0ELb0ELb0ELb0ELb1ELb0ELb0ELb0ELb0EEENS1_21CollectiveEpilogueFwdINS6_IJSA_NS7_ILi256EEESB_EEES9_SE_SG_Li256ELb0ELb0ELb0ELb0EEENS1_30DynamicPersistentTileSchedulerILi256ELi32ELb0ELb0ELb1EEEEEEEEEvNT_6ParamsE --------------------------
	.section	.text._ZN7cutlass13device_kernelIN5flash11enable_sm90INS1_16FlashAttnFwdSm90INS1_25CollectiveMainloopFwdSm90ILi2EN4cute5tupleIJNS5_1CILi1EEES8_S8_EEENS6_IJNS7_ILi128EEENS7_ILi96EEENS7_ILi64EEEEEELi256ENS_6half_tEfNS_4arch4Sm90ELb0ELb1ELb0ELb0ELb0ELb0ELb0ELb1ELb0ELb0ELb0ELb0EEENS1_21CollectiveEpilogueFwdINS6_IJSA_NS7_ILi256EEESB_EEES9_SE_SG_Li256ELb0ELb0ELb0ELb0EEENS1_30DynamicPersistentTileSchedulerILi256ELi32ELb0ELb0ELb1EEEEEEEEEvNT_6ParamsE,"ax",@progbits
	.align	128
.text._ZN7cutlass13device_kernelIN5flash11enable_sm90INS1_16FlashAttnFwdSm90INS1_25CollectiveMainloopFwdSm90ILi2EN4cute5tupleIJNS5_1CILi1EEES8_S8_EEENS6_IJNS7_ILi128EEENS7_ILi96EEENS7_ILi64EEEEEELi256ENS_6half_tEfNS_4arch4Sm90ELb0ELb1ELb0ELb0ELb0ELb0ELb0ELb1ELb0ELb0ELb0ELb0EEENS1_21CollectiveEpilogueFwdINS6_IJSA_NS7_ILi256EEESB_EEES9_SE_SG_Li256ELb0ELb0ELb0ELb0EEENS1_30DynamicPersistentTileSchedulerILi256ELi32ELb0ELb0ELb1EEEEEEEEEvNT_6ParamsE:
        .type           _ZN7cutlass13device_kernelIN5flash11enable_sm90INS1_16FlashAttnFwdSm90INS1_25CollectiveMainloopFwdSm90ILi2EN4cute5tupleIJNS5_1CILi1EEES8_S8_EEENS6_IJNS7_ILi128EEENS7_ILi96EEENS7_ILi64EEEEEELi256ENS_6half_tEfNS_4arch4Sm90ELb0ELb1ELb0ELb0ELb0ELb0ELb0ELb1ELb0ELb0ELb0ELb0EEENS1_21CollectiveEpilogueFwdINS6_IJSA_NS7_ILi256EEESB_EEES9_SE_SG_Li256ELb0ELb0ELb0ELb0EEENS1_30DynamicPersistentTileSchedulerILi256ELi32ELb0ELb0ELb1EEEEEEEEEvNT_6ParamsE,@function
        .size           _ZN7cutlass13device_kernelIN5flash11enable_sm90INS1_16FlashAttnFwdSm90INS1_25CollectiveMainloopFwdSm90ILi2EN4cute5tupleIJNS5_1CILi1EEES8_S8_EEENS6_IJNS7_ILi128EEENS7_ILi96EEENS7_ILi64EEEEEELi256ENS_6half_tEfNS_4arch4Sm90ELb0ELb1ELb0ELb0ELb0ELb0ELb0ELb1ELb0ELb0ELb0ELb0EEENS1_21CollectiveEpilogueFwdINS6_IJSA_NS7_ILi256EEESB_EEES9_SE_SG_Li256ELb0ELb0ELb0ELb0EEENS1_30DynamicPersistentTileSchedulerILi256ELi32ELb0ELb0ELb1EEEEEEEEEvNT_6ParamsE,(.L_x_80 - _ZN7cutlass13device_kernelIN5flash11enable_sm90INS1_16FlashAttnFwdSm90INS1_25CollectiveMainloopFwdSm90ILi2EN4cute5tupleIJNS5_1CILi1EEES8_S8_EEENS6_IJNS7_ILi128EEENS7_ILi96EEENS7_ILi64EEEEEELi256ENS_6half_tEfNS_4arch4Sm90ELb0ELb1ELb0ELb0ELb0ELb0ELb0ELb1ELb0ELb0ELb0ELb0EEENS1_21CollectiveEpilogueFwdINS6_IJSA_NS7_ILi256EEESB_EEES9_SE_SG_Li256ELb0ELb0ELb0ELb0EEENS1_30DynamicPersistentTileSchedulerILi256ELi32ELb0ELb0ELb1EEEEEEEEEvNT_6ParamsE)
        .other          _ZN7cutlass13device_kernelIN5flash11enable_sm90INS1_16FlashAttnFwdSm90INS1_25CollectiveMainloopFwdSm90ILi2EN4cute5tupleIJNS5_1CILi1EEES8_S8_EEENS6_IJNS7_ILi128EEENS7_ILi96EEENS7_ILi64EEEEEELi256ENS_6half_tEfNS_4arch4Sm90ELb0ELb1ELb0ELb0ELb0ELb0ELb0ELb1ELb0ELb0ELb0ELb0EEENS1_21CollectiveEpilogueFwdINS6_IJSA_NS7_ILi256EEESB_EEES9_SE_SG_Li256ELb0ELb0ELb0ELb0EEENS1_30DynamicPersistentTileSchedulerILi256ELi32ELb0ELb0ELb1EEEEEEEEEvNT_6ParamsE,@"STO_CUDA_ENTRY STV_DEFAULT"
_ZN7cutlass13device_kernelIN5flash11enable_sm90INS1_16FlashAttnFwdSm90INS1_25CollectiveMainloopFwdSm90ILi2EN4cute5tupleIJNS5_1CILi1EEES8_S8_EEENS6_IJNS7_ILi128EEENS7_ILi96EEENS7_ILi64EEEEEELi256ENS_6half_tEfNS_4arch4Sm90ELb0ELb1ELb0ELb0ELb0ELb0ELb0ELb1ELb0ELb0ELb0ELb0EEENS1_21CollectiveEpilogueFwdINS6_IJSA_NS7_ILi256EEESB_EEES9_SE_SG_Li256ELb0ELb0ELb0ELb0EEENS1_30DynamicPersistentTileSchedulerILi256ELi32ELb0ELb0ELb1EEEEEEEEEvNT_6ParamsE:
[----:B------:R-:W-:Y:S01]  /*0000*/  LDC R1, c[0x0][0x37c] ;  /* 0x0000df00ff017b82 */ /* 0x000fe20000000800 */
[----:B------:R-:W-:Y:S05]  /*0010*/  EXIT ;  /* 0x000000000000794d */ /* 0x000fea0003800000 */
.L_x_34:
        /* <DEDUP_REMOVED lines=14> */
.L_x_80:


//--------------------- .text._ZN7cutlass13device_kernelIN5flash11enable_sm90INS1_16FlashAttnFwdSm90INS1_25CollectiveMainloopFwdSm90ILi2EN4cute5tupleIJNS5_1CILi1EEES8_S8_EEENS6_IJNS7_ILi128EEENS7_ILi96EEENS7_ILi64EEEEEELi256ENS_6half_tEfNS_4arch4Sm90ELb0ELb1ELb0ELb0ELb0ELb0ELb1ELb1ELb0ELb0ELb0ELb0EEENS1_21CollectiveEpilogueFwdINS6_IJSA_NS7_ILi256EEESB_EEES9_SE_SG_Li256ELb0ELb0ELb0ELb0EEENS1_30DynamicPersistentTileSchedulerILi256ELi32ELb0ELb0ELb1EEEEEEEEEvNT_6ParamsE --------------------------
	.section	.text._ZN7cutlass13device_kernelIN5flash11enable_sm90INS1_16FlashAttnFwdSm90INS1_25CollectiveMainloopFwdSm90ILi2EN4cute5tupleIJNS5_1CILi1EEES8_S8_EEENS6_IJNS7_ILi128EEENS7_ILi96EEENS7_ILi64EEEEEELi256ENS_6half_tEfNS_4arch4Sm90ELb0ELb1ELb0ELb0ELb0ELb0ELb1ELb1ELb0ELb0ELb0ELb0EEENS1_21CollectiveEpilogueFwdINS6_IJSA_NS7_ILi256EEESB_EEES9_SE_SG_Li256ELb0ELb0ELb0ELb0EEENS1_30DynamicPersistentTileSchedulerILi256ELi32ELb0ELb0ELb1EEEEEEEEEvNT_6ParamsE,"ax",@progbits
	.align	128
.text._ZN7cutlass13device_kernelIN5flash11enable_sm90INS1_16FlashAttnFwdSm90INS1_25CollectiveMainloopFwdSm90ILi2EN4cute5tupleIJNS5_1CILi1EEES8_S8_EEENS6_IJNS7_ILi128EEENS7_ILi96EEENS7_ILi64EEEEEELi256ENS_6half_tEfNS_4arch4Sm90ELb0ELb1ELb0ELb0ELb0ELb0ELb1ELb1ELb0ELb0ELb0ELb0EEENS1_21CollectiveEpilogueFwdINS6_IJSA_NS7_ILi256EEESB_EEES9_SE_SG_Li256ELb0ELb0ELb0ELb0EEENS1_30DynamicPersistentTileSchedulerILi256ELi32ELb0ELb0ELb1EEEEEEEEEvNT_6ParamsE:
        .type           _ZN7cutlass13device_kernelIN5flash11enable_sm90INS1_16FlashAttnFwdSm90INS1_25CollectiveMainloopFwdSm90ILi2EN4cute5tupleIJNS5_1CILi1EEES8_S8_EEENS6_IJNS7_ILi128EEENS7_ILi96EEENS7_ILi64EEEEEELi256ENS_6half_tEfNS_4arch4Sm90ELb0ELb1ELb0ELb0ELb0ELb0ELb1ELb1ELb0ELb0ELb0ELb0EEENS1_21CollectiveEpilogueFwdINS6_IJSA_NS7_ILi256EEESB_EEES9_SE_SG_Li256ELb0ELb0ELb0ELb0EEENS1_30DynamicPersistentTileSchedulerILi256ELi32ELb0ELb0ELb1EEEEEEEEEvNT_6ParamsE,@function
        .size           _ZN7cutlass13device_kernelIN5flash11enable_sm90INS1_16FlashAttnFwdSm90INS1_25CollectiveMainloopFwdSm90ILi2EN4cute5tupleIJNS5_1CILi1EEES8_S8_EEENS6_IJNS7_ILi128EEENS7_ILi96EEENS7_ILi64EEEEEELi256ENS_6half_tEfNS_4arch4Sm90ELb0ELb1ELb0ELb0ELb0ELb0ELb1ELb1ELb0ELb0ELb0ELb0EEENS1_21CollectiveEpilogueFwdINS6_IJSA_NS7_ILi256EEESB_EEES9_SE_SG_Li256ELb0ELb0ELb0ELb0EEENS1_30DynamicPersistentTileSchedulerILi256ELi32ELb0ELb0ELb1EEEEEEEEEvNT_6ParamsE,(.L_x_81 - _ZN7cutlass13device_kernelIN5flash11enable_sm90INS1_16FlashAttnFwdSm90INS1_25CollectiveMainloopFwdSm90ILi2EN4cute5tupleIJNS5_1CILi1EEES8_S8_EEENS6_IJNS7_ILi128EEENS7_ILi96EEENS7_ILi64EEEEEELi256ENS_6half_tEfNS_4arch4Sm90ELb0ELb1ELb0ELb0ELb0ELb0ELb1ELb1ELb0ELb0ELb0ELb0EEENS1_21CollectiveEpilogueFwdINS6_IJSA_NS7_ILi256EEESB_EEES9_SE_SG_Li256ELb0ELb0ELb0ELb0EEENS1_30DynamicPersistentTileSchedulerILi256ELi32ELb0ELb0ELb1EEEEEEEEEvNT_6ParamsE)
        .other          _ZN7cutlass13device_kernelIN5flash11enable_sm90INS1_16FlashAttnFwdSm90INS1_25CollectiveMainloopFwdSm90ILi2EN4cute5tupleIJNS5_1CILi1EEES8_S8_EEENS6_IJNS7_ILi128EEENS7_ILi96EEENS7_ILi64EEEEEELi256ENS_6half_tEfNS_4arch4Sm90ELb0ELb1ELb0ELb0ELb0ELb0ELb1ELb1ELb0ELb0ELb0ELb0EEENS1_21CollectiveEpilogueFwdINS6_IJSA_NS7_ILi256EEESB_EEES9_SE_SG_Li256ELb0ELb0ELb0ELb0EEENS1_30DynamicPersistentTileSchedulerILi256ELi32ELb0ELb0ELb1EEEEEEEEEvNT_6ParamsE,@"STO_CUDA_ENTRY STV_DEFAULT"
_ZN7cutlass13device_kernelIN5flash11enable_sm90INS1_16FlashAttnFwdSm90INS1_25CollectiveMainloopFwdSm90ILi2EN4cute5tupleIJNS5_1CILi1EEES8_S8_EEENS6_IJNS7_ILi128EEENS7_ILi96EEENS7_ILi64EEEEEELi256ENS_6half_tEfNS_4arch4Sm90ELb0ELb1ELb0ELb0ELb0ELb0ELb1ELb1ELb0ELb0ELb0ELb0EEENS1_21CollectiveEpilogueFwdINS6_IJSA_NS7_ILi256EEESB_EEES9_SE_SG_Li256ELb0ELb0ELb0ELb0EEENS1_30DynamicPersistentTileSchedulerILi256ELi32ELb0ELb0ELb1EEEEEEEEEvNT_6ParamsE:
[----:B------:R-:W-:Y:S01]  /*0000*/  LDC R1, c[0x0][0x37c] ;  /* 0x0000df00ff017b82 */ /* 0x000fe20000000800 */
[----:B------:R-:W-:Y:S05]  /*0010*/  EXIT ;  /* 0x000000000000794d */ /* 0x000fea0003800000 */
.L_x_35:
        /* <DEDUP_REMOVED lines=14> */
.L_x_81:


//--------------------- .text._ZN7cutlass13device_kernelIN5flash11enable_sm90INS1_16FlashAttnFwdSm90INS1_25CollectiveMainloopFwdSm90ILi2EN4cute5tupleIJNS5_1CILi1EEES8_S8_EEENS6_IJNS7_ILi128EEENS7_ILi96EEENS7_ILi64EEEEEELi256ENS_6half_tEfNS_4arch4Sm90ELb0ELb1ELb0ELb1ELb0ELb0ELb0ELb1ELb0ELb0ELb0ELb0EEENS1_21CollectiveEpilogueFwdINS6_IJSA_NS7_ILi256EEESB_EEES9_SE_SG_Li256ELb1ELb0ELb0ELb0EEENS1_36VarlenDynamicPersistentTileSchedulerILi128ELi96ELi256ELi32ELb0ELb0ELb1ELb1ELb0ELb1EEEEEEEEEvNT_6ParamsE --------------------------
	.section	.text._ZN7cutlass13device_kernelIN5flash11enable_sm90INS1_16FlashAttnFwdSm90INS1_25CollectiveMainloopFwdSm90ILi2EN4cute5tupleIJNS5_1CILi1EEES8_S8_EEENS6_IJNS7_ILi128EEENS7_ILi96EEENS7_ILi64EEEEEELi256ENS_6half_tEfNS_4arch4Sm90ELb0ELb1ELb0ELb1ELb0ELb0ELb0ELb1ELb0ELb0ELb0ELb0EEENS1_21CollectiveEpilogueFwdINS6_IJSA_NS7_ILi256EEESB_EEES9_SE_SG_Li256ELb1ELb0ELb0ELb0EEENS1_36VarlenDynamicPersistentTileSchedulerILi128ELi96ELi256ELi32ELb0ELb0ELb1ELb1ELb0ELb1EEEEEEEEEvNT_6ParamsE,"ax",@progbits
	.align	128
.text._ZN7cutlass13device_kernelIN5flash11enable_sm90INS1_16FlashAttnFwdSm90INS1_25CollectiveMainloopFwdSm90ILi2EN4cute5tupleIJNS5_1CILi1EEES8_S8_EEENS6_IJNS7_ILi128EEENS7_ILi96EEENS7_ILi64EEEEEELi256ENS_6half_tEfNS_4arch4Sm90ELb0ELb1ELb0ELb1ELb0ELb0ELb0ELb1ELb0ELb0ELb0ELb0EEENS1_21CollectiveEpilogueFwdINS6_IJSA_NS7_ILi256EEESB_EEES9_SE_SG_Li256ELb1ELb0ELb0ELb0EEENS1_36VarlenDynamicPersistentTileSchedulerILi128ELi96ELi256ELi32ELb0ELb0ELb1ELb1ELb0ELb1EEEEEEEEEvNT_6ParamsE:
        .type           _ZN7cutlass13device_kernelIN5flash11enable_sm90INS1_16FlashAttnFwdSm90INS1_25CollectiveMainloopFwdSm90ILi2EN4cute5tupleIJNS5_1CILi1EEES8_S8_EEENS6_IJNS7_ILi128EEENS7_ILi96EEENS7_ILi64EEEEEELi256ENS_6half_tEfNS_4arch4Sm90ELb0ELb1ELb0ELb1ELb0ELb0ELb0ELb1ELb0ELb0ELb0ELb0EEENS1_21CollectiveEpilogueFwdINS6_IJSA_NS7_ILi256EEESB_EEES9_SE_SG_Li256ELb1ELb0ELb0ELb0EEENS1_36VarlenDynamicPersistentTileSchedulerILi128ELi96ELi256ELi32ELb0ELb0ELb1ELb1ELb0ELb1EEEEEEEEEvNT_6ParamsE,@function
        .size           _ZN7cutlass13device_kernelIN5flash11enable_sm90INS1_16FlashAttnFwdSm90INS1_25CollectiveMainloopFwdSm90ILi2EN4cute5tupleIJNS5_1CILi1EEES8_S8_EEENS6_IJNS7_ILi128EEENS7_ILi96EEENS7_ILi64EEEEEELi256ENS_6half_tEfNS_4arch4Sm90ELb0ELb1ELb0ELb1ELb0ELb0ELb0ELb1ELb0ELb0ELb0ELb0EEENS1_21CollectiveEpilogueFwdINS6_IJSA_NS7_ILi256EEESB_EEES9_SE_SG_Li256ELb1ELb0ELb0ELb0EEENS1_36VarlenDynamicPersistentTileSchedulerILi128ELi96ELi256ELi32ELb0ELb0ELb1ELb1ELb0ELb1EEEEEEEEEvNT_6ParamsE,(.L_x_82 - _ZN7cutlass13device_kernelIN5flash11enable_sm90INS1_16FlashAttnFwdSm90INS1_25CollectiveMainloopFwdSm90ILi2EN4cute5tupleIJNS5_1CILi1EEES8_S8_EEENS6_IJNS7_ILi128EEENS7_ILi96EEENS7_ILi64EEEEEELi256ENS_6half_tEfNS_4arch4Sm90ELb0ELb1ELb0ELb1ELb0ELb0ELb0ELb1ELb0ELb0ELb0ELb0EEENS1_21CollectiveEpilogueFwdINS6_IJSA_NS7_ILi256EEESB_EEES9_SE_SG_Li256ELb1ELb0ELb0ELb0EEENS1_36VarlenDynamicPersistentTileSchedulerILi128ELi96ELi256ELi32ELb0ELb0ELb1ELb1ELb0ELb1EEEEEEEEEvNT_6ParamsE)
        .other          _ZN7cutlass13device_kernelIN5flash11enable_sm90INS1_16FlashAttnFwdSm90INS1_25CollectiveMainloopFwdSm90ILi2EN4cute5tupleIJNS5_1CILi1EEES8_S8_EEENS6_IJNS7_ILi128EEENS7_ILi96EEENS7_ILi64EEEEEELi256ENS_6half_tEfNS_4arch4Sm90ELb0ELb1ELb0ELb1ELb0ELb0ELb0ELb1ELb0ELb0ELb0ELb0EEENS1_21CollectiveEpilogueFwdINS6_IJSA_NS7_ILi256EEESB_EEES9_SE_SG_Li256ELb1ELb0ELb0ELb0EEENS1_36VarlenDynamicPersistentTileSchedulerILi128ELi96ELi256ELi32ELb0ELb0ELb1ELb1ELb0ELb1EEEEEEEEEvNT_6ParamsE,@"STO_CUDA_ENTRY STV_DEFAULT"
_ZN7cutlass13device_kernelIN5flash11enable_sm90INS1_16FlashAttnFwdSm90INS1_25CollectiveMainloopFwdSm90ILi2EN4cute5tupleIJNS5_1CILi1EEES8_S8_EEENS6_IJNS7_ILi128EEENS7_ILi96EEENS7_ILi64EEEEEELi256ENS_6half_tEfNS_4arch4Sm90ELb0ELb1ELb0ELb1ELb0ELb0ELb0ELb1ELb0ELb0ELb0ELb0EEENS1_21CollectiveEpilogueFwdINS6_IJSA_NS7_ILi256EEESB_EEES9_SE_SG_Li256ELb1ELb0ELb0ELb0EEENS1_36VarlenDynamicPersistentTileSchedulerILi128ELi96ELi256ELi32ELb0ELb0ELb1ELb1ELb0ELb1EEEEEEEEEvNT_6ParamsE:
[----:B------:R-:W-:Y:S01]  /*0000*/  LDC R1, c[0x0][0x37c] ;  /* 0x0000df00ff017b82 */ /* 0x000fe20000000800 */
[----:B------:R-:W-:Y:S05]  /*0010*/  EXIT ;  /* 0x000000000000794d */ /* 0x000fea0003800000 */
.L_x_36:
        /* <DEDUP_REMOVED lines=14> */
.L_x_82:


//--------------------- .text._ZN7cutlass13device_kernelIN5flash11enable_sm90INS1_16FlashAttnFwdSm90INS1_25CollectiveMainloopFwdSm90ILi2EN4cute5tupleIJNS5_1CILi1EEES8_S8_EEENS6_IJNS7_ILi128EEENS7_ILi96EEENS7_ILi64EEEEEELi256ENS_6half_tEfNS_4arch4Sm90ELb0ELb1ELb0ELb1ELb0ELb1ELb0ELb1ELb0ELb0ELb0ELb0EEENS1_21CollectiveEpilogueFwdINS6_IJSA_NS7_ILi256EEESB_EEES9_SE_SG_Li256ELb1ELb0ELb0ELb0EEENS1_36VarlenDynamicPersistentTileSchedulerILi128ELi96ELi256ELi32ELb0ELb0ELb1ELb1ELb0ELb1EEEEEEEEEvNT_6ParamsE --------------------------
	.section	.text._ZN7cutlass13device_kernelIN5flash11enable_sm90INS1_16FlashAttnFwdSm90INS1_25CollectiveMainloopFwdSm90ILi2EN4cute5tupleIJNS5_1CILi1EEES8_S8_EEENS6_IJNS7_ILi128EEENS7_ILi96EEENS7_ILi64EEEEEELi256ENS_6half_tEfNS_4arch4Sm90ELb0ELb1ELb0ELb1ELb0ELb1ELb0ELb1ELb0ELb0ELb0ELb0EEENS1_21CollectiveEpilogueFwdINS6_IJSA_NS7_ILi256EEESB_EEES9_SE_SG_Li256ELb1ELb0ELb0ELb0EEENS1_36VarlenDynamicPersistentTileSchedulerILi128ELi96ELi256ELi32ELb0ELb0ELb1ELb1ELb0ELb1EEEEEEEEEvNT_6ParamsE,"ax",@progbits
	.align	128
.text._ZN7cutlass13device_kernelIN5flash11enable_sm90INS1_16FlashAttnFwdSm90INS1_25CollectiveMainloopFwdSm90ILi2EN4cute5tupleIJNS5_1CILi1EEES8_S8_EEENS6_IJNS7_ILi128EEENS7_ILi96EEENS7_ILi64EEEEEELi256ENS_6half_tEfNS_4arch4Sm90ELb0ELb1ELb0ELb1ELb0ELb1ELb0ELb1ELb0ELb0ELb0ELb0EEENS1_21CollectiveEpilogueFwdINS6_IJSA_NS7_ILi256EEESB_EEES9_SE_SG_Li256ELb1ELb0ELb0ELb0EEENS1_36VarlenDynamicPersistentTileSchedulerILi128ELi96ELi256ELi32ELb0ELb0ELb1ELb1ELb0ELb1EEEEEEEEEvNT_6ParamsE:
        .type           _ZN7cutlass13device_kernelIN5flash11enable_sm90INS1_16FlashAttnFwdSm90INS1_25CollectiveMainloopFwdSm90ILi2EN4cute5tupleIJNS5_1CILi1EEES8_S8_EEENS6_IJNS7_ILi128EEENS7_ILi96EEENS7_ILi64EEEEEELi256ENS_6half_tEfNS_4arch4Sm90ELb0ELb1ELb0ELb1ELb0ELb1ELb0ELb1ELb0ELb0ELb0ELb0EEENS1_21CollectiveEpilogueFwdINS6_IJSA_NS7_ILi256EEESB_EEES9_SE_SG_Li256ELb1ELb0ELb0ELb0EEENS1_36VarlenDynamicPersistentTileSchedulerILi128ELi96ELi256ELi32ELb0ELb0ELb1ELb1ELb0ELb1EEEEEEEEEvNT_6ParamsE,@function
        .size           _ZN7cutlass13device_kernelIN5flash11enable_sm90INS1_16FlashAttnFwdSm90INS1_25CollectiveMainloopFwdSm90ILi2EN4cute5tupleIJNS5_1CILi1EEES8_S8_EEENS6_IJNS7_ILi128EEENS7_ILi96EEENS7_ILi64EEEEEELi256ENS_6half_tEfNS_4arch4Sm90ELb0ELb1ELb0ELb1ELb0ELb1ELb0ELb1ELb0ELb0ELb0ELb0EEENS1_21CollectiveEpilogueFwdINS6_IJSA_NS7_ILi256EEESB_EEES9_SE_SG_Li256ELb1ELb0ELb0ELb0EEENS1_36VarlenDynamicPersistentTileSchedulerILi128ELi96ELi256ELi32ELb0ELb0ELb1ELb1ELb0ELb1EEEEEEEEEvNT_6ParamsE,(.L_x_83 - _ZN7cutlass13device_kernelIN5flash11enable_sm90INS1_16FlashAttnFwdSm90INS1_25CollectiveMainloopFwdSm90ILi2EN4cute5tupleIJNS5_1CILi1EEES8_S8_EEENS6_IJNS7_ILi128EEENS7_ILi96EEENS7_ILi64EEEEEELi256ENS_6half_tEfNS_4arch4Sm90ELb0ELb1ELb0ELb1ELb0ELb1ELb0ELb1ELb0ELb0ELb0ELb0EEENS1_21CollectiveEpilogueFwdINS6_IJSA_NS7_ILi256EEESB_EEES9_SE_SG_Li256ELb1ELb0ELb0ELb0EEENS1_36VarlenDynamicPersistentTileSchedulerILi128ELi96ELi256ELi32ELb0ELb0ELb1ELb1ELb0ELb1EEEEEEEEEvNT_6ParamsE)
        .other          _ZN7cutlass13device_kernelIN5flash11enable_sm90INS1_16FlashAttnFwdSm90INS1_25CollectiveMainloopFwdSm90ILi2EN4cute5tupleIJNS5_1CILi1EEES8_S8_EEENS6_IJNS7_ILi128EEENS7_ILi96EEENS7_ILi64EEEEEELi256ENS_6half_tEfNS_4arch4Sm90ELb0ELb1ELb0ELb1ELb0ELb1ELb0ELb1ELb0ELb0ELb0ELb0EEENS1_21CollectiveEpilogueFwdINS6_IJSA_NS7_ILi256EEESB_EEES9_SE_SG_Li256ELb1ELb0ELb0ELb0EEENS1_36VarlenDynamicPersistentTileSchedulerILi128ELi96ELi256ELi32ELb0ELb0ELb1ELb1ELb0ELb1EEEEEEEEEvNT_6ParamsE,@"STO_CUDA_ENTRY STV_DEFAULT"
_ZN7cutlass13device_kernelIN5flash11enable_sm90INS1_16FlashAttnFwdSm90INS1_25CollectiveMainloopFwdSm90ILi2EN4cute5tupleIJNS5_1CILi1EEES8_S8_EEENS6_IJNS7_ILi128EEENS7_ILi96EEENS7_ILi64EEEEEELi256ENS_6half_tEfNS_4arch4Sm90ELb0ELb1ELb0ELb1ELb0ELb1ELb0ELb1ELb0ELb0ELb0ELb0EEENS1_21CollectiveEpilogueFwdINS6_IJSA_NS7_ILi256EEESB_EEES9_SE_SG_Li256ELb1ELb0ELb0ELb0EEENS1_36VarlenDynamicPersistentTileSchedulerILi128ELi96ELi256ELi32ELb0ELb0ELb1ELb1ELb0ELb1EEEEEEEEEvNT_6ParamsE:
[----:B------:R-:W-:Y:S01]  /*0000*/  LDC R1, c[0x0][0x37c] ;  /* 0x0000df00ff017b82 */ /* 0x000fe20000000800 */
[----:B------:R-:W-:Y:S05]  /*0010*/  EXIT ;  /* 0x000000000000794d */ /* 0x000fea0003800000 */
.L_x_37:
        /* <DEDUP_REMOVED lines=14> */
.L_x_83:


//--------------------- .text._ZN7cutlass13device_kernelIN5flash11enable_sm90INS1_16FlashAttnFwdSm90INS1_25CollectiveMainloopFwdSm90ILi2EN4cute5tupleIJNS5_1CILi1EEES8_S8_EEENS6_IJNS7_ILi128EEENS7_ILi96EEENS7_ILi64EEEEEELi256ENS_6half_tEfNS_4arch4Sm90ELb0ELb1ELb0ELb1ELb0ELb0ELb1ELb1ELb0ELb0ELb0ELb0EEENS1_21CollectiveEpilogueFwdINS6_IJSA_NS7_ILi256EEESB_EEES9_SE_SG_Li256ELb1ELb0ELb0ELb0EEENS1_36VarlenDynamicPersistentTileSchedulerILi128ELi96ELi256ELi32ELb0ELb0ELb1ELb1ELb0ELb1EEEEEEEEEvNT_6ParamsE --------------------------
	.section	.text._ZN7cutlass13device_kernelIN5flash11enable_sm90INS1_16FlashAttnFwdSm90INS1_25CollectiveMainloopFwdSm90ILi2EN4cute5tupleIJNS5_1CILi1EEES8_S8_EEENS6_IJNS7_ILi128EEENS7_ILi96EEENS7_ILi64EEEEEELi256ENS_6half_tEfNS_4arch4Sm90ELb0ELb1ELb0ELb1ELb0ELb0ELb1ELb1ELb0ELb0ELb0ELb0EEENS1_21CollectiveEpilogueFwdINS6_IJSA_NS7_ILi256EEESB_EEES9_SE_SG_Li256ELb1ELb0ELb0ELb0EEENS1_36VarlenDynamicPersistentTileSchedulerILi128ELi96ELi256ELi32ELb0ELb0ELb1ELb1ELb0ELb1EEEEEEEEEvNT_6ParamsE,"ax",@progbits
	.align	128
.text._ZN7cutlass13device_kernelIN5flash11enable_sm90INS1_16FlashAttnFwdSm90INS1_25CollectiveMainloopFwdSm90ILi2EN4cute5tupleIJNS5_1CILi1EEES8_S8_EEENS6_IJNS7_ILi128EEENS7_ILi96EEENS7_ILi64EEEEEELi256ENS_6half_tEfNS_4arch4Sm90ELb0ELb1ELb0ELb1ELb0ELb0ELb1ELb1ELb0ELb0ELb0ELb0EEENS1_21CollectiveEpilogueFwdINS6_IJSA_NS7_ILi256EEESB_EEES9_SE_SG_Li256ELb1ELb0ELb0ELb0EEENS1_36VarlenDynamicPersistentTileSchedulerILi128ELi96ELi256ELi32ELb0ELb0ELb1ELb1ELb0ELb1EEEEEEEEEvNT_6ParamsE:
        .type           _ZN7cutlass13device_kernelIN5flash11enable_sm90INS1_16FlashAttnFwdSm90INS1_25CollectiveMainloopFwdSm90ILi2EN4cute5tupleIJNS5_1CILi1EEES8_S8_EEENS6_IJNS7_ILi128EEENS7_ILi96EEENS7_ILi64EEEEEELi256ENS_6half_tEfNS_4arch4Sm90ELb0ELb1ELb0ELb1ELb0ELb0ELb1ELb1ELb0ELb0ELb0ELb0EEENS1_21CollectiveEpilogueFwdINS6_IJSA_NS7_ILi256EEESB_EEES9_SE_SG_Li256ELb1ELb0ELb0ELb0EEENS1_36VarlenDynamicPersistentTileSchedulerILi128ELi96ELi256ELi32ELb0ELb0ELb1ELb1ELb0ELb1EEEEEEEEEvNT_6ParamsE,@function
        .size           _ZN7cutlass13device_kernelIN5flash11enable_sm90INS1_16FlashAttnFwdSm90INS1_25CollectiveMainloopFwdSm90ILi2EN4cute5tupleIJNS5_1CILi1EEES8_S8_EEENS6_IJNS7_ILi128EEENS7_ILi96EEENS7_ILi64EEEEEELi256ENS_6half_tEfNS_4arch4Sm90ELb0ELb1ELb0ELb1ELb0ELb0ELb1ELb1ELb0ELb0ELb0ELb0EEENS1_21CollectiveEpilogueFwdINS6_IJSA_NS7_ILi256EEESB_EEES9_SE_SG_Li256ELb1ELb0ELb0ELb0EEENS1_36VarlenDynamicPersistentTileSchedulerILi128ELi96ELi256ELi32ELb0ELb0ELb1ELb1ELb0ELb1EEEEEEEEEvNT_6ParamsE,(.L_x_84 - _ZN7cutlass13device_kernelIN5flash11enable_sm90INS1_16FlashAttnFwdSm90INS1_25CollectiveMainloopFwdSm90ILi2EN4cute5tupleIJNS5_1CILi1EEES8_S8_EEENS6_IJNS7_ILi128EEENS7_ILi96EEENS7_ILi64EEEEEELi256ENS_6half_tEfNS_4arch4Sm90ELb0ELb1ELb0ELb1ELb0ELb0ELb1ELb1ELb0ELb0ELb0ELb0EEENS1_21CollectiveEpilogueFwdINS6_IJSA_NS7_ILi256EEESB_EEES9_SE_SG_Li256ELb1ELb0ELb0ELb0EEENS1_36VarlenDynamicPersistentTileSchedulerILi128ELi96ELi256ELi32ELb0ELb0ELb1ELb1ELb0ELb1EEEEEEEEEvNT_6ParamsE)
        .other          _ZN7cutlass13device_kernelIN5flash11enable_sm90INS1_16FlashAttnFwdSm90INS1_25CollectiveMainloopFwdSm90ILi2EN4cute5tupleIJNS5_1CILi1EEES8_S8_EEENS6_IJNS7_ILi128EEENS7_ILi96EEENS7_ILi64EEEEEELi256ENS_6half_tEfNS_4arch4Sm90ELb0ELb1ELb0ELb1ELb0ELb0ELb1ELb1ELb0ELb0ELb0ELb0EEENS1_21CollectiveEpilogueFwdINS6_IJSA_NS7_ILi256EEESB_EEES9_SE_SG_Li256ELb1ELb0ELb0ELb0EEENS1_36VarlenDynamicPersistentTileSchedulerILi128ELi96ELi256ELi32ELb0ELb0ELb1ELb1ELb0ELb1EEEEEEEEEvNT_6ParamsE,@"STO_CUDA_ENTRY STV_DEFAULT"
_ZN7cutlass13device_kernelIN5flash11enable_sm90INS1_16FlashAttnFwdSm90INS1_25CollectiveMainloopFwdSm90ILi2EN4cute5tupleIJNS5_1CILi1EEES8_S8_EEENS6_IJNS7_ILi128EEENS7_ILi96EEENS7_ILi64EEEEEELi256ENS_6half_tEfNS_4arch4Sm90ELb0ELb1ELb0ELb1ELb0ELb0ELb1ELb1ELb0ELb0ELb0ELb0EEENS1_21CollectiveEpilogueFwdINS6_IJSA_NS7_ILi256EEESB_EEES9_SE_SG_Li256ELb1ELb0ELb0ELb0EEENS1_36VarlenDynamicPersistentTileSchedulerILi128ELi96ELi256ELi32ELb0ELb0ELb1ELb1ELb0ELb1EEEEEEEEEvNT_6ParamsE:
[----:B------:R-:W-:Y:S01]  /*0000*/  LDC R1, c[0x0][0x37c] ;  /* 0x0000df00ff017b82 */ /* 0x000fe20000000800 */
[----:B------:R-:W-:Y:S05]  /*0010*/  EXIT ;  /* 0x000000000000794d */ /* 0x000fea0003800000 */
.L_x_38:
        /* <DEDUP_REMOVED lines=14> */
.L_x_84:


//--------------------- .text._ZN7cutlass13device_kernelIN5flash11enable_sm90INS1_16FlashAttnFwdSm90INS1_25CollectiveMainloopFwdSm90ILi2EN4cute5tupleIJNS5_1CILi1EEES8_S8_EEENS6_IJNS7_ILi128EEENS7_ILi96EEENS7_ILi64EEEEEELi256ENS_6half_tEfNS_4arch4Sm90ELb0ELb1ELb0ELb1ELb0ELb1ELb1ELb1ELb0ELb0ELb0ELb0EEENS1_21CollectiveEpilogueFwdINS6_IJSA_NS7_ILi256EEESB_EEES9_SE_SG_Li256ELb1ELb0ELb0ELb0EEENS1_36VarlenDynamicPersistentTileSchedulerILi128ELi96ELi256ELi32ELb0ELb0ELb1ELb1ELb0ELb1EEEEEEEEEvNT_6ParamsE --------------------------
	.section	.text._ZN7cutlass13device_kernelIN5flash11enable_sm90INS1_16FlashAttnFwdSm90INS1_25CollectiveMainloopFwdSm90ILi2EN4cute5tupleIJNS5_1CILi1EEES8_S8_EEENS6_IJNS7_ILi128EEENS7_ILi96EEENS7_ILi64EEEEEELi256ENS_6half_tEfNS_4arch4Sm90ELb0ELb1ELb0ELb1ELb0ELb1ELb1ELb1ELb0ELb0ELb0ELb0EEENS1_21CollectiveEpilogueFwdINS6_IJSA_NS7_ILi256EEESB_EEES9_SE_SG_Li256ELb1ELb0ELb0ELb0EEENS1_36VarlenDynamicPersistentTileSchedulerILi128ELi96ELi256ELi32ELb0ELb0ELb1ELb1ELb0ELb1EEEEEEEEEvNT_6ParamsE,"ax",@progbits
	.align	128
.text._ZN7cutlass13device_kernelIN5flash11enable_sm90INS1_16FlashAttnFwdSm90INS1_25CollectiveMainloopFwdSm90ILi2EN4cute5tupleIJNS5_1CILi1EEES8_S8_EEENS6_IJNS7_ILi128EEENS7_ILi96EEENS7_ILi64EEEEEELi256ENS_6half_tEfNS_4arch4Sm90ELb0ELb1ELb0ELb1ELb0ELb1ELb1ELb1ELb0ELb0ELb0ELb0EEENS1_21CollectiveEpilogueFwdINS6_IJSA_NS7_ILi256EEESB_EEES9_SE_SG_Li256ELb1ELb0ELb0ELb0EEENS1_36VarlenDynamicPersistentTileSchedulerILi128ELi96ELi256ELi32ELb0ELb0ELb1ELb1ELb0ELb1EEEEEEEEEvNT_6ParamsE:
        .type           _ZN7cutlass13device_kernelIN5flash11enable_sm90INS1_16FlashAttnFwdSm90INS1_25CollectiveMainloopFwdSm90ILi2EN4cute5tupleIJNS5_1CILi1EEES8_S8_EEENS6_IJNS7_ILi128EEENS7_ILi96EEENS7_ILi64EEEEEELi256ENS_6half_tEfNS_4arch4Sm90ELb0ELb1ELb0ELb1ELb0ELb1ELb1ELb1ELb0ELb0ELb0ELb0EEENS1_21CollectiveEpilogueFwdINS6_IJSA_NS7_ILi256EEESB_EEES9_SE_SG_Li256ELb1ELb0ELb0ELb0EEENS1_36VarlenDynamicPersistentTileSchedulerILi128ELi96ELi256ELi32ELb0ELb0ELb1ELb1ELb0ELb1EEEEEEEEEvNT_6ParamsE,@function
        .size           _ZN7cutlass13device_kernelIN5flash11enable_sm90INS1_16FlashAttnFwdSm90INS1_25CollectiveMainloopFwdSm90ILi2EN4cute5tupleIJNS5_1CILi1EEES8_S8_EEENS6_IJNS7_ILi128EEENS7_ILi96EEENS7_ILi64EEEEEELi256ENS_6half_tEfNS_4arch4Sm90ELb0ELb1ELb0ELb1ELb0ELb1ELb1ELb1ELb0ELb0ELb0ELb0EEENS1_21CollectiveEpilogueFwdINS6_IJSA_NS7_ILi256EEESB_EEES9_SE_SG_Li256ELb1ELb0ELb0ELb0EEENS1_36VarlenDynamicPersistentTileSchedulerILi128ELi96ELi256ELi32ELb0ELb0ELb1ELb1ELb0ELb1EEEEEEEEEvNT_6ParamsE,(.L_x_85 - _ZN7cutlass13device_kernelIN5flash11enable_sm90INS1_16FlashAttnFwdSm90INS1_25CollectiveMainloopFwdSm90ILi2EN4cute5tupleIJNS5_1CILi1EEES8_S8_EEENS6_IJNS7_ILi128EEENS7_ILi96EEENS7_ILi64EEEEEELi256ENS_6half_tEfNS_4arch4Sm90ELb0ELb1ELb0ELb1ELb0ELb1ELb1ELb1ELb0ELb0ELb0ELb0EEENS1_21CollectiveEpilogueFwdINS6_IJSA_NS7_ILi256EEESB_EEES9_SE_SG_Li256ELb1ELb0ELb0ELb0EEENS1_36VarlenDynamicPersistentTileSchedulerILi128ELi96ELi256ELi32ELb0ELb0ELb1ELb1ELb0ELb1EEEEEEEEEvNT_6ParamsE)
        .other          _ZN7cutlass13device_kernelIN5flash11enable_sm90INS1_16FlashAttnFwdSm90INS1_25CollectiveMainloopFwdSm90ILi2EN4cute5tupleIJNS5_1CILi1EEES8_S8_EEENS6_IJNS7_ILi128EEENS7_ILi96EEENS7_ILi64EEEEEELi256ENS_6half_tEfNS_4arch4Sm90ELb0ELb1ELb0ELb1ELb0ELb1ELb1ELb1ELb0ELb0ELb0ELb0EEENS1_21CollectiveEpilogueFwdINS6_IJSA_NS7_ILi256EEESB_EEES9_SE_SG_Li256ELb1ELb0ELb0ELb0EEENS1_36VarlenDynamicPersistentTileSchedulerILi128ELi96ELi256ELi32ELb0ELb0ELb1ELb1ELb0ELb1EEEEEEEEEvNT_6ParamsE,@"STO_CUDA_ENTRY STV_DEFAULT"
_ZN7cutlass13device_kernelIN5flash11enable_sm90INS1_16FlashAttnFwdSm90INS1_25CollectiveMainloopFwdSm90ILi2EN4cute5tupleIJNS5_1CILi1EEES8_S8_EEENS6_IJNS7_ILi128EEENS7_ILi96EEENS7_ILi64EEEEEELi256ENS_6half_tEfNS_4arch4Sm90ELb0ELb1ELb0ELb1ELb0ELb1ELb1ELb1ELb0ELb0ELb0ELb0EEENS1_21CollectiveEpilogueFwdINS6_IJSA_NS7_ILi256EEESB_EEES9_SE_SG_Li256ELb1ELb0ELb0ELb0EEENS1_36VarlenDynamicPersistentTileSchedulerILi128ELi96ELi256ELi32ELb0ELb0ELb1ELb1ELb0ELb1EEEEEEEEEvNT_6ParamsE:
[----:B------:R-:W-:Y:S01]  /*0000*/  LDC R1, c[0x0][0x37c] ;  /* 0x0000df00ff017b82 */ /* 0x000fe20000000800 */
[----:B------:R-:W-:Y:S05]  /*0010*/  EXIT ;  /* 0x000000000000794d */ /* 0x000fea0003800000 */
.L_x_39:
        /* <DEDUP_REMOVED lines=14> */
.L_x_85:


//--------------------- .text._ZN7cutlass13device_kernelIN5flash11enable_sm90INS1_16FlashAttnFwdSm90INS1_25CollectiveMainloopFwdSm90ILi2EN4cute5tupleIJNS5_1CILi1EEES8_S8_EEENS6_IJNS7_ILi128EEENS7_ILi96EEENS7_ILi64EEEEEELi256ENS_6half_tEfNS_4arch4Sm90ELb1ELb0ELb0ELb0ELb0ELb0ELb0ELb1ELb0ELb0ELb0ELb0EEENS1_21CollectiveEpilogueFwdINS6_IJSA_NS7_ILi256EEESB_EEES9_SE_SG_Li256ELb0ELb0ELb0ELb0EEENS1_30DynamicPersistentTileSchedulerILi256ELi32ELb0ELb0ELb1EEEEEEEEEvNT_6ParamsE --------------------------
	.section	.text._ZN7cutlass13device_kernelIN5flash11enable_sm90INS1_16FlashAttnFwdSm90INS1_25CollectiveMainloopFwdSm90ILi2EN4cute5tupleIJNS5_1CILi1EEES8_S8_EEENS6_IJNS7_ILi128EEENS7_ILi96EEENS7_ILi64EEEEEELi256ENS_6half_tEfNS_4arch4Sm90ELb1ELb0ELb0ELb0ELb0ELb0ELb0ELb1ELb0ELb0ELb0ELb0EEENS1_21CollectiveEpilogueFwdINS6_IJSA_NS7_ILi256EEESB_EEES9_SE_SG_Li256ELb0ELb0ELb0ELb0EEENS1_30DynamicPersistentTileSchedulerILi256ELi32ELb0ELb0ELb1EEEEEEEEEvNT_6ParamsE,"ax",@progbits
	.align	128
.text._ZN7cutlass13device_kernelIN5flash11enable_sm90INS1_16FlashAttnFwdSm90INS1_25CollectiveMainloopFwdSm90ILi2EN4cute5tupleIJNS5_1CILi1EEES8_S8_EEENS6_IJNS7_ILi128EEENS7_ILi96EEENS7_ILi64EEEEEELi256ENS_6half_tEfNS_4arch4Sm90ELb1ELb0ELb0ELb0ELb0ELb0ELb0ELb1ELb0ELb0ELb0ELb0EEENS1_21CollectiveEpilogueFwdINS6_IJSA_NS7_ILi256EEESB_EEES9_SE_SG_Li256ELb0ELb0ELb0ELb0EEENS1_30DynamicPersistentTileSchedulerILi256ELi32ELb0ELb0ELb1EEEEEEEEEvNT_6ParamsE:
        .type           _ZN7cutlass13device_kernelIN5flash11enable_sm90INS1_16FlashAttnFwdSm90INS1_25CollectiveMainloopFwdSm90ILi2EN4cute5tupleIJNS5_1CILi1EEES8_S8_EEENS6_IJNS7_ILi128EEENS7_ILi96EEENS7_ILi64EEEEEELi256ENS_6half_tEfNS_4arch4Sm90ELb1ELb0ELb0ELb0ELb0ELb0ELb0ELb1ELb0ELb0ELb0ELb0EEENS1_21CollectiveEpilogueFwdINS6_IJSA_NS7_ILi256EEESB_EEES9_SE_SG_Li256ELb0ELb0ELb0ELb0EEENS1_30DynamicPersistentTileSchedulerILi256ELi32ELb0ELb0ELb1EEEEEEEEEvNT_6ParamsE,@function
        .size           _ZN7cutlass13device_kernelIN5flash11enable_sm90INS1_16FlashAttnFwdSm90INS1_25CollectiveMainloopFwdSm90ILi2EN4cute5tupleIJNS5_1CILi1EEES8_S8_EEENS6_IJNS7_ILi128EEENS7_ILi96EEENS7_ILi64EEEEEELi256ENS_6half_tEfNS_4arch4Sm90ELb1ELb0ELb0ELb0ELb0ELb0ELb0ELb1ELb0ELb0ELb0ELb0EEENS1_21CollectiveEpilogueFwdINS6_IJSA_NS7_ILi256EEESB_EEES9_SE_SG_Li256ELb0ELb0ELb0ELb0EEENS1_30DynamicPersistentTileSchedulerILi256ELi32ELb0ELb0ELb1EEEEEEEEEvNT_6ParamsE,(.L_x_86 - _ZN7cutlass13device_kernelIN5flash11enable_sm90INS1_16FlashAttnFwdSm90INS1_25CollectiveMainloopFwdSm90ILi2EN4cute5tupleIJNS5_1CILi1EEES8_S8_EEENS6_IJNS7_ILi128EEENS7_ILi96EEENS7_ILi64EEEEEELi256ENS_6half_tEfNS_4arch4Sm90ELb1ELb0ELb0ELb0ELb0ELb0ELb0ELb1ELb0ELb0ELb0ELb0EEENS1_21CollectiveEpilogueFwdINS6_IJSA_NS7_ILi256EEESB_EEES9_SE_SG_Li256ELb0ELb0ELb0ELb0EEENS1_30DynamicPersistentTileSchedulerILi256ELi32ELb0ELb0ELb1EEEEEEEEEvNT_6ParamsE)
        .other          _ZN7cutlass13device_kernelIN5flash11enable_sm90INS1_16FlashAttnFwdSm90INS1_25CollectiveMainloopFwdSm90ILi2EN4cute5tupleIJNS5_1CILi1EEES8_S8_EEENS6_IJNS7_ILi128EEENS7_ILi96EEENS7_ILi64EEEEEELi256ENS_6half_tEfNS_4arch4Sm90ELb1ELb0ELb0ELb0ELb0ELb0ELb0ELb1ELb0ELb0ELb0ELb0EEENS1_21CollectiveEpilogueFwdINS6_IJSA_NS7_ILi256EEESB_EEES9_SE_SG_Li256ELb0ELb0ELb0ELb0EEENS1_30DynamicPersistentTileSchedulerILi256ELi32ELb0ELb0ELb1EEEEEEEEEvNT_6ParamsE,@"STO_CUDA_ENTRY STV_DEFAULT"
_ZN7cutlass13device_kernelIN5flash11enable_sm90INS1_16FlashAttnFwdSm90INS1_25CollectiveMainloopFwdSm90ILi2EN4cute5tupleIJNS5_1CILi1EEES8_S8_EEENS6_IJNS7_ILi128EEENS7_ILi96EEENS7_ILi64EEEEEELi256ENS_6half_tEfNS_4arch4Sm90ELb1ELb0ELb0ELb0ELb0ELb0ELb0ELb1ELb0ELb0ELb0ELb0EEENS1_21CollectiveEpilogueFwdINS6_IJSA_NS7_ILi256EEESB_EEES9_SE_SG_Li256ELb0ELb0ELb0ELb0EEENS1_30DynamicPersistentTileSchedulerILi256ELi32ELb0ELb0ELb1EEEEEEEEEvNT_6ParamsE:
[----:B------:R-:W-:Y:S01]  /*0000*/  LDC R1, c[0x0][0x37c] ;  /* 0x0000df00ff017b82 */ /* 0x000fe20000000800 */
[----:B------:R-:W-:Y:S05]  /*0010*/  EXIT ;  /* 0x000000000000794d */ /* 0x000fea0003800000 */
.L_x_40:
        /* <DEDUP_REMOVED lines=14> */
.L_x_86:


//--------------------- .text._ZN7cutlass13device_kernelIN5flash11enable_sm90INS1_16FlashAttnFwdSm90INS1_25CollectiveMainloopFwdSm90ILi2EN4cute5tupleIJNS5_1CILi1EEES8_S8_EEENS6_IJNS7_ILi128EEENS7_ILi96EEENS7_ILi64EEEEEELi256ENS_6half_tEfNS_4arch4Sm90ELb1ELb0ELb0ELb0ELb0ELb0ELb1ELb1ELb0ELb0ELb0ELb0EEENS1_21CollectiveEpilogueFwdINS6_IJSA_NS7_ILi256EEESB_EEES9_SE_SG_Li256ELb0ELb0ELb0ELb0EEENS1_30DynamicPersistentTileSchedulerILi256ELi32ELb0ELb0ELb1EEEEEEEEEvNT_6ParamsE --------------------------
	.section	.text._ZN7cutlass13device_kernelIN5flash11enable_sm90INS1_16FlashAttnFwdSm90INS1_25CollectiveMainloopFwdSm90ILi2EN4cute5tupleIJNS5_1CILi1EEES8_S8_EEENS6_IJNS7_ILi128EEENS7_ILi96EEENS7_ILi64EEEEEELi256ENS_6half_tEfNS_4arch4Sm90ELb1ELb0ELb0ELb0ELb0ELb0ELb1ELb1ELb0ELb0ELb0ELb0EEENS1_21CollectiveEpilogueFwdINS6_IJSA_NS7_ILi256EEESB_EEES9_SE_SG_Li256ELb0ELb0ELb0ELb0EEENS1_30DynamicPersistentTileSchedulerILi256ELi32ELb0ELb0ELb1EEEEEEEEEvNT_6ParamsE,"ax",@progbits
	.align	128
.text._ZN7cutlass13device_kernelIN5flash11enable_sm90INS1_16FlashAttnFwdSm90INS1_25CollectiveMainloopFwdSm90ILi2EN4cute5tupleIJNS5_1CILi1EEES8_S8_EEENS6_IJNS7_ILi128EEENS7_ILi96EEENS7_ILi64EEEEEELi256ENS_6half_tEfNS_4arch4Sm90ELb1ELb0ELb0ELb0ELb0ELb0ELb1ELb1ELb0ELb0ELb0ELb0EEENS1_21CollectiveEpilogueFwdINS6_IJSA_NS7_ILi256EEESB_EEES9_SE_SG_Li256ELb0ELb0ELb0ELb0EEENS1_30DynamicPersistentTileSchedulerILi256ELi32ELb0ELb0ELb1EEEEEEEEEvNT_6ParamsE:
        .type           _ZN7cutlass13device_kernelIN5flash11enable_sm90INS1_16FlashAttnFwdSm90INS1_25CollectiveMainloopFwdSm90ILi2EN4cute5tupleIJNS5_1CILi1EEES8_S8_EEENS6_IJNS7_ILi128EEENS7_ILi96EEENS7_ILi64EEEEEELi256ENS_6half_tEfNS_4arch4Sm90ELb1ELb0ELb0ELb0ELb0ELb0ELb1ELb1ELb0ELb0ELb0ELb0EEENS1_21CollectiveEpilogueFwdINS6_IJSA_NS7_ILi256EEESB_EEES9_SE_SG_Li256ELb0ELb0ELb0ELb0EEENS1_30DynamicPersistentTileSchedulerILi256ELi32ELb0ELb0ELb1EEEEEEEEEvNT_6ParamsE,@function
        .size           _ZN7cutlass13device_kernelIN5flash11enable_sm90INS1_16FlashAttnFwdSm90INS1_25CollectiveMainloopFwdSm90ILi2EN4cute5tupleIJNS5_1CILi1EEES8_S8_EEENS6_IJNS7_ILi128EEENS7_ILi96EEENS7_ILi64EEEEEELi256ENS_6half_tEfNS_4arch4Sm90ELb1ELb0ELb0ELb0ELb0ELb0ELb1ELb1ELb0ELb0ELb0ELb0EEENS1_21CollectiveEpilogueFwdINS6_IJSA_NS7_ILi256EEESB_EEES9_SE_SG_Li256ELb0ELb0ELb0ELb0EEENS1_30DynamicPersistentTileSchedulerILi256ELi32ELb0ELb0ELb1EEEEEEEEEvNT_6ParamsE,(.L_x_87 - _ZN7cutlass13device_kernelIN5flash11enable_sm90INS1_16FlashAttnFwdSm90INS1_25CollectiveMainloopFwdSm90ILi2EN4cute5tupleIJNS5_1CILi1EEES8_S8_EEENS6_IJNS7_ILi128EEENS7_ILi96EEENS7_ILi64EEEEEELi256ENS_6half_tEfNS_4arch4Sm90ELb1ELb0ELb0ELb0ELb0ELb0ELb1ELb1ELb0ELb0ELb0ELb0EEENS1_21CollectiveEpilogueFwdINS6_IJSA_NS7_ILi256EEESB_EEES9_SE_SG_Li256ELb0ELb0ELb0ELb0EEENS1_30DynamicPersistentTileSchedulerILi256ELi32ELb0ELb0ELb1EEEEEEEEEvNT_6ParamsE)
        .other          _ZN7cutlass13device_kernelIN5flash11enable_sm90INS1_16FlashAttnFwdSm90INS1_25CollectiveMainloopFwdSm90ILi2EN4cute5tupleIJNS5_1CILi1EEES8_S8_EEENS6_IJNS7_ILi128EEENS7_ILi96EEENS7_ILi64EEEEEELi256ENS_6half_tEfNS_4arch4Sm90ELb1ELb0ELb0ELb0ELb0ELb0ELb1ELb1ELb0ELb0ELb0ELb0EEENS1_21CollectiveEpilogueFwdINS6_IJSA_NS7_ILi256EEESB_EEES9_SE_SG_Li256ELb0ELb0ELb0ELb0EEENS1_30DynamicPersistentTileSchedulerILi256ELi32ELb0ELb0ELb1EEEEEEEEEvNT_6ParamsE,@"STO_CUDA_ENTRY STV_DEFAULT"
_ZN7cutlass13device_kernelIN5flash11enable_sm90INS1_16FlashAttnFwdSm90INS1_25CollectiveMainloopFwdSm90ILi2EN4cute5tupleIJNS5_1CILi1EEES8_S8_EEENS6_IJNS7_ILi128EEENS7_ILi96EEENS7_ILi64EEEEEELi256ENS_6half_tEfNS_4arch4Sm90ELb1ELb0ELb0ELb0ELb0ELb0ELb1ELb1ELb0ELb0ELb0ELb0EEENS1_21CollectiveEpilogueFwdINS6_IJSA_NS7_ILi256EEESB_EEES9_SE_SG_Li256ELb0ELb0ELb0ELb0EEENS1_30DynamicPersistentTileSchedulerILi256ELi32ELb0ELb0ELb1EEEEEEEEEvNT_6ParamsE:
[----:B------:R-:W-:Y:S01]  /*0000*/  LDC R1, c[0x0][0x37c] ;  /* 0x0000df00ff017b82 */ /* 0x000fe20000000800 */
[----:B------:R-:W-:Y:S05]  /*0010*/  EXIT ;  /* 0x000000000000794d */ /* 0x000fea0003800000 */
.L_x_41:
        /* <DEDUP_REMOVED lines=14> */
.L_x_87:


//--------------------- .text._ZN7cutlass13device_kernelIN5flash11enable_sm90INS1_16FlashAttnFwdSm90INS1_25CollectiveMainloopFwdSm90ILi2EN4cute5tupleIJNS5_1CILi1EEES8_S8_EEENS6_IJNS7_ILi128EEENS7_ILi96EEENS7_ILi64EEEEEELi256ENS_6half_tEfNS_4arch4Sm90ELb1ELb0ELb0ELb1ELb0ELb0ELb0ELb1ELb0ELb0ELb0ELb0EEENS1_21CollectiveEpilogueFwdINS6_IJSA_NS7_ILi256EEESB_EEES9_SE_SG_Li256ELb1ELb0ELb0ELb0EEENS1_36VarlenDynamicPersistentTileSchedulerILi128ELi96ELi256ELi32ELb0ELb0ELb1ELb1ELb1ELb1EEEEEEEEEvNT_6ParamsE --------------------------
	.section	.text._ZN7cutlass13device_kernelIN5flash11enable_sm90INS1_16FlashAttnFwdSm90INS1_25CollectiveMainloopFwdSm90ILi2EN4cute5tupleIJNS5_1CILi1EEES8_S8_EEENS6_IJNS7_ILi128EEENS7_ILi96EEENS7_ILi64EEEEEELi256ENS_6half_tEfNS_4arch4Sm90ELb1ELb0ELb0ELb1ELb0ELb0ELb0ELb1ELb0ELb0ELb0ELb0EEENS1_21CollectiveEpilogueFwdINS6_IJSA_NS7_ILi256EEESB_EEES9_SE_SG_Li256ELb1ELb0ELb0ELb0EEENS1_36VarlenDynamicPersistentTileSchedulerILi128ELi96ELi256ELi32ELb0ELb0ELb1ELb1ELb1ELb1EEEEEEEEEvNT_6ParamsE,"ax",@progbits
	.align	128
.text._ZN7cutlass13device_kernelIN5flash11enable_sm90INS1_16FlashAttnFwdSm90INS1_25CollectiveMainloopFwdSm90ILi2EN4cute5tupleIJNS5_1CILi1EEES8_S8_EEENS6_IJNS7_ILi128EEENS7_ILi96EEENS7_ILi64EEEEEELi256ENS_6half_tEfNS_4arch4Sm90ELb1ELb0ELb0ELb1ELb0ELb0ELb0ELb1ELb0ELb0ELb0ELb0EEENS1_21CollectiveEpilogueFwdINS6_IJSA_NS7_ILi256EEESB_EEES9_SE_SG_Li256ELb1ELb0ELb0ELb0EEENS1_36VarlenDynamicPersistentTileSchedulerILi128ELi96ELi256ELi32ELb0ELb0ELb1ELb1ELb1ELb1EEEEEEEEEvNT_6ParamsE:
        .type           _ZN7cutlass13device_kernelIN5flash11enable_sm90INS1_16FlashAttnFwdSm90INS1_25CollectiveMainloopFwdSm90ILi2EN4cute5tupleIJNS5_1CILi1EEES8_S8_EEENS6_IJNS7_ILi128EEENS7_ILi96EEENS7_ILi64EEEEEELi256ENS_6half_tEfNS_4arch4Sm90ELb1ELb0ELb0ELb1ELb0ELb0ELb0ELb1ELb0ELb0ELb0ELb0EEENS1_21CollectiveEpilogueFwdINS6_IJSA_NS7_ILi256EEESB_EEES9_SE_SG_Li256ELb1ELb0ELb0ELb0EEENS1_36VarlenDynamicPersistentTileSchedulerILi128ELi96ELi256ELi32ELb0ELb0ELb1ELb1ELb1ELb1EEEEEEEEEvNT_6ParamsE,@function
        .size           _ZN7cutlass13device_kernelIN5flash11enable_sm90INS1_16FlashAttnFwdSm90INS1_25CollectiveMainloopFwdSm90ILi2EN4cute5tupleIJNS5_1CILi1EEES8_S8_EEENS6_IJNS7_ILi128EEENS7_ILi96EEENS7_ILi64EEEEEELi256ENS_6half_tEfNS_4arch4Sm90ELb1ELb0ELb0ELb1ELb0ELb0ELb0ELb1ELb0ELb0ELb0ELb0EEENS1_21CollectiveEpilogueFwdINS6_IJSA_NS7_ILi256EEESB_EEES9_SE_SG_Li256ELb1ELb0ELb0ELb0EEENS1_36VarlenDynamicPersistentTileSchedulerILi128ELi96ELi256ELi32ELb0ELb0ELb1ELb1ELb1ELb1EEEEEEEEEvNT_6ParamsE,(.L_x_88 - _ZN7cutlass13device_kernelIN5flash11enable_sm90INS1_16FlashAttnFwdSm90INS1_25CollectiveMainloopFwdSm90ILi2EN4cute5tupleIJNS5_1CILi1EEES8_S8_EEENS6_IJNS7_ILi128EEENS7_ILi96EEENS7_ILi64EEEEEELi256ENS_6half_tEfNS_4arch4Sm90ELb1ELb0ELb0ELb1ELb0ELb0ELb0ELb1ELb0ELb0ELb0ELb0EEENS1_21CollectiveEpilogueFwdINS6_IJSA_NS7_ILi256EEESB_EEES9_SE_SG_Li256ELb1ELb0ELb0ELb0EEENS1_36VarlenDynamicPersistentTileSchedulerILi128ELi96ELi256ELi32ELb0ELb0ELb1ELb1ELb1ELb1EEEEEEEEEvNT_6ParamsE)
        .other          _ZN7cutlass13device_kernelIN5flash11enable_sm90INS1_16FlashAttnFwdSm90INS1_25CollectiveMainloopFwdSm90ILi2EN4cute5tupleIJNS5_1CILi1EEES8_S8_EEENS6_IJNS7_ILi128EEENS7_ILi96EEENS7_ILi64EEEEEELi256ENS_6half_tEfNS_4arch4Sm90ELb1ELb0ELb0ELb1ELb0ELb0ELb0ELb1ELb0ELb0ELb0ELb0EEENS1_21CollectiveEpilogueFwdINS6_IJSA_NS7_ILi256EEESB_EEES9_SE_SG_Li256ELb1ELb0ELb0ELb0EEENS1_36VarlenDynamicPersistentTileSchedulerILi128ELi96ELi256ELi32ELb0ELb0ELb1ELb1ELb1ELb1EEEEEEEEEvNT_6ParamsE,@"STO_CUDA_ENTRY STV_DEFAULT"
_ZN7cutlass13device_kernelIN5flash11enable_sm90INS1_16FlashAttnFwdSm90INS1_25CollectiveMainloopFwdSm90ILi2EN4cute5tupleIJNS5_1CILi1EEES8_S8_EEENS6_IJNS7_ILi128EEENS7_ILi96EEENS7_ILi64EEEEEELi256ENS_6half_tEfNS_4arch4Sm90ELb1ELb0ELb0ELb1ELb0ELb0ELb0ELb1ELb0ELb0ELb0ELb0EEENS1_21CollectiveEpilogueFwdINS6_IJSA_NS7_ILi256EEESB_EEES9_SE_SG_Li256ELb1ELb0ELb0ELb0EEENS1_36VarlenDynamicPersistentTileSchedulerILi128ELi96ELi256ELi32ELb0ELb0ELb1ELb1ELb1ELb1EEEEEEEEEvNT_6ParamsE:
[----:B------:R-:W-:Y:S01]  /*0000*/  LDC R1, c[0x0][0x37c] ;  /* 0x0000df00ff017b82 */ /* 0x000fe20000000800 */
[----:B------:R-:W-:Y:S05]  /*0010*/  EXIT ;  /* 0x000000000000794d */ /* 0x000fea0003800000 */
.L_x_42:
        /* <DEDUP_REMOVED lines=14> */
.L_x_88:


//--------------------- .text._ZN7cutlass13device_kernelIN5flash11enable_sm90INS1_16FlashAttnFwdSm90INS1_25CollectiveMainloopFwdSm90ILi2EN4cute5tupleIJNS5_1CILi1EEES8_S8_EEENS6_IJNS7_ILi128EEENS7_ILi96EEENS7_ILi64EEEEEELi256ENS_6half_tEfNS_4arch4Sm90ELb1ELb0ELb0ELb1ELb0ELb1ELb0ELb1ELb0ELb0ELb0ELb0EEENS1_21CollectiveEpilogueFwdINS6_IJSA_NS7_ILi256EEESB_EEES9_SE_SG_Li256ELb1ELb0ELb0ELb0EEENS1_36VarlenDynamicPersistentTileSchedulerILi128ELi96ELi256ELi32ELb0ELb0ELb1ELb1ELb1ELb1EEEEEEEEEvNT_6ParamsE --------------------------
	.section	.text._ZN7cutlass13device_kernelIN5flash11enable_sm90INS1_16FlashAttnFwdSm90INS1_25CollectiveMainloopFwdSm90ILi2EN4cute5tupleIJNS5_1CILi1EEES8_S8_EEENS6_IJNS7_ILi128EEENS7_ILi96EEENS7_ILi64EEEEEELi256ENS_6half_tEfNS_4arch4Sm90ELb1ELb0ELb0ELb1ELb0ELb1ELb0ELb1ELb0ELb0ELb0ELb0EEENS1_21CollectiveEpilogueFwdINS6_IJSA_NS7_ILi256EEESB_EEES9_SE_SG_Li256ELb1ELb0ELb0ELb0EEENS1_36VarlenDynamicPersistentTileSchedulerILi128ELi96ELi256ELi32ELb0ELb0ELb1ELb1ELb1ELb1EEEEEEEEEvNT_6ParamsE,"ax",@progbits
	.align	128
.text._ZN7cutlass13device_kernelIN5flash11enable_sm90INS1_16FlashAttnFwdSm90INS1_25CollectiveMainloopFwdSm90ILi2EN4cute5tupleIJNS5_1CILi1EEES8_S8_EEENS6_IJNS7_ILi128EEENS7_ILi96EEENS7_ILi64EEEEEELi256ENS_6half_tEfNS_4arch4Sm90ELb1ELb0ELb0ELb1ELb0ELb1ELb0ELb1ELb0ELb0ELb0ELb0EEENS1_21CollectiveEpilogueFwdINS6_IJSA_NS7_ILi256EEESB_EEES9_SE_SG_Li256ELb1ELb0ELb0ELb0EEENS1_36VarlenDynamicPersistentTileSchedulerILi128ELi96ELi256ELi32ELb0ELb0ELb1ELb1ELb1ELb1EEEEEEEEEvNT_6ParamsE:
        .type           _ZN7cutlass13device_kernelIN5flash11enable_sm90INS1_16FlashAttnFwdSm90INS1_25CollectiveMainloopFwdSm90ILi2EN4cute5tupleIJNS5_1CILi1EEES8_S8_EEENS6_IJNS7_ILi128EEENS7_ILi96EEENS7_ILi64EEEEEELi256ENS_6half_tEfNS_4arch4Sm90ELb1ELb0ELb0ELb1ELb0ELb1ELb0ELb1ELb0ELb0ELb0ELb0EEENS1_21CollectiveEpilogueFwdINS6_IJSA_NS7_ILi256EEESB_EEES9_SE_SG_Li256ELb1ELb0ELb0ELb0EEENS1_36VarlenDynamicPersistentTileSchedulerILi128ELi96ELi256ELi32ELb0ELb0ELb1ELb1ELb1ELb1EEEEEEEEEvNT_6ParamsE,@function
        .size           _ZN7cutlass13device_kernelIN5flash11enable_sm90INS1_16FlashAttnFwdSm90INS1_25CollectiveMainloopFwdSm90ILi2EN4cute5tupleIJNS5_1CILi1EEES8_S8_EEENS6_IJNS7_ILi128EEENS7_ILi96EEENS7_ILi64EEEEEELi256ENS_6half_tEfNS_4arch4Sm90ELb1ELb0ELb0ELb1ELb0ELb1ELb0ELb1ELb0ELb0ELb0ELb0EEENS1_21CollectiveEpilogueFwdINS6_IJSA_NS7_ILi256EEESB_EEES9_SE_SG_Li256ELb1ELb0ELb0ELb0EEENS1_36VarlenDynamicPersistentTileSchedulerILi128ELi96ELi256ELi32ELb0ELb0ELb1ELb1ELb1ELb1EEEEEEEEEvNT_6ParamsE,(.L_x_89 - _ZN7cutlass13device_kernelIN5flash11enable_sm90INS1_16FlashAttnFwdSm90INS1_25CollectiveMainloopFwdSm90ILi2EN4cute5tupleIJNS5_1CILi1EEES8_S8_EEENS6_IJNS7_ILi128EEENS7_ILi96EEENS7_ILi64EEEEEELi256ENS_6half_tEfNS_4arch4Sm90ELb1ELb0ELb0ELb1ELb0ELb1ELb0ELb1ELb0ELb0ELb0ELb0EEENS1_21CollectiveEpilogueFwdINS6_IJSA_NS7_ILi256EEESB_EEES9_SE_SG_Li256ELb1ELb0ELb0ELb0EEENS1_36VarlenDynamicPersistentTileSchedulerILi128ELi96ELi256ELi32ELb0ELb0ELb1ELb1ELb1ELb1EEEEEEEEEvNT_6ParamsE)
        .other          _ZN7cutlass13device_kernelIN5flash11enable_sm90INS1_16FlashAttnFwdSm90INS1_25CollectiveMainloopFwdSm90ILi2EN4cute5tupleIJNS5_1CILi1EEES8_S8_EEENS6_IJNS7_ILi128EEENS7_ILi96EEENS7_ILi64EEEEEELi256ENS_6half_tEfNS_4arch4Sm90ELb1ELb0ELb0ELb1ELb0ELb1ELb0ELb1ELb0ELb0ELb0ELb0EEENS1_21CollectiveEpilogueFwdINS6_IJSA_NS7_ILi256EEESB_EEES9_SE_SG_Li256ELb1ELb0ELb0ELb0EEENS1_36VarlenDynamicPersistentTileSchedulerILi128ELi96ELi256ELi32ELb0ELb0ELb1ELb1ELb1ELb1EEEEEEEEEvNT_6ParamsE,@"STO_CUDA_ENTRY STV_DEFAULT"
_ZN7cutlass13device_kernelIN5flash11enable_sm90INS1_16FlashAttnFwdSm90INS1_25CollectiveMainloopFwdSm90ILi2EN4cute5tupleIJNS5_1CILi1EEES8_S8_EEENS6_IJNS7_ILi128EEENS7_ILi96EEENS7_ILi64EEEEEELi256ENS_6half_tEfNS_4arch4Sm90ELb1ELb0ELb0ELb1ELb0ELb1ELb0ELb1ELb0ELb0ELb0ELb0EEENS1_21CollectiveEpilogueFwdINS6_IJSA_NS7_ILi256EEESB_EEES9_SE_SG_Li256ELb1ELb0ELb0ELb0EEENS1_36VarlenDynamicPersistentTileSchedulerILi128ELi96ELi256ELi32ELb0ELb0ELb1ELb1ELb1ELb1EEEEEEEEEvNT_6ParamsE:
[----:B------:R-:W-:Y:S01]  /*0000*/  LDC R1, c[0x0][0x37c] ;  /* 0x0000df00ff017b82 */ /* 0x000fe20000000800 */
[----:B------:R-:W-:Y:S05]  /*0010*/  EXIT ;  /* 0x000000000000794d */ /* 0x000fea0003800000 */
.L_x_43:
        /* <DEDUP_REMOVED lines=14> */
.L_x_89:


//--------------------- .text._ZN7cutlass13device_kernelIN5flash11enable_sm90INS1_16FlashAttnFwdSm90INS1_25CollectiveMainloopFwdSm90ILi2EN4cute5tupleIJNS5_1CILi1EEES8_S8_EEENS6_IJNS7_ILi128EEENS7_ILi96EEENS7_ILi64EEEEEELi256ENS_6half_tEfNS_4arch4Sm90ELb1ELb0ELb0ELb1ELb0ELb0ELb1ELb1ELb0ELb0ELb0ELb0EEENS1_21CollectiveEpilogueFwdINS6_IJSA_NS7_ILi256EEESB_EEES9_SE_SG_Li256ELb1ELb0ELb0ELb0EEENS1_36VarlenDynamicPersistentTileSchedulerILi128ELi96ELi256ELi32ELb0ELb0ELb1ELb1ELb1ELb1EEEEEEEEEvNT_6ParamsE --------------------------
	.section	.text._ZN7cutlass13device_kernelIN5flash11enable_sm90INS1_16FlashAttnFwdSm90INS1_25CollectiveMainloopFwdSm90ILi2EN4cute5tupleIJNS5_1CILi1EEES8_S8_EEENS6_IJNS7_ILi128EEENS7_ILi96EEENS7_ILi64EEEEEELi256ENS_6half_tEfNS_4arch4Sm90ELb1ELb0ELb0ELb1ELb0ELb0ELb1ELb1ELb0ELb0ELb0ELb0EEENS1_21CollectiveEpilogueFwdINS6_IJSA_NS7_ILi256EEESB_EEES9_SE_SG_Li256ELb1ELb0ELb0ELb0EEENS1_36VarlenDynamicPersistentTileSchedulerILi128ELi96ELi256ELi32ELb0ELb0ELb1ELb1ELb1ELb1EEEEEEEEEvNT_6ParamsE,"ax",@progbits
	.align	128
.text._ZN7cutlass13device_kernelIN5flash11enable_sm90INS1_16FlashAttnFwdSm90INS1_25CollectiveMainloopFwdSm90ILi2EN4cute5tupleIJNS5_1CILi1EEES8_S8_EEENS6_IJNS7_ILi128EEENS7_ILi96EEENS7_ILi64EEEEEELi256ENS_6half_tEfNS_4arch4Sm90ELb1ELb0ELb0ELb1ELb0ELb0ELb1ELb1ELb0ELb0ELb0ELb0EEENS1_21CollectiveEpilogueFwdINS6_IJSA_NS7_ILi256EEESB_EEES9_SE_SG_Li256ELb1ELb0ELb0ELb0EEENS1_36VarlenDynamicPersistentTileSchedulerILi128ELi96ELi256ELi32ELb0ELb0ELb1ELb1ELb1ELb1EEEEEEEEEvNT_6ParamsE:
        .type           _ZN7cutlass13device_kernelIN5flash11enable_sm90INS1_16FlashAttnFwdSm90INS1_25CollectiveMainloopFwdSm90ILi2EN4cute5tupleIJNS5_1CILi1EEES8_S8_EEENS6_IJNS7_ILi128EEENS7_ILi96EEENS7_ILi64EEEEEELi256ENS_6half_tEfNS_4arch4Sm90ELb1ELb0ELb0ELb1ELb0ELb0ELb1ELb1ELb0ELb0ELb0ELb0EEENS1_21CollectiveEpilogueFwdINS6_IJSA_NS7_ILi256EEESB_EEES9_SE_SG_Li256ELb1ELb0ELb0ELb0EEENS1_36VarlenDynamicPersistentTileSchedulerILi128ELi96ELi256ELi32ELb0ELb0ELb1ELb1ELb1ELb1EEEEEEEEEvNT_6ParamsE,@function
        .size           _ZN7cutlass13device_kernelIN5flash11enable_sm90INS1_16FlashAttnFwdSm90INS1_25CollectiveMainloopFwdSm90ILi2EN4cute5tupleIJNS5_1CILi1EEES8_S8_EEENS6_IJNS7_ILi128EEENS7_ILi96EEENS7_ILi64EEEEEELi256ENS_6half_tEfNS_4arch4Sm90ELb1ELb0ELb0ELb1ELb0ELb0ELb1ELb1ELb0ELb0ELb0ELb0EEENS1_21CollectiveEpilogueFwdINS6_IJSA_NS7_ILi256EEESB_EEES9_SE_SG_Li256ELb1ELb0ELb0ELb0EEENS1_36VarlenDynamicPersistentTileSchedulerILi128ELi96ELi256ELi32ELb0ELb0ELb1ELb1ELb1ELb1EEEEEEEEEvNT_6ParamsE,(.L_x_90 - _ZN7cutlass13device_kernelIN5flash11enable_sm90INS1_16FlashAttnFwdSm90INS1_25CollectiveMainloopFwdSm90ILi2EN4cute5tupleIJNS5_1CILi1EEES8_S8_EEENS6_IJNS7_ILi128EEENS7_ILi96EEENS7_ILi64EEEEEELi256ENS_6half_tEfNS_4arch4Sm90ELb1ELb0ELb0ELb1ELb0ELb0ELb1ELb1ELb0ELb0ELb0ELb0EEENS1_21CollectiveEpilogueFwdINS6_IJSA_NS7_ILi256EEESB_EEES9_SE_SG_Li256ELb1ELb0ELb0ELb0EEENS1_36VarlenDynamicPersistentTileSchedulerILi128ELi96ELi256ELi32ELb0ELb0ELb1ELb1ELb1ELb1EEEEEEEEEvNT_6ParamsE)
        .other          _ZN7cutlass13device_kernelIN5flash11enable_sm90INS1_16FlashAttnFwdSm90INS1_25CollectiveMainloopFwdSm90ILi2EN4cute5tupleIJNS5_1CILi1EEES8_S8_EEENS6_IJNS7_ILi128EEENS7_ILi96EEENS7_ILi64EEEEEELi256ENS_6half_tEfNS_4arch4Sm90ELb1ELb0ELb0ELb1ELb0ELb0ELb1ELb1ELb0ELb0ELb0ELb0EEENS1_21CollectiveEpilogueFwdINS6_IJSA_NS7_ILi256EEESB_EEES9_SE_SG_Li256ELb1ELb0ELb0ELb0EEENS1_36VarlenDynamicPersistentTileSchedulerILi128ELi96ELi256ELi32ELb0ELb0ELb1ELb1ELb1ELb1EEEEEEEEEvNT_6ParamsE,@"STO_CUDA_ENTRY STV_DEFAULT"
_ZN7cutlass13device_kernelIN5flash11enable_sm90INS1_16FlashAttnFwdSm90INS1_25CollectiveMainloopFwdSm90ILi2EN4cute5tupleIJNS5_1CILi1EEES8_S8_EEENS6_IJNS7_ILi128EEENS7_ILi96EEENS7_ILi64EEEEEELi256ENS_6half_tEfNS_4arch4Sm90ELb1ELb0ELb0ELb1ELb0ELb0ELb1ELb1ELb0ELb0ELb0ELb0EEENS1_21CollectiveEpilogueFwdINS6_IJSA_NS7_ILi256EEESB_EEES9_SE_SG_Li256ELb1ELb0ELb0ELb0EEENS1_36VarlenDynamicPersistentTileSchedulerILi128ELi96ELi256ELi32ELb0ELb0ELb1ELb1ELb1ELb1EEEEEEEEEvNT_6ParamsE:
[----:B------:R-:W-:Y:S01]  /*0000*/  LDC R1, c[0x0][0x37c] ;  /* 0x0000df00ff017b82 */ /* 0x000fe20000000800 */
[----:B------:R-:W-:Y:S05]  /*0010*/  EXIT ;  /* 0x000000000000794d */ /* 0x000fea0003800000 */
.L_x_44:
        /* <DEDUP_REMOVED lines=14> */
.L_x_90:


//--------------------- .text._ZN7cutlass13device_kernelIN5flash11enable_sm90INS1_16FlashAttnFwdSm90INS1_25CollectiveMainloopFwdSm90ILi2EN4cute5tupleIJNS5_1CILi1EEES8_S8_EEENS6_IJNS7_ILi128EEENS7_ILi96EEENS7_ILi64EEEEEELi256ENS_6half_tEfNS_4arch4Sm90ELb1ELb0ELb0ELb1ELb0ELb1ELb1ELb1ELb0ELb0ELb0ELb0EEENS1_21CollectiveEpilogueFwdINS6_IJSA_NS7_ILi256EEESB_EEES9_SE_SG_Li256ELb1ELb0ELb0ELb0EEENS1_36VarlenDynamicPersistentTileSchedulerILi128ELi96ELi256ELi32ELb0ELb0ELb1ELb1ELb1ELb1EEEEEEEEEvNT_6ParamsE --------------------------
	.section	.text._ZN7cutlass13device_kernelIN5flash11enable_sm90INS1_16FlashAttnFwdSm90INS1_25CollectiveMainloopFwdSm90ILi2EN4cute5tupleIJNS5_1CILi1EEES8_S8_EEENS6_IJNS7_ILi128EEENS7_ILi96EEENS7_ILi64EEEEEELi256ENS_6half_tEfNS_4arch4Sm90ELb1ELb0ELb0ELb1ELb0ELb1ELb1ELb1ELb0ELb0ELb0ELb0EEENS1_21CollectiveEpilogueFwdINS6_IJSA_NS7_ILi256EEESB_EEES9_SE_SG_Li256ELb1ELb0ELb0ELb0EEENS1_36VarlenDynamicPersistentTileSchedulerILi128ELi96ELi256ELi32ELb0ELb0ELb1ELb1ELb1ELb1EEEEEEEEEvNT_6ParamsE,"ax",@progbits
	.align	128
.text._ZN7cutlass13device_kernelIN5flash11enable_sm90INS1_16FlashAttnFwdSm90INS1_25CollectiveMainloopFwdSm90ILi2EN4cute5tupleIJNS5_1CILi1EEES8_S8_EEENS6_IJNS7_ILi128EEENS7_ILi96EEENS7_ILi64EEEEEELi256ENS_6half_tEfNS_4arch4Sm90ELb1ELb0ELb0ELb1ELb0ELb1ELb1ELb1ELb0ELb0ELb0ELb0EEENS1_21CollectiveEpilogueFwdINS6_IJSA_NS7_ILi256EEESB_EEES9_SE_SG_Li256ELb1ELb0ELb0ELb0EEENS1_36VarlenDynamicPersistentTileSchedulerILi128ELi96ELi256ELi32ELb0ELb0ELb1ELb1ELb1ELb1EEEEEEEEEvNT_6ParamsE:
        .type           _ZN7cutlass13device_kernelIN5flash11enable_sm90INS1_16FlashAttnFwdSm90INS1_25CollectiveMainloopFwdSm90ILi2EN4cute5tupleIJNS5_1CILi1EEES8_S8_EEENS6_IJNS7_ILi128EEENS7_ILi96EEENS7_ILi64EEEEEELi256ENS_6half_tEfNS_4arch4Sm90ELb1ELb0ELb0ELb1ELb0ELb1ELb1ELb1ELb0ELb0ELb0ELb0EEENS1_21CollectiveEpilogueFwdINS6_IJSA_NS7_ILi256EEESB_EEES9_SE_SG_Li256ELb1ELb0ELb0ELb0EEENS1_36VarlenDynamicPersistentTileSchedulerILi128ELi96ELi256ELi32ELb0ELb0ELb1ELb1ELb1ELb1EEEEEEEEEvNT_6ParamsE,@function
        .size           _ZN7cutlass13device_kernelIN5flash11enable_sm90INS1_16FlashAttnFwdSm90INS1_25CollectiveMainloopFwdSm90ILi2EN4cute5tupleIJNS5_1CILi1EEES8_S8_EEENS6_IJNS7_ILi128EEENS7_ILi96EEENS7_ILi64EEEEEELi256ENS_6half_tEfNS_4arch4Sm90ELb1ELb0ELb0ELb1ELb0ELb1ELb1ELb1ELb0ELb0ELb0ELb0EEENS1_21CollectiveEpilogueFwdINS6_IJSA_NS7_ILi256EEESB_EEES9_SE_SG_Li256ELb1ELb0ELb0ELb0EEENS1_36VarlenDynamicPersistentTileSchedulerILi128ELi96ELi256ELi32ELb0ELb0ELb1ELb1ELb1ELb1EEEEEEEEEvNT_6ParamsE,(.L_x_91 - _ZN7cutlass13device_kernelIN5flash11enable_sm90INS1_16FlashAttnFwdSm90INS1_25CollectiveMainloopFwdSm90ILi2EN4cute5tupleIJNS5_1CILi1EEES8_S8_EEENS6_IJNS7_ILi128EEENS7_ILi96EEENS7_ILi64EEEEEELi256ENS_6half_tEfNS_4arch4Sm90ELb1ELb0ELb0ELb1ELb0ELb1ELb1ELb1ELb0ELb0ELb0ELb0EEENS1_21CollectiveEpilogueFwdINS6_IJSA_NS7_ILi256EEESB_EEES9_SE_SG_Li256ELb1ELb0ELb0ELb0EEENS1_36VarlenDynamicPersistentTileSchedulerILi128ELi96ELi256ELi32ELb0ELb0ELb1ELb1ELb1ELb1EEEEEEEEEvNT_6ParamsE)
        .other          _ZN7cutlass13device_kernelIN5flash11enable_sm90INS1_16FlashAttnFwdSm90INS1_25CollectiveMainloopFwdSm90ILi2EN4cute5tupleIJNS5_1CILi1EEES8_S8_EEENS6_IJNS7_ILi128EEENS7_ILi96EEENS7_ILi64EEEEEELi256ENS_6half_tEfNS_4arch4Sm90ELb1ELb0ELb0ELb1ELb0ELb1ELb1ELb1ELb0ELb0ELb0ELb0EEENS1_21CollectiveEpilogueFwdINS6_IJSA_NS7_ILi256EEESB_EEES9_SE_SG_Li256ELb1ELb0ELb0ELb0EEENS1_36VarlenDynamicPersistentTileSchedulerILi128ELi96ELi256ELi32ELb0ELb0ELb1ELb1ELb1ELb1EEEEEEEEEvNT_6ParamsE,@"STO_CUDA_ENTRY STV_DEFAULT"
_ZN7cutlass13device_kernelIN5flash11enable_sm90INS1_16FlashAttnFwdSm90INS1_25CollectiveMainloopFwdSm90ILi2EN4cute5tupleIJNS5_1CILi1EEES8_S8_EEENS6_IJNS7_ILi128EEENS7_ILi96EEENS7_ILi64EEEEEELi256ENS_6half_tEfNS_4arch4Sm90ELb1ELb0ELb0ELb1ELb0ELb1ELb1ELb1ELb0ELb0ELb0ELb0EEENS1_21CollectiveEpilogueFwdINS6_IJSA_NS7_ILi256EEESB_EEES9_SE_SG_Li256ELb1ELb0ELb0ELb0EEENS1_36VarlenDynamicPersistentTileSchedulerILi128ELi96ELi256ELi32ELb0ELb0ELb1ELb1ELb1ELb1EEEEEEEEEvNT_6ParamsE:
[----:B------:R-:W-:Y:S01]  /*0000*/  LDC R1, c[0x0][0x37c] ;  /* 0x0000df00ff017b82 */ /* 0x000fe20000000800 */
[----:B------:R-:W-:Y:S05]  /*0010*/  EXIT ;  /* 0x000000000000794d */ /* 0x000fea0003800000 */
.L_x_45:
        /* <DEDUP_REMOVED lines=14> */
.L_x_91:


//--------------------- .nv.shared.reserved.0     --------------------------
	.section	.nv.shared.reserved.0,"aw",@nobits
	.weak		__nv_reservedSMEM_offset_0_alias
	.size		__nv_reservedSMEM_offset_0_alias, 0, 64
	.other		__nv_reservedSMEM_offset_0_alias,@"STO_CUDA_RESERVED_SHARED STV_DEFAULT"
__nv_reservedSMEM_offset_0_alias:
	.zero		0
	.zero		64


//--------------------- .nv.global                --------------------------
	.section	.nv.global,"aw",@nobits
.nv.global:
	.type		_ZN67_INTERNAL_3a3c6465_31_flash_fwd_hdimdiff_fp16_sm90_cu_bdbb69e5_39314cute1_E,@object
	.size		_ZN67_INTERNAL_3a3c6465_31_flash_fwd_hdimdiff_fp16_sm90_cu_bdbb69e5_39314cute1_E,(_ZN67_INTERNAL_3a3c6465_31_flash_fwd_hdimdiff_fp16_sm90_cu_bdbb69e5_39314cuda3std3__45__cpo6cbeginE - _ZN67_INTERNAL_3a3c6465_31_flash_fwd_hdimdiff_fp16_sm90_cu_bdbb69e5_39314cute1_E)
_ZN67_INTERNAL_3a3c6465_31_flash_fwd_hdimdiff_fp16_sm90_cu_bdbb69e5_39314cute1_E:
	.zero		1
	.type		_ZN67_INTERNAL_3a3c6465_31_flash_fwd_hdimdiff_fp16_sm90_cu_bdbb69e5_39314cuda3std3__45__cpo6cbeginE,@object
	.size		_ZN67_INTERNAL_3a3c6465_31_flash_fwd_hdimdiff_fp16_sm90_cu_bdbb69e5_39314cuda3std3__45__cpo6cbeginE,(_ZN67_INTERNAL_3a3c6465_31_flash_fwd_hdimdiff_fp16_sm90_cu_bdbb69e5_39314cuda3std3__48in_placeE - _ZN67_INTERNAL_3a3c6465_31_flash_fwd_hdimdiff_fp16_sm90_cu_bdbb69e5_39314cuda3std3__45__cpo6cbeginE)
_ZN67_INTERNAL_3a3c6465_31_flash_fwd_hdimdiff_fp16_sm90_cu_bdbb69e5_39314cuda3std3__45__cpo6cbeginE:
	.zero		1
	.type		_ZN67_INTERNAL_3a3c6465_31_flash_fwd_hdimdiff_fp16_sm90_cu_bdbb69e5_39314cuda3std3__48in_placeE,@object
	.size		_ZN67_INTERNAL_3a3c6465_31_flash_fwd_hdimdiff_fp16_sm90_cu_bdbb69e5_39314cuda3std3__48in_placeE,(_ZN67_INTERNAL_3a3c6465_31_flash_fwd_hdimdiff_fp16_sm90_cu_bdbb69e5_39314cuda3std6ranges3__45__cpo9iter_moveE - _ZN67_INTERNAL_3a3c6465_31_flash_fwd_hdimdiff_fp16_sm90_cu_bdbb69e5_39314cuda3std3__48in_placeE)
_ZN67_INTERNAL_3a3c6465_31_flash_fwd_hdimdiff_fp16_sm90_cu_bdbb69e5_39314cuda3std3__48in_placeE:
	.zero		1
	.type		_ZN67_INTERNAL_3a3c6465_31_flash_fwd_hdimdiff_fp16_sm90_cu_bdbb69e5_39314cuda3std6ranges3__45__cpo9iter_moveE,@object
	.size		_ZN67_INTERNAL_3a3c6465_31_flash_fwd_hdimdiff_fp16_sm90_cu_bdbb69e5_39314cuda3std6ranges3__45__cpo9iter_moveE,(_ZN67_INTERNAL_3a3c6465_31_flash_fwd_hdimdiff_fp16_sm90_cu_bdbb69e5_39314cuda3std3__45__cpo5beginE - _ZN67_INTERNAL_3a3c6465_31_flash_fwd_hdimdiff_fp16_sm90_cu_bdbb69e5_39314cuda3std6ranges3__45__cpo9iter_moveE)
_ZN67_INTERNAL_3a3c6465_31_flash_fwd_hdimdiff_fp16_sm90_cu_bdbb69e5_39314cuda3std6ranges3__45__cpo9iter_moveE:
	.zero		1
	.type		_ZN67_INTERNAL_3a3c6465_31_flash_fwd_hdimdiff_fp16_sm90_cu_bdbb69e5_39314cuda3std3__45__cpo5beginE,@object
	.size		_ZN67_INTERNAL_3a3c6465_31_flash_fwd_hdimdiff_fp16_sm90_cu_bdbb69e5_39314cuda3std3__45__cpo5beginE,(_ZN67_INTERNAL_3a3c6465_31_flash_fwd_hdimdiff_fp16_sm90_cu_bdbb69e5_39314cuda3std3__469_GLOBAL__N__3a3c6465_31_flash_fwd_hdimdiff_fp16_sm90_cu_bdbb69e5_39316ignoreE - _ZN67_INTERNAL_3a3c6465_31_flash_fwd_hdimdiff_fp16_sm90_cu_bdbb69e5_39314cuda3std3__45__cpo5beginE)
_ZN67_INTERNAL_3a3c6465_31_flash_fwd_hdimdiff_fp16_sm90_cu_bdbb69e5_39314cuda3std3__45__cpo5beginE:
	.zero		1
	.type		_ZN67_INTERNAL_3a3c6465_31_flash_fwd_hdimdiff_fp16_sm90_cu_bdbb69e5_39314cuda3std3__469_GLOBAL__N__3a3c6465_31_flash_fwd_hdimdiff_fp16_sm90_cu_bdbb69e5_39316ignoreE,@object
	.size		_ZN67_INTERNAL_3a3c6465_31_flash_fwd_hdimdiff_fp16_sm90_cu_bdbb69e5_39314cuda3std3__469_GLOBAL__N__3a3c6465_31_flash_fwd_hdimdiff_fp16_sm90_cu_bdbb69e5_39316ignoreE,(_ZN67_INTERNAL_3a3c6465_31_flash_fwd_hdimdiff_fp16_sm90_cu_bdbb69e5_39314cute7productE - _ZN67_INTERNAL_3a3c6465_31_flash_fwd_hdimdiff_fp16_sm90_cu_bdbb69e5_39314cuda3std3__469_GLOBAL__N__3a3c6465_31_flash_fwd_hdimdiff_fp16_sm90_cu_bdbb69e5_39316ignoreE)
_ZN67_INTERNAL_3a3c6465_31_flash_fwd_hdimdiff_fp16_sm90_cu_bdbb69e5_39314cuda3std3__469_GLOBAL__N__3a3c6465_31_flash_fwd_hdimdiff_fp16_sm90_cu_bdbb69e5_39316ignoreE:
	.zero		1
	.type		_ZN67_INTERNAL_3a3c6465_31_flash_fwd_hdimdiff_fp16_sm90_cu_bdbb69e5_39314cute7productE,@object
	.size		_ZN67_INTERNAL_3a3c6465_31_flash_fwd_hdimdiff_fp16_sm90_cu_bdbb69e5_39314cute7productE,(_ZN67_INTERNAL_3a3c6465_31_flash_fwd_hdimdiff_fp16_sm90_cu_bdbb69e5_39314cuda3std3__45__cpo3endE - _ZN67_INTERNAL_3a3c6465_31_flash_fwd_hdimdiff_fp16_sm90_cu_bdbb69e5_39314cute7productE)
_ZN67_INTERNAL_3a3c6465_31_flash_fwd_hdimdiff_fp16_sm90_cu_bdbb69e5_39314cute7productE:
	.zero		1
	.type		_ZN67_INTERNAL_3a3c6465_31_flash_fwd_hdimdiff_fp16_sm90_cu_bdbb69e5_39314cuda3std3__45__cpo3endE,@object
	.size		_ZN67_INTERNAL_3a3c6465_31_flash_fwd_hdimdiff_fp16_sm90_cu_bdbb69e5_39314cuda3std3__45__cpo3endE,(_ZN67_INTERNAL_3a3c6465_31_flash_fwd_hdimdiff_fp16_sm90_cu_bdbb69e5_39314cuda3std3__419piecewise_constructE - _ZN67_INTERNAL_3a3c6465_31_flash_fwd_hdimdiff_fp16_sm90_cu_bdbb69e5_39314cuda3std3__45__cpo3endE)
_ZN67_INTERNAL_3a3c6465_31_flash_fwd_hdimdiff_fp16_sm90_cu_bdbb69e5_39314cuda3std3__45__cpo3endE:
	.zero		1
	.type		_ZN67_INTERNAL_3a3c6465_31_flash_fwd_hdimdiff_fp16_sm90_cu_bdbb69e5_39314cuda3std3__419piecewise_constructE,@object
	.size		_ZN67_INTERNAL_3a3c6465_31_flash_fwd_hdimdiff_fp16_sm90_cu_bdbb69e5_39314cuda3std3__419piecewise_constructE,(_ZN67_INTERNAL_3a3c6465_31_flash_fwd_hdimdiff_fp16_sm90_cu_bdbb69e5_39314cuda3std3__45__cpo4cendE - _ZN67_INTERNAL_3a3c6465_31_flash_fwd_hdimdiff_fp16_sm90_cu_bdbb69e5_39314cuda3std3__419piecewise_constructE)
_ZN67_INTERNAL_3a3c6465_31_flash_fwd_hdimdiff_fp16_sm90_cu_bdbb69e5_39314cuda3std3__419piecewise_constructE:
	.zero		1
	.type		_ZN67_INTERNAL_3a3c6465_31_flash_fwd_hdimdiff_fp16_sm90_cu_bdbb69e5_39314cuda3std3__45__cpo4cendE,@object
	.size		_ZN67_INTERNAL_3a3c6465_31_flash_fwd_hdimdiff_fp16_sm90_cu_bdbb69e5_39314cuda3std3__45__cpo4cendE,(_ZN67_INTERNAL_3a3c6465_31_flash_fwd_hdimdiff_fp16_sm90_cu_bdbb69e5_39314cuda3std6ranges3__45__cpo4swapE - _ZN67_INTERNAL_3a3c6465_31_flash_fwd_hdimdiff_fp16_sm90_cu_bdbb69e5_39314cuda3std3__45__cpo4cendE)
_ZN67_INTERNAL_3a3c6465_31_flash_fwd_hdimdiff_fp16_sm90_cu_bdbb69e5_39314cuda3std3__45__cpo4cendE:
	.zero		1
	.type		_ZN67_INTERNAL_3a3c6465_31_flash_fwd_hdimdiff_fp16_sm90_cu_bdbb69e5_39314cuda3std6ranges3__45__cpo4swapE,@object
	.size		_ZN67_INTERNAL_3a3c6465_31_flash_fwd_hdimdiff_fp16_sm90_cu_bdbb69e5_39314cuda3std6ranges3__45__cpo4swapE,(.L_7 - _ZN67_INTERNAL_3a3c6465_31_flash_fwd_hdimdiff_fp16_sm90_cu_bdbb69e5_39314cuda3std6ranges3__45__cpo4swapE)
_ZN67_INTERNAL_3a3c6465_31_flash_fwd_hdimdiff_fp16_sm90_cu_bdbb69e5_39314cuda3std6ranges3__45__cpo4swapE:
	.zero		1
.L_7:


//--------------------- .nv.constant0._ZN7cutlass13device_kernelIN5flash11enable_sm90INS1_16FlashAttnFwdSm90INS1_25CollectiveMainloopFwdSm90ILi2EN4cute5tupleIJNS5_1CILi1EEES8_S8_EEENS6_IJNS7_ILi128EEESA_NS7_ILi192EEEEEELi128ENS_6half_tEfNS_4arch4Sm90ELb0ELb0ELb0ELb0ELb0ELb0ELb0ELb1ELb1ELb0ELb0ELb0EEENS1_21CollectiveEpilogueFwdINS6_IJSA_SA_SA_EEES9_SD_SF_Li256ELb0ELb0ELb0ELb0EEENS1_29StaticPersistentTileSchedulerILb0EEEEEEEEEvNT_6ParamsE --------------------------
	.section	.nv.constant0._ZN7cutlass13device_kernelIN5flash11enable_sm90INS1_16FlashAttnFwdSm90INS1_25CollectiveMainloopFwdSm90ILi2EN4cute5tupleIJNS5_1CILi1EEES8_S8_EEENS6_IJNS7_ILi128EEESA_NS7_ILi192EEEEEELi128ENS_6half_tEfNS_4arch4Sm90ELb0ELb0ELb0ELb0ELb0ELb0ELb0ELb1ELb1ELb0ELb0ELb0EEENS1_21CollectiveEpilogueFwdINS6_IJSA_SA_SA_EEES9_SD_SF_Li256ELb0ELb0ELb0ELb0EEENS1_29StaticPersistentTileSchedulerILb0EEEEEEEEEvNT_6ParamsE,"a",@progbits
	.sectionflags	@""
	.align	4
.nv.constant0._ZN7cutlass13device_kernelIN5flash11enable_sm90INS1_16FlashAttnFwdSm90INS1_25CollectiveMainloopFwdSm90ILi2EN4cute5tupleIJNS5_1CILi1EEES8_S8_EEENS6_IJNS7_ILi128EEESA_NS7_ILi192EEEEEELi128ENS_6half_tEfNS_4arch4Sm90ELb0ELb0ELb0ELb0ELb0ELb0ELb0ELb1ELb1ELb0ELb0ELb0EEENS1_21CollectiveEpilogueFwdINS6_IJSA_SA_SA_EEES9_SD_SF_Li256ELb0ELb0ELb0ELb0EEENS1_29StaticPersistentTileSchedulerILb0EEEEEEEEEvNT_6ParamsE:
	.zero		3840


//--------------------- .nv.constant0._ZN7cutlass13device_kernelIN5flash11enable_sm90INS1_16FlashAttnFwdSm90INS1_25CollectiveMainloopFwdSm90ILi2EN4cute5tupleIJNS5_1CILi2EEENS7_ILi1EEES9_EEENS6_IJNS7_ILi128EEESB_NS7_ILi192EEEEEELi128ENS_6half_tEfNS_4arch4Sm90ELb0ELb0ELb0ELb0ELb0ELb0ELb0ELb1ELb1ELb0ELb0ELb0EEENS1_21CollectiveEpilogueFwdINS6_IJSB_SB_SB_EEESA_SE_SG_Li256ELb0ELb0ELb0ELb0EEENS1_29StaticPersistentTileSchedulerILb0EEEEEEEEEvNT_6ParamsE --------------------------
	.section	.nv.constant0._ZN7cutlass13device_kernelIN5flash11enable_sm90INS1_16FlashAttnFwdSm90INS1_25CollectiveMainloopFwdSm90ILi2EN4cute5tupleIJNS5_1CILi2EEENS7_ILi1EEES9_EEENS6_IJNS7_ILi128EEESB_NS7_ILi192EEEEEELi128ENS_6half_tEfNS_4arch4Sm90ELb0ELb0ELb0ELb0ELb0ELb0ELb0ELb1ELb1ELb0ELb0ELb0EEENS1_21CollectiveEpilogueFwdINS6_IJSB_SB_SB_EEESA_SE_SG_Li256ELb0ELb0ELb0ELb0EEENS1_29StaticPersistentTileSchedulerILb0EEEEEEEEEvNT_6ParamsE,"a",@progbits
	.sectionflags	@""
	.align	4
.nv.constant0._ZN7cutlass13device_kernelIN5flash11enable_sm90INS1_16FlashAttnFwdSm90INS1_25CollectiveMainloopFwdSm90ILi2EN4cute5tupleIJNS5_1CILi2EEENS7_ILi1EEES9_EEENS6_IJNS7_ILi128EEESB_NS7_ILi192EEEEEELi128ENS_6half_tEfNS_4arch4Sm90ELb0ELb0ELb0ELb0ELb0ELb0ELb0ELb1ELb1ELb0ELb0ELb0EEENS1_21CollectiveEpilogueFwdINS6_IJSB_SB_SB_EEESA_SE_SG_Li256ELb0ELb0ELb0ELb0EEENS1_29StaticPersistentTileSchedulerILb0EEEEEEEEEvNT_6ParamsE:
	.zero		3840


//--------------------- .nv.constant0._ZN7cutlass13device_kernelIN5flash11enable_sm90INS1_16FlashAttnFwdSm90INS1_25CollectiveMainloopFwdSm90ILi2EN4cute5tupleIJNS5_1CILi1EEES8_S8_EEENS6_IJNS7_ILi128EEESA_NS7_ILi192EEEEEELi128ENS_6half_tEfNS_4arch4Sm90ELb0ELb0ELb0ELb1ELb0ELb0ELb0ELb1ELb1ELb0ELb0ELb0EEENS1_21CollectiveEpilogueFwdINS6_IJSA_SA_SA_EEES9_SD_SF_Li256ELb1ELb0ELb0ELb0EEENS1_36VarlenDynamicPersistentTileSchedulerILi128ELi128ELi256ELi32ELb0ELb0ELb1ELb0ELb1ELb1EEEEEEEEEvNT_6ParamsE --------------------------
	.section	.nv.constant0._ZN7cutlass13device_kernelIN5flash11enable_sm90INS1_16FlashAttnFwdSm90INS1_25CollectiveMainloopFwdSm90ILi2EN4cute5tupleIJNS5_1CILi1EEES8_S8_EEENS6_IJNS7_ILi128EEESA_NS7_ILi192EEEEEELi128ENS_6half_tEfNS_4arch4Sm90ELb0ELb0ELb0ELb1ELb0ELb0ELb0ELb1ELb1ELb0ELb0ELb0EEENS1_21CollectiveEpilogueFwdINS6_IJSA_SA_SA_EEES9_SD_SF_Li256ELb1ELb0ELb0ELb0EEENS1_36VarlenDynamicPersistentTileSchedulerILi128ELi128ELi256ELi32ELb0ELb0ELb1ELb0ELb1ELb1EEEEEEEEEvNT_6ParamsE,"a",@progbits
	.sectionflags	@""
	.align	4
.nv.constant0._ZN7cutlass13device_kernelIN5flash11enable_sm90INS1_16FlashAttnFwdSm90INS1_25CollectiveMainloopFwdSm90ILi2EN4cute5tupleIJNS5_1CILi1EEES8_S8_EEENS6_IJNS7_ILi128EEESA_NS7_ILi192EEEEEELi128ENS_6half_tEfNS_4arch4Sm90ELb0ELb0ELb0ELb1ELb0ELb0ELb0ELb1ELb1ELb0ELb0ELb0EEENS1_21CollectiveEpilogueFwdINS6_IJSA_SA_SA_EEES9_SD_SF_Li256ELb1ELb0ELb0ELb0EEENS1_36VarlenDynamicPersistentTileSchedulerILi128ELi128ELi256ELi32ELb0ELb0ELb1ELb0ELb1ELb1EEEEEEEEEvNT_6ParamsE:
	.zero		3456


//--------------------- .nv.constant0._ZN7cutlass13device_kernelIN5flash11enable_sm90INS1_16FlashAttnFwdSm90INS1_25CollectiveMainloopFwdSm90ILi2EN4cute5tupleIJNS5_1CILi1EEES8_S8_EEENS6_IJNS7_ILi128EEESA_NS7_ILi192EEEEEELi128ENS_6half_tEfNS_4arch4Sm90ELb0ELb0ELb0ELb1ELb0ELb1ELb0ELb1ELb1ELb0ELb0ELb0EEENS1_21CollectiveEpilogueFwdINS6_IJSA_SA_SA_EEES9_SD_SF_Li256ELb1ELb0ELb0ELb0EEENS1_36VarlenDynamicPersistentTileSchedulerILi128ELi128ELi256ELi32ELb0ELb0ELb1ELb0ELb1ELb1EEEEEEEEEvNT_6ParamsE --------------------------
	.section	.nv.constant0._ZN7cutlass13device_kernelIN5flash11enable_sm90INS1_16FlashAttnFwdSm90INS1_25CollectiveMainloopFwdSm90ILi2EN4cute5tupleIJNS5_1CILi1EEES8_S8_EEENS6_IJNS7_ILi128EEESA_NS7_ILi192EEEEEELi128ENS_6half_tEfNS_4arch4Sm90ELb0ELb0ELb0ELb1ELb0ELb1ELb0ELb1ELb1ELb0ELb0ELb0EEENS1_21CollectiveEpilogueFwdINS6_IJSA_SA_SA_EEES9_SD_SF_Li256ELb1ELb0ELb0ELb0EEENS1_36VarlenDynamicPersistentTileSchedulerILi128ELi128ELi256ELi32ELb0ELb0ELb1ELb0ELb1ELb1EEEEEEEEEvNT_6ParamsE,"a",@progbits
	.sectionflags	@""
	.align	4
.nv.constant0._ZN7cutlass13device_kernelIN5flash11enable_sm90INS1_16FlashAttnFwdSm90INS1_25CollectiveMainloopFwdSm90ILi2EN4cute5tupleIJNS5_1CILi1EEES8_S8_EEENS6_IJNS7_ILi128EEESA_NS7_ILi192EEEEEELi128ENS_6half_tEfNS_4arch4Sm90ELb0ELb0ELb0ELb1ELb0ELb1ELb0ELb1ELb1ELb0ELb0ELb0EEENS1_21CollectiveEpilogueFwdINS6_IJSA_SA_SA_EEES9_SD_SF_Li256ELb1ELb0ELb0ELb0EEENS1_36VarlenDynamicPersistentTileSchedulerILi128ELi128ELi256ELi32ELb0ELb0ELb1ELb0ELb1ELb1EEEEEEEEEvNT_6ParamsE:
	.zero		3456


//--------------------- .nv.constant0._ZN7cutlass13device_kernelIN5flash11enable_sm90INS1_16FlashAttnFwdSm90INS1_25CollectiveMainloopFwdSm90ILi2EN4cute5tupleIJNS5_1CILi1EEES8_S8_EEENS6_IJNS7_ILi128EEENS7_ILi96EEENS7_ILi192EEEEEELi128ENS_6half_tEfNS_4arch4Sm90ELb0ELb1ELb0ELb0ELb0ELb0ELb0ELb1ELb1ELb0ELb0ELb0EEENS1_21CollectiveEpilogueFwdINS6_IJSA_SA_SB_EEES9_SE_SG_Li256ELb0ELb0ELb0ELb0EEENS1_30DynamicPersistentTileSchedulerILi256ELi32ELb0ELb0ELb1EEEEEEEEEvNT_6ParamsE --------------------------
	.section	.nv.constant0._ZN7cutlass13device_kernelIN5flash11enable_sm90INS1_16FlashAttnFwdSm90INS1_25CollectiveMainloopFwdSm90ILi2EN4cute5tupleIJNS5_1CILi1EEES8_S8_EEENS6_IJNS7_ILi128EEENS7_ILi96EEENS7_ILi192EEEEEELi128ENS_6half_tEfNS_4arch4Sm90ELb0ELb1ELb0ELb0ELb0ELb0ELb0ELb1ELb1ELb0ELb0ELb0EEENS1_21CollectiveEpilogueFwdINS6_IJSA_SA_SB_EEES9_SE_SG_Li256ELb0ELb0ELb0ELb0EEENS1_30DynamicPersistentTileSchedulerILi256ELi32ELb0ELb0ELb1EEEEEEEEEvNT_6ParamsE,"a",@progbits
	.sectionflags	@""
	.align	4
.nv.constant0._ZN7cutlass13device_kernelIN5flash11enable_sm90INS1_16FlashAttnFwdSm90INS1_25CollectiveMainloopFwdSm90ILi2EN4cute5tupleIJNS5_1CILi1EEES8_S8_EEENS6_IJNS7_ILi128EEENS7_ILi96EEENS7_ILi192EEEEEELi128ENS_6half_tEfNS_4arch4Sm90ELb0ELb1ELb0ELb0ELb0ELb0ELb0ELb1ELb1ELb0ELb0ELb0EEENS1_21CollectiveEpilogueFwdINS6_IJSA_SA_SB_EEES9_SE_SG_Li256ELb0ELb0ELb0ELb0EEENS1_30DynamicPersistentTileSchedulerILi256ELi32ELb0ELb0ELb1EEEEEEEEEvNT_6ParamsE:
	.zero		3840


//--------------------- .nv.constant0._ZN7cutlass13device_kernelIN5flash11enable_sm90INS1_16FlashAttnFwdSm90INS1_25CollectiveMainloopFwdSm90ILi2EN4cute5tupleIJNS5_1CILi1EEES8_S8_EEENS6_IJNS7_ILi128EEENS7_ILi96EEENS7_ILi192EEEEEELi128ENS_6half_tEfNS_4arch4Sm90ELb0ELb1ELb0ELb1ELb0ELb0ELb0ELb1ELb1ELb0ELb0ELb0EEENS1_21CollectiveEpilogueFwdINS6_IJSA_SA_SB_EEES9_SE_SG_Li256ELb1ELb0ELb0ELb0EEENS1_36VarlenDynamicPersistentTileSchedulerILi128ELi96ELi256ELi32ELb0ELb0ELb1ELb1ELb0ELb1EEEEEEEEEvNT_6ParamsE --------------------------
	.section	.nv.constant0._ZN7cutlass13device_kernelIN5flash11enable_sm90INS1_16FlashAttnFwdSm90INS1_25CollectiveMainloopFwdSm90ILi2EN4cute5tupleIJNS5_1CILi1EEES8_S8_EEENS6_IJNS7_ILi128EEENS7_ILi96EEENS7_ILi192EEEEEELi128ENS_6half_tEfNS_4arch4Sm90ELb0ELb1ELb0ELb1ELb0ELb0ELb0ELb1ELb1ELb0ELb0ELb0EEENS1_21CollectiveEpilogueFwdINS6_IJSA_SA_SB_EEES9_SE_SG_Li256ELb1ELb0ELb0ELb0EEENS1_36VarlenDynamicPersistentTileSchedulerILi128ELi96ELi256ELi32ELb0ELb0ELb1ELb1ELb0ELb1EEEEEEEEEvNT_6ParamsE,"a",@progbits
	.sectionflags	@""
	.align	4
.nv.constant0._ZN7cutlass13device_kernelIN5flash11enable_sm90INS1_16FlashAttnFwdSm90INS1_25CollectiveMainloopFwdSm90ILi2EN4cute5tupleIJNS5_1CILi1EEES8_S8_EEENS6_IJNS7_ILi128EEENS7_ILi96EEENS7_ILi192EEEEEELi128ENS_6half_tEfNS_4arch4Sm90ELb0ELb1ELb0ELb1ELb0ELb0ELb0ELb1ELb1ELb0ELb0ELb0EEENS1_21CollectiveEpilogueFwdINS6_IJSA_SA_SB_EEES9_SE_SG_Li256ELb1ELb0ELb0ELb0EEENS1_36VarlenDynamicPersistentTileSchedulerILi128ELi96ELi256ELi32ELb0ELb0ELb1ELb1ELb0ELb1EEEEEEEEEvNT_6ParamsE:
	.zero		3456


//--------------------- .nv.constant0._ZN7cutlass13device_kernelIN5flash11enable_sm90INS1_16FlashAttnFwdSm90INS1_25CollectiveMainloopFwdSm90ILi2EN4cute5tupleIJNS5_1CILi1EEES8_S8_EEENS6_IJNS7_ILi128EEENS7_ILi96EEENS7_ILi192EEEEEELi128ENS_6half_tEfNS_4arch4Sm90ELb0ELb1ELb0ELb1ELb0ELb1ELb0ELb1ELb1ELb0ELb0ELb0EEENS1_21CollectiveEpilogueFwdINS6_IJSA_SA_SB_EEES9_SE_SG_Li256ELb1ELb0ELb0ELb0EEENS1_36VarlenDynamicPersistentTileSchedulerILi128ELi96ELi256ELi32ELb0ELb0ELb1ELb1ELb0ELb1EEEEEEEEEvNT_6ParamsE --------------------------
	.section	.nv.constant0._ZN7cutlass13device_kernelIN5flash11enable_sm90INS1_16FlashAttnFwdSm90INS1_25CollectiveMainloopFwdSm90ILi2EN4cute5tupleIJNS5_1CILi1EEES8_S8_EEENS6_IJNS7_ILi128EEENS7_ILi96EEENS7_ILi192EEEEEELi128ENS_6half_tEfNS_4arch4Sm90ELb0ELb1ELb0ELb1ELb0ELb1ELb0ELb1ELb1ELb0ELb0ELb0EEENS1_21CollectiveEpilogueFwdINS6_IJSA_SA_SB_EEES9_SE_SG_Li256ELb1ELb0ELb0ELb0EEENS1_36VarlenDynamicPersistentTileSchedulerILi128ELi96ELi256ELi32ELb0ELb0ELb1ELb1ELb0ELb1EEEEEEEEEvNT_6ParamsE,"a",@progbits
	.sectionflags	@""
	.align	4
.nv.constant0._ZN7cutlass13device_kernelIN5flash11enable_sm90INS1_16FlashAttnFwdSm90INS1_25CollectiveMainloopFwdSm90ILi2EN4cute5tupleIJNS5_1CILi1EEES8_S8_EEENS6_IJNS7_ILi128EEENS7_ILi96EEENS7_ILi192EEEEEELi128ENS_6half_tEfNS_4arch4Sm90ELb0ELb1ELb0ELb1ELb0ELb1ELb0ELb1ELb1ELb0ELb0ELb0EEENS1_21CollectiveEpilogueFwdINS6_IJSA_SA_SB_EEES9_SE_SG_Li256ELb1ELb0ELb0ELb0EEENS1_36VarlenDynamicPersistentTileSchedulerILi128ELi96ELi256ELi32ELb0ELb0ELb1ELb1ELb0ELb1EEEEEEEEEvNT_6ParamsE:
	.zero		3456


//--------------------- .nv.constant0._ZN7cutlass13device_kernelIN5flash11enable_sm90INS1_16FlashAttnFwdSm90INS1_25CollectiveMainloopFwdSm90ILi2EN4cute5tupleIJNS5_1CILi1EEES8_S8_EEENS6_IJNS7_ILi128EEESA_NS7_ILi192EEEEEELi128ENS_6half_tEfNS_4arch4Sm90ELb1ELb0ELb0ELb0ELb0ELb0ELb0ELb1ELb1ELb0ELb0ELb0EEENS1_21CollectiveEpilogueFwdINS6_IJSA_SA_SA_EEES9_SD_SF_Li256ELb0ELb0ELb0ELb0EEENS1_30DynamicPersistentTileSchedulerILi256ELi32ELb0ELb0ELb1EEEEEEEEEvNT_6ParamsE --------------------------
	.section	.nv.constant0._ZN7cutlass13device_kernelIN5flash11enable_sm90INS1_16FlashAttnFwdSm90INS1_25CollectiveMainloopFwdSm90ILi2EN4cute5tupleIJNS5_1CILi1EEES8_S8_EEENS6_IJNS7_ILi128EEESA_NS7_ILi192EEEEEELi128ENS_6half_tEfNS_4arch4Sm90ELb1ELb0ELb0ELb0ELb0ELb0ELb0ELb1ELb1ELb0ELb0ELb0EEENS1_21CollectiveEpilogueFwdINS6_IJSA_SA_SA_EEES9_SD_SF_Li256ELb0ELb0ELb0ELb0EEENS1_30DynamicPersistentTileSchedulerILi256ELi32ELb0ELb0ELb1EEEEEEEEEvNT_6ParamsE,"a",@progbits
	.sectionflags	@""
	.align	4
.nv.constant0._ZN7cutlass13device_kernelIN5flash11enable_sm90INS1_16FlashAttnFwdSm90INS1_25CollectiveMainloopFwdSm90ILi2EN4cute5tupleIJNS5_1CILi1EEES8_S8_EEENS6_IJNS7_ILi128EEESA_NS7_ILi192EEEEEELi128ENS_6half_tEfNS_4arch4Sm90ELb1ELb0ELb0ELb0ELb0ELb0ELb0ELb1ELb1ELb0ELb0ELb0EEENS1_21CollectiveEpilogueFwdINS6_IJSA_SA_SA_EEES9_SD_SF_Li256ELb0ELb0ELb0ELb0EEENS1_30DynamicPersistentTileSchedulerILi256ELi32ELb0ELb0ELb1EEEEEEEEEvNT_6ParamsE:
	.zero		3840


//--------------------- .nv.constant0._ZN7cutlass13device_kernelIN5flash11enable_sm90INS1_16FlashAttnFwdSm90INS1_25CollectiveMainloopFwdSm90ILi2EN4cute5tupleIJNS5_1CILi1EEES8_S8_EEENS6_IJNS7_ILi128EEESA_NS7_ILi192EEEEEELi128ENS_6half_tEfNS_4arch4Sm90ELb1ELb0ELb0ELb1ELb0ELb0ELb0ELb1ELb1ELb0ELb0ELb0EEENS1_21CollectiveEpilogueFwdINS6_IJSA_SA_SA_EEES9_SD_SF_Li256ELb1ELb0ELb0ELb0EEENS1_36VarlenDynamicPersistentTileSchedulerILi128ELi128ELi256ELi32ELb0ELb0ELb1ELb1ELb1ELb1EEEEEEEEEvNT_6ParamsE --------------------------
	.section	.nv.constant0._ZN7cutlass13device_kernelIN5flash11enable_sm90INS1_16FlashAttnFwdSm90INS1_25CollectiveMainloopFwdSm90ILi2EN4cute5tupleIJNS5_1CILi1EEES8_S8_EEENS6_IJNS7_ILi128EEESA_NS7_ILi192EEEEEELi128ENS_6half_tEfNS_4arch4Sm90ELb1ELb0ELb0ELb1ELb0ELb0ELb0ELb1ELb1ELb0ELb0ELb0EEENS1_21CollectiveEpilogueFwdINS6_IJSA_SA_SA_EEES9_SD_SF_Li256ELb1ELb0ELb0ELb0EEENS1_36VarlenDynamicPersistentTileSchedulerILi128ELi128ELi256ELi32ELb0ELb0ELb1ELb1ELb1ELb1EEEEEEEEEvNT_6ParamsE,"a",@progbits
	.sectionflags	@""
	.align	4
.nv.constant0._ZN7cutlass13device_kernelIN5flash11enable_sm90INS1_16FlashAttnFwdSm90INS1_25CollectiveMainloopFwdSm90ILi2EN4cute5tupleIJNS5_1CILi1EEES8_S8_EEENS6_IJNS7_ILi128EEESA_NS7_ILi192EEEEEELi128ENS_6half_tEfNS_4arch4Sm90ELb1ELb0ELb0ELb1ELb0ELb0ELb0ELb1ELb1ELb0ELb0ELb0EEENS1_21CollectiveEpilogueFwdINS6_IJSA_SA_SA_EEES9_SD_SF_Li256ELb1ELb0ELb0ELb0EEENS1_36VarlenDynamicPersistentTileSchedulerILi128ELi128ELi256ELi32ELb0ELb0ELb1ELb1ELb1ELb1EEEEEEEEEvNT_6ParamsE:
	.zero		3456


//--------------------- .nv.constant0._ZN7cutlass13device_kernelIN5flash11enable_sm90INS1_16FlashAttnFwdSm90INS1_25CollectiveMainloopFwdSm90ILi2EN4cute5tupleIJNS5_1CILi1EEES8_S8_EEENS6_IJNS7_ILi128EEESA_NS7_ILi192EEEEEELi128ENS_6half_tEfNS_4arch4Sm90ELb1ELb0ELb0ELb1ELb0ELb1ELb0ELb1ELb1ELb0ELb0ELb0EEENS1_21CollectiveEpilogueFwdINS6_IJSA_SA_SA_EEES9_SD_SF_Li256ELb1ELb0ELb0ELb0EEENS1_36VarlenDynamicPersistentTileSchedulerILi128ELi128ELi256ELi32ELb0ELb0ELb1ELb1ELb1ELb1EEEEEEEEEvNT_6ParamsE --------------------------
	.section	.nv.constant0._ZN7cutlass13device_kernelIN5flash11enable_sm90INS1_16FlashAttnFwdSm90INS1_25CollectiveMainloopFwdSm90ILi2EN4cute5tupleIJNS5_1CILi1EEES8_S8_EEENS6_IJNS7_ILi128EEESA_NS7_ILi192EEEEEELi128ENS_6half_tEfNS_4arch4Sm90ELb1ELb0ELb0ELb1ELb0ELb1ELb0ELb1ELb1ELb0ELb0ELb0EEENS1_21CollectiveEpilogueFwdINS6_IJSA_SA_SA_EEES9_SD_SF_Li256ELb1ELb0ELb0ELb0EEENS1_36VarlenDynamicPersistentTileSchedulerILi128ELi128ELi256ELi32ELb0ELb0ELb1ELb1ELb1ELb1EEEEEEEEEvNT_6ParamsE,"a",@progbits
	.sectionflags	@""
	.align	4
.nv.constant0._ZN7cutlass13device_kernelIN5flash11enable_sm90INS1_16FlashAttnFwdSm90INS1_25CollectiveMainloopFwdSm90ILi2EN4cute5tupleIJNS5_1CILi1EEES8_S8_EEENS6_IJNS7_ILi128EEESA_NS7_ILi192EEEEEELi128ENS_6half_tEfNS_4arch4Sm90ELb1ELb0ELb0ELb1ELb0ELb1ELb0ELb1ELb1ELb0ELb0ELb0EEENS1_21CollectiveEpilogueFwdINS6_IJSA_SA_SA_EEES9_SD_SF_Li256ELb1ELb0ELb0ELb0EEENS1_36VarlenDynamicPersistentTileSchedulerILi128ELi128ELi256ELi32ELb0ELb0ELb1ELb1ELb1ELb1EEEEEEEEEvNT_6ParamsE:
	.zero		3456


//--------------------- .nv.constant0._ZN7cutlass13device_kernelIN5flash11enable_sm90INS1_16FlashAttnFwdSm90INS1_25CollectiveMainloopFwdSm90ILi2EN4cute5tupleIJNS5_1CILi1EEES8_S8_EEENS6_IJNS7_ILi64EEESA_SA_EEELi512ENS_6half_tEfNS_4arch4Sm90ELb0ELb0ELb0ELb0ELb0ELb0ELb0ELb0ELb0ELb0ELb0ELb0EEENS1_21CollectiveEpilogueFwdINS6_IJSA_NS7_ILi512EEESA_EEES9_SC_SE_Li256ELb0ELb0ELb0ELb0EEENS1_29StaticPersistentTileSchedulerILb0EEEEEEEEEvNT_6ParamsE --------------------------
	.section	.nv.constant0._ZN7cutlass13device_kernelIN5flash11enable_sm90INS1_16FlashAttnFwdSm90INS1_25CollectiveMainloopFwdSm90ILi2EN4cute5tupleIJNS5_1CILi1EEES8_S8_EEENS6_IJNS7_ILi64EEESA_SA_EEELi512ENS_6half_tEfNS_4arch4Sm90ELb0ELb0ELb0ELb0ELb0ELb0ELb0ELb0ELb0ELb0ELb0ELb0EEENS1_21CollectiveEpilogueFwdINS6_IJSA_NS7_ILi512EEESA_EEES9_SC_SE_Li256ELb0ELb0ELb0ELb0EEENS1_29StaticPersistentTileSchedulerILb0EEEEEEEEEvNT_6ParamsE,"a",@progbits
	.sectionflags	@""
	.align	4
.nv.constant0._ZN7cutlass13device_kernelIN5flash11enable_sm90INS1_16FlashAttnFwdSm90INS1_25CollectiveMainloopFwdSm90ILi2EN4cute5tupleIJNS5_1CILi1EEES8_S8_EEENS6_IJNS7_ILi64EEESA_SA_EEELi512ENS_6half_tEfNS_4arch4Sm90ELb0ELb0ELb0ELb0ELb0ELb0ELb0ELb0ELb0ELb0ELb0ELb0EEENS1_21CollectiveEpilogueFwdINS6_IJSA_NS7_ILi512EEESA_EEES9_SC_SE_Li256ELb0ELb0ELb0ELb0EEENS1_29StaticPersistentTileSchedulerILb0EEEEEEEEEvNT_6ParamsE:
	.zero		3840


//--------------------- .nv.constant0._ZN7cutlass13device_kernelIN5flash11enable_sm90INS1_16FlashAttnFwdSm90INS1_25CollectiveMainloopFwdSm90ILi2EN4cute5tupleIJNS5_1CILi1EEES8_S8_EEENS6_IJNS7_ILi64EEESA_SA_EEELi512ENS_6half_tEfNS_4arch4Sm90ELb0ELb0ELb0ELb0ELb0ELb0ELb1ELb0ELb0ELb0ELb0ELb0EEENS1_21CollectiveEpilogueFwdINS6_IJSA_NS7_ILi512EEESA_EEES9_SC_SE_Li256ELb0ELb0ELb0ELb0EEENS1_29StaticPersistentTileSchedulerILb0EEEEEEEEEvNT_6ParamsE --------------------------
	.section	.nv.constant0._ZN7cutlass13device_kernelIN5flash11enable_sm90INS1_16FlashAttnFwdSm90INS1_25CollectiveMainloopFwdSm90ILi2EN4cute5tupleIJNS5_1CILi1EEES8_S8_EEENS6_IJNS7_ILi64EEESA_SA_EEELi512ENS_6half_tEfNS_4arch4Sm90ELb0ELb0ELb0ELb0ELb0ELb0ELb1ELb0ELb0ELb0ELb0ELb0EEENS1_21CollectiveEpilogueFwdINS6_IJSA_NS7_ILi512EEESA_EEES9_SC_SE_Li256ELb0ELb0ELb0ELb0EEENS1_29StaticPersistentTileSchedulerILb0EEEEEEEEEvNT_6ParamsE,"a",@progbits
	.sectionflags	@""
	.align	4
.nv.constant0._ZN7cutlass13device_kernelIN5flash11enable_sm90INS1_16FlashAttnFwdSm90INS1_25CollectiveMainloopFwdSm90ILi2EN4cute5tupleIJNS5_1CILi1EEES8_S8_EEENS6_IJNS7_ILi64EEESA_SA_EEELi512ENS_6half_tEfNS_4arch4Sm90ELb0ELb0ELb0ELb0ELb0ELb0ELb1ELb0ELb0ELb0ELb0ELb0EEENS1_21CollectiveEpilogueFwdINS6_IJSA_NS7_ILi512EEESA_EEES9_SC_SE_Li256ELb0ELb0ELb0ELb0EEENS1_29StaticPersistentTileSchedulerILb0EEEEEEEEEvNT_6ParamsE:
	.zero		4096


//--------------------- .nv.constant0._ZN7cutlass13device_kernelIN5flash11enable_sm90INS1_16FlashAttnFwdSm90INS1_25CollectiveMainloopFwdSm90ILi2EN4cute5tupleIJNS5_1CILi1EEES8_S8_EEENS6_IJNS7_ILi64EEESA_SA_EEELi512ENS_6half_tEfNS_4arch4Sm90ELb0ELb0ELb0ELb1ELb0ELb0ELb0ELb0ELb0ELb0ELb0ELb0EEENS1_21CollectiveEpilogueFwdINS6_IJSA_NS7_ILi512EEESA_EEES9_SC_SE_Li256ELb1ELb0ELb0ELb0EEENS1_36VarlenDynamicPersistentTileSchedulerILi64ELi64ELi256ELi32ELb0ELb0ELb1ELb0ELb1ELb1EEEEEEEEEvNT_6ParamsE --------------------------
	.section	.nv.constant0._ZN7cutlass13device_kernelIN5flash11enable_sm90INS1_16FlashAttnFwdSm90INS1_25CollectiveMainloopFwdSm90ILi2EN4cute5tupleIJNS5_1CILi1EEES8_S8_EEENS6_IJNS7_ILi64EEESA_SA_EEELi512ENS_6half_tEfNS_4arch4Sm90ELb0ELb0ELb0ELb1ELb0ELb0ELb0ELb0ELb0ELb0ELb0ELb0EEENS1_21CollectiveEpilogueFwdINS6_IJSA_NS7_ILi512EEESA_EEES9_SC_SE_Li256ELb1ELb0ELb0ELb0EEENS1_36VarlenDynamicPersistentTileSchedulerILi64ELi64ELi256ELi32ELb0ELb0ELb1ELb0ELb1ELb1EEEEEEEEEvNT_6ParamsE,"a",@progbits
	.sectionflags	@""
	.align	4
.nv.constant0._ZN7cutlass13device_kernelIN5flash11enable_sm90INS1_16FlashAttnFwdSm90INS1_25CollectiveMainloopFwdSm90ILi2EN4cute5tupleIJNS5_1CILi1EEES8_S8_EEENS6_IJNS7_ILi64EEESA_SA_EEELi512ENS_6half_tEfNS_4arch4Sm90ELb0ELb0ELb0ELb1ELb0ELb0ELb0ELb0ELb0ELb0ELb0ELb0EEENS1_21CollectiveEpilogueFwdINS6_IJSA_NS7_ILi512EEESA_EEES9_SC_SE_Li256ELb1ELb0ELb0ELb0EEENS1_36VarlenDynamicPersistentTileSchedulerILi64ELi64ELi256ELi32ELb0ELb0ELb1ELb0ELb1ELb1EEEEEEEEEvNT_6ParamsE:
	.zero		3456


//--------------------- .nv.constant0._ZN7cutlass13device_kernelIN5flash11enable_sm90INS1_16FlashAttnFwdSm90INS1_25CollectiveMainloopFwdSm90ILi2EN4cute5tupleIJNS5_1CILi1EEES8_S8_EEENS6_IJNS7_ILi64EEESA_SA_EEELi512ENS_6half_tEfNS_4arch4Sm90ELb0ELb0ELb0ELb1ELb0ELb1ELb0ELb0ELb0ELb0ELb0ELb0EEENS1_21CollectiveEpilogueFwdINS6_IJSA_NS7_ILi512EEESA_EEES9_SC_SE_Li256ELb1ELb0ELb0ELb0EEENS1_36VarlenDynamicPersistentTileSchedulerILi64ELi64ELi256ELi32ELb0ELb0ELb1ELb0ELb1ELb1EEEEEEEEEvNT_6ParamsE --------------------------
	.section	.nv.constant0._ZN7cutlass13device_kernelIN5flash11enable_sm90INS1_16FlashAttnFwdSm90INS1_25CollectiveMainloopFwdSm90ILi2EN4cute5tupleIJNS5_1CILi1EEES8_S8_EEENS6_IJNS7_ILi64EEESA_SA_EEELi512ENS_6half_tEfNS_4arch4Sm90ELb0ELb0ELb0ELb1ELb0ELb1ELb0ELb0ELb0ELb0ELb0ELb0EEENS1_21CollectiveEpilogueFwdINS6_IJSA_NS7_ILi512EEESA_EEES9_SC_SE_Li256ELb1ELb0ELb0ELb0EEENS1_36VarlenDynamicPersistentTileSchedulerILi64ELi64ELi256ELi32ELb0ELb0ELb1ELb0ELb1ELb1EEEEEEEEEvNT_6ParamsE,"a",@progbits
	.sectionflags	@""
	.align	4
.nv.constant0._ZN7cutlass13device_kernelIN5flash11enable_sm90INS1_16FlashAttnFwdSm90INS1_25CollectiveMainloopFwdSm90ILi2EN4cute5tupleIJNS5_1CILi1EEES8_S8_EEENS6_IJNS7_ILi64EEESA_SA_EEELi512ENS_6half_tEfNS_4arch4Sm90ELb0ELb0ELb0ELb1ELb0ELb1ELb0ELb0ELb0ELb0ELb0ELb0EEENS1_21CollectiveEpilogueFwdINS6_IJSA_NS7_ILi512EEESA_EEES9_SC_SE_Li256ELb1ELb0ELb0ELb0EEENS1_36VarlenDynamicPersistentTileSchedulerILi64ELi64ELi256ELi32ELb0ELb0ELb1ELb0ELb1ELb1EEEEEEEEEvNT_6ParamsE:
	.zero		3456


//--------------------- .nv.constant0._ZN7cutlass13device_kernelIN5flash11enable_sm90INS1_16FlashAttnFwdSm90INS1_25CollectiveMainloopFwdSm90ILi2EN4cute5tupleIJNS5_1CILi1EEES8_S8_EEENS6_IJNS7_ILi64EEESA_SA_EEELi512ENS_6half_tEfNS_4arch4Sm90ELb0ELb0ELb0ELb1ELb0ELb0ELb1ELb0ELb0ELb0ELb0ELb0EEENS1_21CollectiveEpilogueFwdINS6_IJSA_NS7_ILi512EEESA_EEES9_SC_SE_Li256ELb1ELb0ELb0ELb0EEENS1_36VarlenDynamicPersistentTileSchedulerILi64ELi64ELi256ELi32ELb0ELb0ELb1ELb0ELb1ELb1EEEEEEEEEvNT_6ParamsE --------------------------
	.section	.nv.constant0._ZN7cutlass13device_kernelIN5flash11enable_sm90INS1_16FlashAttnFwdSm90INS1_25CollectiveMainloopFwdSm90ILi2EN4cute5tupleIJNS5_1CILi1EEES8_S8_EEENS6_IJNS7_ILi64EEESA_SA_EEELi512ENS_6half_tEfNS_4arch4Sm90ELb0ELb0ELb0ELb1ELb0ELb0ELb1ELb0ELb0ELb0ELb0ELb0EEENS1_21CollectiveEpilogueFwdINS6_IJSA_NS7_ILi512EEESA_EEES9_SC_SE_Li256ELb1ELb0ELb0ELb0EEENS1_36VarlenDynamicPersistentTileSchedulerILi64ELi64ELi256ELi32ELb0ELb0ELb1ELb0ELb1ELb1EEEEEEEEEvNT_6ParamsE,"a",@progbits
	.sectionflags	@""
	.align	4
.nv.constant0._ZN7cutlass13device_kernelIN5flash11enable_sm90INS1_16FlashAttnFwdSm90INS1_25CollectiveMainloopFwdSm90ILi2EN4cute5tupleIJNS5_1CILi1EEES8_S8_EEENS6_IJNS7_ILi64EEESA_SA_EEELi512ENS_6half_tEfNS_4arch4Sm90ELb0ELb0ELb0ELb1ELb0ELb0ELb1ELb0ELb0ELb0ELb0ELb0EEENS1_21CollectiveEpilogueFwdINS6_IJSA_NS7_ILi512EEESA_EEES9_SC_SE_Li256ELb1ELb0ELb0ELb0EEENS1_36VarlenDynamicPersistentTileSchedulerILi64ELi64ELi256ELi32ELb0ELb0ELb1ELb0ELb1ELb1EEEEEEEEEvNT_6ParamsE:
	.zero		3712


//--------------------- .nv.constant0._ZN7cutlass13device_kernelIN5flash11enable_sm90INS1_16FlashAttnFwdSm90INS1_25CollectiveMainloopFwdSm90ILi2EN4cute5tupleIJNS5_1CILi1EEES8_S8_EEENS6_IJNS7_ILi64EEESA_SA_EEELi512ENS_6half_tEfNS_4arch4Sm90ELb0ELb0ELb0ELb1ELb0ELb1ELb1ELb0ELb0ELb0ELb0ELb0EEENS1_21CollectiveEpilogueFwdINS6_IJSA_NS7_ILi512EEESA_EEES9_SC_SE_Li256ELb1ELb0ELb0ELb0EEENS1_36VarlenDynamicPersistentTileSchedulerILi64ELi64ELi256ELi32ELb0ELb0ELb1ELb0ELb1ELb1EEEEEEEEEvNT_6ParamsE --------------------------
	.section	.nv.constant0._ZN7cutlass13device_kernelIN5flash11enable_sm90INS1_16FlashAttnFwdSm90INS1_25CollectiveMainloopFwdSm90ILi2EN4cute5tupleIJNS5_1CILi1EEES8_S8_EEENS6_IJNS7_ILi64EEESA_SA_EEELi512ENS_6half_tEfNS_4arch4Sm90ELb0ELb0ELb0ELb1ELb0ELb1ELb1ELb0ELb0ELb0ELb0ELb0EEENS1_21CollectiveEpilogueFwdINS6_IJSA_NS7_ILi512EEESA_EEES9_SC_SE_Li256ELb1ELb0ELb0ELb0EEENS1_36VarlenDynamicPersistentTileSchedulerILi64ELi64ELi256ELi32ELb0ELb0ELb1ELb0ELb1ELb1EEEEEEEEEvNT_6ParamsE,"a",@progbits
	.sectionflags	@""
	.align	4
.nv.constant0._ZN7cutlass13device_kernelIN5flash11enable_sm90INS1_16FlashAttnFwdSm90INS1_25CollectiveMainloopFwdSm90ILi2EN4cute5tupleIJNS5_1CILi1EEES8_S8_EEENS6_IJNS7_ILi64EEESA_SA_EEELi512ENS_6half_tEfNS_4arch4Sm90ELb0ELb0ELb0ELb1ELb0ELb1ELb1ELb0ELb0ELb0ELb0ELb0EEENS1_21CollectiveEpilogueFwdINS6_IJSA_NS7_ILi512EEESA_EEES9_SC_SE_Li256ELb1ELb0ELb0ELb0EEENS1_36VarlenDynamicPersistentTileSchedulerILi64ELi64ELi256ELi32ELb0ELb0ELb1ELb0ELb1ELb1EEEEEEEEEvNT_6ParamsE:
	.zero		3712


//--------------------- .nv.constant0._ZN7cutlass13device_kernelIN5flash11enable_sm90INS1_16FlashAttnFwdSm90INS1_25CollectiveMainloopFwdSm90ILi2EN4cute5tupleIJNS5_1CILi1EEES8_S8_EEENS6_IJNS7_ILi64EEESA_SA_EEELi512ENS_6half_tEfNS_4arch4Sm90ELb0ELb1ELb0ELb0ELb0ELb0ELb0ELb0ELb0ELb0ELb0ELb0EEENS1_21CollectiveEpilogueFwdINS6_IJSA_NS7_ILi512EEESA_EEES9_SC_SE_Li256ELb0ELb0ELb0ELb0EEENS1_30DynamicPersistentTileSchedulerILi256ELi32ELb0ELb0ELb1EEEEEEEEEvNT_6ParamsE --------------------------
	.section	.nv.constant0._ZN7cutlass13device_kernelIN5flash11enable_sm90INS1_16FlashAttnFwdSm90INS1_25CollectiveMainloopFwdSm90ILi2EN4cute5tupleIJNS5_1CILi1EEES8_S8_EEENS6_IJNS7_ILi64EEESA_SA_EEELi512ENS_6half_tEfNS_4arch4Sm90ELb0ELb1ELb0ELb0ELb0ELb0ELb0ELb0ELb0ELb0ELb0ELb0EEENS1_21CollectiveEpilogueFwdINS6_IJSA_NS7_ILi512EEESA_EEES9_SC_SE_Li256ELb0ELb0ELb0ELb0EEENS1_30DynamicPersistentTileSchedulerILi256ELi32ELb0ELb0ELb1EEEEEEEEEvNT_6ParamsE,"a",@progbits
	.sectionflags	@""
	.align	4
.nv.constant0._ZN7cutlass13device_kernelIN5flash11enable_sm90INS1_16FlashAttnFwdSm90INS1_25CollectiveMainloopFwdSm90ILi2EN4cute5tupleIJNS5_1CILi1EEES8_S8_EEENS6_IJNS7_ILi64EEESA_SA_EEELi512ENS_6half_tEfNS_4arch4Sm90ELb0ELb1ELb0ELb0ELb0ELb0ELb0ELb0ELb0ELb0ELb0ELb0EEENS1_21CollectiveEpilogueFwdINS6_IJSA_NS7_ILi512EEESA_EEES9_SC_SE_Li256ELb0ELb0ELb0ELb0EEENS1_30DynamicPersistentTileSchedulerILi256ELi32ELb0ELb0ELb1EEEEEEEEEvNT_6ParamsE:
	.zero		3840


//--------------------- .nv.constant0._ZN7cutlass13device_kernelIN5flash11enable_sm90INS1_16FlashAttnFwdSm90INS1_25CollectiveMainloopFwdSm90ILi2EN4cute5tupleIJNS5_1CILi1EEES8_S8_EEENS6_IJNS7_ILi64EEESA_SA_EEELi512ENS_6half_tEfNS_4arch4Sm90ELb0ELb1ELb0ELb0ELb0ELb0ELb1ELb0ELb0ELb0ELb0ELb0EEENS1_21CollectiveEpilogueFwdINS6_IJSA_NS7_ILi512EEESA_EEES9_SC_SE_Li256ELb0ELb0ELb0ELb0EEENS1_30DynamicPersistentTileSchedulerILi256ELi32ELb0ELb0ELb1EEEEEEEEEvNT_6ParamsE --------------------------
	.section	.nv.constant0._ZN7cutlass13device_kernelIN5flash11enable_sm90INS1_16FlashAttnFwdSm90INS1_25CollectiveMainloopFwdSm90ILi2EN4cute5tupleIJNS5_1CILi1EEES8_S8_EEENS6_IJNS7_ILi64EEESA_SA_EEELi512ENS_6half_tEfNS_4arch4Sm90ELb0ELb1ELb0ELb0ELb0ELb0ELb1ELb0ELb0ELb0ELb0ELb0EEENS1_21CollectiveEpilogueFwdINS6_IJSA_NS7_ILi512EEESA_EEES9_SC_SE_Li256ELb0ELb0ELb0ELb0EEENS1_30DynamicPersistentTileSchedulerILi256ELi32ELb0ELb0ELb1EEEEEEEEEvNT_6ParamsE,"a",@progbits
	.sectionflags	@""
	.align	4
.nv.constant0._ZN7cutlass13device_kernelIN5flash11enable_sm90INS1_16FlashAttnFwdSm90INS1_25CollectiveMainloopFwdSm90ILi2EN4cute5tupleIJNS5_1CILi1EEES8_S8_EEENS6_IJNS7_ILi64EEESA_SA_EEELi512ENS_6half_tEfNS_4arch4Sm90ELb0ELb1ELb0ELb0ELb0ELb0ELb1ELb0ELb0ELb0ELb0ELb0EEENS1_21CollectiveEpilogueFwdINS6_IJSA_NS7_ILi512EEESA_EEES9_SC_SE_Li256ELb0ELb0ELb0ELb0EEENS1_30DynamicPersistentTileSchedulerILi256ELi32ELb0ELb0ELb1EEEEEEEEEvNT_6ParamsE:
	.zero		4096


//--------------------- .nv.constant0._ZN7cutlass13device_kernelIN5flash11enable_sm90INS1_16FlashAttnFwdSm90INS1_25CollectiveMainloopFwdSm90ILi2EN4cute5tupleIJNS5_1CILi1EEES8_S8_EEENS6_IJNS7_ILi64EEESA_SA_EEELi512ENS_6half_tEfNS_4arch4Sm90ELb0ELb1ELb0ELb1ELb0ELb0ELb0ELb0ELb0ELb0ELb0ELb0EEENS1_21CollectiveEpilogueFwdINS6_IJSA_NS7_ILi512EEESA_EEES9_SC_SE_Li256ELb1ELb0ELb0ELb0EEENS1_36VarlenDynamicPersistentTileSchedulerILi64ELi64ELi256ELi32ELb0ELb0ELb1ELb1ELb0ELb1EEEEEEEEEvNT_6ParamsE --------------------------
	.section	.nv.constant0._ZN7cutlass13device_kernelIN5flash11enable_sm90INS1_16FlashAttnFwdSm90INS1_25CollectiveMainloopFwdSm90ILi2EN4cute5tupleIJNS5_1CILi1EEES8_S8_EEENS6_IJNS7_ILi64EEESA_SA_EEELi512ENS_6half_tEfNS_4arch4Sm90ELb0ELb1ELb0ELb1ELb0ELb0ELb0ELb0ELb0ELb0ELb0ELb0EEENS1_21CollectiveEpilogueFwdINS6_IJSA_NS7_ILi512EEESA_EEES9_SC_SE_Li256ELb1ELb0ELb0ELb0EEENS1_36VarlenDynamicPersistentTileSchedulerILi64ELi64ELi256ELi32ELb0ELb0ELb1ELb1ELb0ELb1EEEEEEEEEvNT_6ParamsE,"a",@progbits
	.sectionflags	@""
	.align	4
.nv.constant0._ZN7cutlass13device_kernelIN5flash11enable_sm90INS1_16FlashAttnFwdSm90INS1_25CollectiveMainloopFwdSm90ILi2EN4cute5tupleIJNS5_1CILi1EEES8_S8_EEENS6_IJNS7_ILi64EEESA_SA_EEELi512ENS_6half_tEfNS_4arch4Sm90ELb0ELb1ELb0ELb1ELb0ELb0ELb0ELb0ELb0ELb0ELb0ELb0EEENS1_21CollectiveEpilogueFwdINS6_IJSA_NS7_ILi512EEESA_EEES9_SC_SE_Li256ELb1ELb0ELb0ELb0EEENS1_36VarlenDynamicPersistentTileSchedulerILi64ELi64ELi256ELi32ELb0ELb0ELb1ELb1ELb0ELb1EEEEEEEEEvNT_6ParamsE:
	.zero		3456


//--------------------- .nv.constant0._ZN7cutlass13device_kernelIN5flash11enable_sm90INS1_16FlashAttnFwdSm90INS1_25CollectiveMainloopFwdSm90ILi2EN4cute5tupleIJNS5_1CILi1EEES8_S8_EEENS6_IJNS7_ILi64EEESA_SA_EEELi512ENS_6half_tEfNS_4arch4Sm90ELb0ELb1ELb0ELb1ELb0ELb1ELb0ELb0ELb0ELb0ELb0ELb0EEENS1_21CollectiveEpilogueFwdINS6_IJSA_NS7_ILi512EEESA_EEES9_SC_SE_Li256ELb1ELb0ELb0ELb0EEENS1_36VarlenDynamicPersistentTileSchedulerILi64ELi64ELi256ELi32ELb0ELb0ELb1ELb1ELb0ELb1EEEEEEEEEvNT_6ParamsE --------------------------
	.section	.nv.constant0._ZN7cutlass13device_kernelIN5flash11enable_sm90INS1_16FlashAttnFwdSm90INS1_25CollectiveMainloopFwdSm90ILi2EN4cute5tupleIJNS5_1CILi1EEES8_S8_EEENS6_IJNS7_ILi64EEESA_SA_EEELi512ENS_6half_tEfNS_4arch4Sm90ELb0ELb1ELb0ELb1ELb0ELb1ELb0ELb0ELb0ELb0ELb0ELb0EEENS1_21CollectiveEpilogueFwdINS6_IJSA_NS7_ILi512EEESA_EEES9_SC_SE_Li256ELb1ELb0ELb0ELb0EEENS1_36VarlenDynamicPersistentTileSchedulerILi64ELi64ELi256ELi32ELb0ELb0ELb1ELb1ELb0ELb1EEEEEEEEEvNT_6ParamsE,"a",@progbits
	.sectionflags	@""
	.align	4
.nv.constant0._ZN7cutlass13device_kernelIN5flash11enable_sm90INS1_16FlashAttnFwdSm90INS1_25CollectiveMainloopFwdSm90ILi2EN4cute5tupleIJNS5_1CILi1EEES8_S8_EEENS6_IJNS7_ILi64EEESA_SA_EEELi512ENS_6half_tEfNS_4arch4Sm90ELb0ELb1ELb0ELb1ELb0ELb1ELb0ELb0ELb0ELb0ELb0ELb0EEENS1_21CollectiveEpilogueFwdINS6_IJSA_NS7_ILi512EEESA_EEES9_SC_SE_Li256ELb1ELb0ELb0ELb0EEENS1_36VarlenDynamicPersistentTileSchedulerILi64ELi64ELi256ELi32ELb0ELb0ELb1ELb1ELb0ELb1EEEEEEEEEvNT_6ParamsE:
	.zero		3456


//--------------------- .nv.constant0._ZN7cutlass13device_kernelIN5flash11enable_sm90INS1_16FlashAttnFwdSm90INS1_25CollectiveMainloopFwdSm90ILi2EN4cute5tupleIJNS5_1CILi1EEES8_S8_EEENS6_IJNS7_ILi64EEESA_SA_EEELi512ENS_6half_tEfNS_4arch4Sm90ELb0ELb1ELb0ELb1ELb0ELb0ELb1ELb0ELb0ELb0ELb0ELb0EEENS1_21CollectiveEpilogueFwdINS6_IJSA_NS7_ILi512EEESA_EEES9_SC_SE_Li256ELb1ELb0ELb0ELb0EEENS1_36VarlenDynamicPersistentTileSchedulerILi64ELi64ELi256ELi32ELb0ELb0ELb1ELb1ELb0ELb1EEEEEEEEEvNT_6ParamsE --------------------------
	.section	.nv.constant0._ZN7cutlass13device_kernelIN5flash11enable_sm90INS1_16FlashAttnFwdSm90INS1_25CollectiveMainloopFwdSm90ILi2EN4cute5tupleIJNS5_1CILi1EEES8_S8_EEENS6_IJNS7_ILi64EEESA_SA_EEELi512ENS_6half_tEfNS_4arch4Sm90ELb0ELb1ELb0ELb1ELb0ELb0ELb1ELb0ELb0ELb0ELb0ELb0EEENS1_21CollectiveEpilogueFwdINS6_IJSA_NS7_ILi512EEESA_EEES9_SC_SE_Li256ELb1ELb0ELb0ELb0EEENS1_36VarlenDynamicPersistentTileSchedulerILi64ELi64ELi256ELi32ELb0ELb0ELb1ELb1ELb0ELb1EEEEEEEEEvNT_6ParamsE,"a",@progbits
	.sectionflags	@""
	.align	4
.nv.constant0._ZN7cutlass13device_kernelIN5flash11enable_sm90INS1_16FlashAttnFwdSm90INS1_25CollectiveMainloopFwdSm90ILi2EN4cute5tupleIJNS5_1CILi1EEES8_S8_EEENS6_IJNS7_ILi64EEESA_SA_EEELi512ENS_6half_tEfNS_4arch4Sm90ELb0ELb1ELb0ELb1ELb0ELb0ELb1ELb0ELb0ELb0ELb0ELb0EEENS1_21CollectiveEpilogueFwdINS6_IJSA_NS7_ILi512EEESA_EEES9_SC_SE_Li256ELb1ELb0ELb0ELb0EEENS1_36VarlenDynamicPersistentTileSchedulerILi64ELi64ELi256ELi32ELb0ELb0ELb1ELb1ELb0ELb1EEEEEEEEEvNT_6ParamsE:
	.zero		3712


//--------------------- .nv.constant0._ZN7cutlass13device_kernelIN5flash11enable_sm90INS1_16FlashAttnFwdSm90INS1_25CollectiveMainloopFwdSm90ILi2EN4cute5tupleIJNS5_1CILi1EEES8_S8_EEENS6_IJNS7_ILi64EEESA_SA_EEELi512ENS_6half_tEfNS_4arch4Sm90ELb0ELb1ELb0ELb1ELb0ELb1ELb1ELb0ELb0ELb0ELb0ELb0EEENS1_21CollectiveEpilogueFwdINS6_IJSA_NS7_ILi512EEESA_EEES9_SC_SE_Li256ELb1ELb0ELb0ELb0EEENS1_36VarlenDynamicPersistentTileSchedulerILi64ELi64ELi256ELi32ELb0ELb0ELb1ELb1ELb0ELb1EEEEEEEEEvNT_6ParamsE --------------------------
	.section	.nv.constant0._ZN7cutlass13device_kernelIN5flash11enable_sm90INS1_16FlashAttnFwdSm90INS1_25CollectiveMainloopFwdSm90ILi2EN4cute5tupleIJNS5_1CILi1EEES8_S8_EEENS6_IJNS7_ILi64EEESA_SA_EEELi512ENS_6half_tEfNS_4arch4Sm90ELb0ELb1ELb0ELb1ELb0ELb1ELb1ELb0ELb0ELb0ELb0ELb0EEENS1_21CollectiveEpilogueFwdINS6_IJSA_NS7_ILi512EEESA_EEES9_SC_SE_Li256ELb1ELb0ELb0ELb0EEENS1_36VarlenDynamicPersistentTileSchedulerILi64ELi64ELi256ELi32ELb0ELb0ELb1ELb1ELb0ELb1EEEEEEEEEvNT_6ParamsE,"a",@progbits
	.sectionflags	@""
	.align	4
.nv.constant0._ZN7cutlass13device_kernelIN5flash11enable_sm90INS1_16FlashAttnFwdSm90INS1_25CollectiveMainloopFwdSm90ILi2EN4cute5tupleIJNS5_1CILi1EEES8_S8_EEENS6_IJNS7_ILi64EEESA_SA_EEELi512ENS_6half_tEfNS_4arch4Sm90ELb0ELb1ELb0ELb1ELb0ELb1ELb1ELb0ELb0ELb0ELb0ELb0EEENS1_21CollectiveEpilogueFwdINS6_IJSA_NS7_ILi512EEESA_EEES9_SC_SE_Li256ELb1ELb0ELb0ELb0EEENS1_36VarlenDynamicPersistentTileSchedulerILi64ELi64ELi256ELi32ELb0ELb0ELb1ELb1ELb0ELb1EEEEEEEEEvNT_6ParamsE:
	.zero		3712


//--------------------- .nv.constant0._ZN7cutlass13device_kernelIN5flash11enable_sm90INS1_16FlashAttnFwdSm90INS1_25CollectiveMainloopFwdSm90ILi2EN4cute5tupleIJNS5_1CILi1EEES8_S8_EEENS6_IJNS7_ILi64EEESA_SA_EEELi512ENS_6half_tEfNS_4arch4Sm90ELb1ELb0ELb0ELb0ELb0ELb0ELb0ELb0ELb0ELb0ELb0ELb0EEENS1_21CollectiveEpilogueFwdINS6_IJSA_NS7_ILi512EEESA_EEES9_SC_SE_Li256ELb0ELb0ELb0ELb0EEENS1_30DynamicPersistentTileSchedulerILi256ELi32ELb0ELb0ELb1EEEEEEEEEvNT_6ParamsE --------------------------
	.section	.nv.constant0._ZN7cutlass13device_kernelIN5flash11enable_sm90INS1_16FlashAttnFwdSm90INS1_25CollectiveMainloopFwdSm90ILi2EN4cute5tupleIJNS5_1CILi1EEES8_S8_EEENS6_IJNS7_ILi64EEESA_SA_EEELi512ENS_6half_tEfNS_4arch4Sm90ELb1ELb0ELb0ELb0ELb0ELb0ELb0ELb0ELb0ELb0ELb0ELb0EEENS1_21CollectiveEpilogueFwdINS6_IJSA_NS7_ILi512EEESA_EEES9_SC_SE_Li256ELb0ELb0ELb0ELb0EEENS1_30DynamicPersistentTileSchedulerILi256ELi32ELb0ELb0ELb1EEEEEEEEEvNT_6ParamsE,"a",@progbits
	.sectionflags	@""
	.align	4
.nv.constant0._ZN7cutlass13device_kernelIN5flash11enable_sm90INS1_16FlashAttnFwdSm90INS1_25CollectiveMainloopFwdSm90ILi2EN4cute5tupleIJNS5_1CILi1EEES8_S8_EEENS6_IJNS7_ILi64EEESA_SA_EEELi512ENS_6half_tEfNS_4arch4Sm90ELb1ELb0ELb0ELb0ELb0ELb0ELb0ELb0ELb0ELb0ELb0ELb0EEENS1_21CollectiveEpilogueFwdINS6_IJSA_NS7_ILi512EEESA_EEES9_SC_SE_Li256ELb0ELb0ELb0ELb0EEENS1_30DynamicPersistentTileSchedulerILi256ELi32ELb0ELb0ELb1EEEEEEEEEvNT_6ParamsE:
	.zero		3840


//--------------------- .nv.constant0._ZN7cutlass13device_kernelIN5flash11enable_sm90INS1_16FlashAttnFwdSm90INS1_25CollectiveMainloopFwdSm90ILi2EN4cute5tupleIJNS5_1CILi1EEES8_S8_EEENS6_IJNS7_ILi64EEESA_SA_EEELi512ENS_6half_tEfNS_4arch4Sm90ELb1ELb0ELb0ELb0ELb0ELb0ELb1ELb0ELb0ELb0ELb0ELb0EEENS1_21CollectiveEpilogueFwdINS6_IJSA_NS7_ILi512EEESA_EEES9_SC_SE_Li256ELb0ELb0ELb0ELb0EEENS1_30DynamicPersistentTileSchedulerILi256ELi32ELb0ELb0ELb1EEEEEEEEEvNT_6ParamsE --------------------------
	.section	.nv.constant0._ZN7cutlass13device_kernelIN5flash11enable_sm90INS1_16FlashAttnFwdSm90INS1_25CollectiveMainloopFwdSm90ILi2EN4cute5tupleIJNS5_1CILi1EEES8_S8_EEENS6_IJNS7_ILi64EEESA_SA_EEELi512ENS_6half_tEfNS_4arch4Sm90ELb1ELb0ELb0ELb0ELb0ELb0ELb1ELb0ELb0ELb0ELb0ELb0EEENS1_21CollectiveEpilogueFwdINS6_IJSA_NS7_ILi512EEESA_EEES9_SC_SE_Li256ELb0ELb0ELb0ELb0EEENS1_30DynamicPersistentTileSchedulerILi256ELi32ELb0ELb0ELb1EEEEEEEEEvNT_6ParamsE,"a",@progbits
	.sectionflags	@""
	.align	4
.nv.constant0._ZN7cutlass13device_kernelIN5flash11enable_sm90INS1_16FlashAttnFwdSm90INS1_25CollectiveMainloopFwdSm90ILi2EN4cute5tupleIJNS5_1CILi1EEES8_S8_EEENS6_IJNS7_ILi64EEESA_SA_EEELi512ENS_6half_tEfNS_4arch4Sm90ELb1ELb0ELb0ELb0ELb0ELb0ELb1ELb0ELb0ELb0ELb0ELb0EEENS1_21CollectiveEpilogueFwdINS6_IJSA_NS7_ILi512EEESA_EEES9_SC_SE_Li256ELb0ELb0ELb0ELb0EEENS1_30DynamicPersistentTileSchedulerILi256ELi32ELb0ELb0ELb1EEEEEEEEEvNT_6ParamsE:
	.zero		4096


//--------------------- .nv.constant0._ZN7cutlass13device_kernelIN5flash11enable_sm90INS1_16FlashAttnFwdSm90INS1_25CollectiveMainloopFwdSm90ILi2EN4cute5tupleIJNS5_1CILi1EEES8_S8_EEENS6_IJNS7_ILi64EEESA_SA_EEELi512ENS_6half_tEfNS_4arch4Sm90ELb1ELb0ELb0ELb1ELb0ELb0ELb0ELb0ELb0ELb0ELb0ELb0EEENS1_21CollectiveEpilogueFwdINS6_IJSA_NS7_ILi512EEESA_EEES9_SC_SE_Li256ELb1ELb0ELb0ELb0EEENS1_36VarlenDynamicPersistentTileSchedulerILi64ELi64ELi256ELi32ELb0ELb0ELb1ELb1ELb1ELb1EEEEEEEEEvNT_6ParamsE --------------------------
	.section	.nv.constant0._ZN7cutlass13device_kernelIN5flash11enable_sm90INS1_16FlashAttnFwdSm90INS1_25CollectiveMainloopFwdSm90ILi2EN4cute5tupleIJNS5_1CILi1EEES8_S8_EEENS6_IJNS7_ILi64EEESA_SA_EEELi512ENS_6half_tEfNS_4arch4Sm90ELb1ELb0ELb0ELb1ELb0ELb0ELb0ELb0ELb0ELb0ELb0ELb0EEENS1_21CollectiveEpilogueFwdINS6_IJSA_NS7_ILi512EEESA_EEES9_SC_SE_Li256ELb1ELb0ELb0ELb0EEENS1_36VarlenDynamicPersistentTileSchedulerILi64ELi64ELi256ELi32ELb0ELb0ELb1ELb1ELb1ELb1EEEEEEEEEvNT_6ParamsE,"a",@progbits
	.sectionflags	@""
	.align	4
.nv.constant0._ZN7cutlass13device_kernelIN5flash11enable_sm90INS1_16FlashAttnFwdSm90INS1_25CollectiveMainloopFwdSm90ILi2EN4cute5tupleIJNS5_1CILi1EEES8_S8_EEENS6_IJNS7_ILi64EEESA_SA_EEELi512ENS_6half_tEfNS_4arch4Sm90ELb1ELb0ELb0ELb1ELb0ELb0ELb0ELb0ELb0ELb0ELb0ELb0EEENS1_21CollectiveEpilogueFwdINS6_IJSA_NS7_ILi512EEESA_EEES9_SC_SE_Li256ELb1ELb0ELb0ELb0EEENS1_36VarlenDynamicPersistentTileSchedulerILi64ELi64ELi256ELi32ELb0ELb0ELb1ELb1ELb1ELb1EEEEEEEEEvNT_6ParamsE:
	.zero		3456


//--------------------- .nv.constant0._ZN7cutlass13device_kernelIN5flash11enable_sm90INS1_16FlashAttnFwdSm90INS1_25CollectiveMainloopFwdSm90ILi2EN4cute5tupleIJNS5_1CILi1EEES8_S8_EEENS6_IJNS7_ILi64EEESA_SA_EEELi512ENS_6half_tEfNS_4arch4Sm90ELb1ELb0ELb0ELb1ELb0ELb1ELb0ELb0ELb0ELb0ELb0ELb0EEENS1_21CollectiveEpilogueFwdINS6_IJSA_NS7_ILi512EEESA_EEES9_SC_SE_Li256ELb1ELb0ELb0ELb0EEENS1_36VarlenDynamicPersistentTileSchedulerILi64ELi64ELi256ELi32ELb0ELb0ELb1ELb1ELb1ELb1EEEEEEEEEvNT_6ParamsE --------------------------
	.section	.nv.constant0._ZN7cutlass13device_kernelIN5flash11enable_sm90INS1_16FlashAttnFwdSm90INS1_25CollectiveMainloopFwdSm90ILi2EN4cute5tupleIJNS5_1CILi1EEES8_S8_EEENS6_IJNS7_ILi64EEESA_SA_EEELi512ENS_6half_tEfNS_4arch4Sm90ELb1ELb0ELb0ELb1ELb0ELb1ELb0ELb0ELb0ELb0ELb0ELb0EEENS1_21CollectiveEpilogueFwdINS6_IJSA_NS7_ILi512EEESA_EEES9_SC_SE_Li256ELb1ELb0ELb0ELb0EEENS1_36VarlenDynamicPersistentTileSchedulerILi64ELi64ELi256ELi32ELb0ELb0ELb1ELb1ELb1ELb1EEEEEEEEEvNT_6ParamsE,"a",@progbits
	.sectionflags	@""
	.align	4
.nv.constant0._ZN7cutlass13device_kernelIN5flash11enable_sm90INS1_16FlashAttnFwdSm90INS1_25CollectiveMainloopFwdSm90ILi2EN4cute5tupleIJNS5_1CILi1EEES8_S8_EEENS6_IJNS7_ILi64EEESA_SA_EEELi512ENS_6half_tEfNS_4arch4Sm90ELb1ELb0ELb0ELb1ELb0ELb1ELb0ELb0ELb0ELb0ELb0ELb0EEENS1_21CollectiveEpilogueFwdINS6_IJSA_NS7_ILi512EEESA_EEES9_SC_SE_Li256ELb1ELb0ELb0ELb0EEENS1_36VarlenDynamicPersistentTileSchedulerILi64ELi64ELi256ELi32ELb0ELb0ELb1ELb1ELb1ELb1EEEEEEEEEvNT_6ParamsE:
	.zero		3456


//--------------------- .nv.constant0._ZN7cutlass13device_kernelIN5flash11enable_sm90INS1_16FlashAttnFwdSm90INS1_25CollectiveMainloopFwdSm90ILi2EN4cute5tupleIJNS5_1CILi1EEES8_S8_EEENS6_IJNS7_ILi64EEESA_SA_EEELi512ENS_6half_tEfNS_4arch4Sm90ELb1ELb0ELb0ELb1ELb0ELb0ELb1ELb0ELb0ELb0ELb0ELb0EEENS1_21CollectiveEpilogueFwdINS6_IJSA_NS7_ILi512EEESA_EEES9_SC_SE_Li256ELb1ELb0ELb0ELb0EEENS1_36VarlenDynamicPersistentTileSchedulerILi64ELi64ELi256ELi32ELb0ELb0ELb1ELb1ELb1ELb1EEEEEEEEEvNT_6ParamsE --------------------------
	.section	.nv.constant0._ZN7cutlass13device_kernelIN5flash11enable_sm90INS1_16FlashAttnFwdSm90INS1_25CollectiveMainloopFwdSm90ILi2EN4cute5tupleIJNS5_1CILi1EEES8_S8_EEENS6_IJNS7_ILi64EEESA_SA_EEELi512ENS_6half_tEfNS_4arch4Sm90ELb1ELb0ELb0ELb1ELb0ELb0ELb1ELb0ELb0ELb0ELb0ELb0EEENS1_21CollectiveEpilogueFwdINS6_IJSA_NS7_ILi512EEESA_EEES9_SC_SE_Li256ELb1ELb0ELb0ELb0EEENS1_36VarlenDynamicPersistentTileSchedulerILi64ELi64ELi256ELi32ELb0ELb0ELb1ELb1ELb1ELb1EEEEEEEEEvNT_6ParamsE,"a",@progbits
	.sectionflags	@""
	.align	4
.nv.constant0._ZN7cutlass13device_kernelIN5flash11enable_sm90INS1_16FlashAttnFwdSm90INS1_25CollectiveMainloopFwdSm90ILi2EN4cute5tupleIJNS5_1CILi1EEES8_S8_EEENS6_IJNS7_ILi64EEESA_SA_EEELi512ENS_6half_tEfNS_4arch4Sm90ELb1ELb0ELb0ELb1ELb0ELb0ELb1ELb0ELb0ELb0ELb0ELb0EEENS1_21CollectiveEpilogueFwdINS6_IJSA_NS7_ILi512EEESA_EEES9_SC_SE_Li256ELb1ELb0ELb0ELb0EEENS1_36VarlenDynamicPersistentTileSchedulerILi64ELi64ELi256ELi32ELb0ELb0ELb1ELb1ELb1ELb1EEEEEEEEEvNT_6ParamsE:
	.zero		3712


//--------------------- .nv.constant0._ZN7cutlass13device_kernelIN5flash11enable_sm90INS1_16FlashAttnFwdSm90INS1_25CollectiveMainloopFwdSm90ILi2EN4cute5tupleIJNS5_1CILi1EEES8_S8_EEENS6_IJNS7_ILi64EEESA_SA_EEELi512ENS_6half_tEfNS_4arch4Sm90ELb1ELb0ELb0ELb1ELb0ELb1ELb1ELb0ELb0ELb0ELb0ELb0EEENS1_21CollectiveEpilogueFwdINS6_IJSA_NS7_ILi512EEESA_EEES9_SC_SE_Li256ELb1ELb0ELb0ELb0EEENS1_36VarlenDynamicPersistentTileSchedulerILi64ELi64ELi256ELi32ELb0ELb0ELb1ELb1ELb1ELb1EEEEEEEEEvNT_6ParamsE --------------------------
	.section	.nv.constant0._ZN7cutlass13device_kernelIN5flash11enable_sm90INS1_16FlashAttnFwdSm90INS1_25CollectiveMainloopFwdSm90ILi2EN4cute5tupleIJNS5_1CILi1EEES8_S8_EEENS6_IJNS7_ILi64EEESA_SA_EEELi512ENS_6half_tEfNS_4arch4Sm90ELb1ELb0ELb0ELb1ELb0ELb1ELb1ELb0ELb0ELb0ELb0ELb0EEENS1_21CollectiveEpilogueFwdINS6_IJSA_NS7_ILi512EEESA_EEES9_SC_SE_Li256ELb1ELb0ELb0ELb0EEENS1_36VarlenDynamicPersistentTileSchedulerILi64ELi64ELi256ELi32ELb0ELb0ELb1ELb1ELb1ELb1EEEEEEEEEvNT_6ParamsE,"a",@progbits
	.sectionflags	@""
	.align	4
.nv.constant0._ZN7cutlass13device_kernelIN5flash11enable_sm90INS1_16FlashAttnFwdSm90INS1_25CollectiveMainloopFwdSm90ILi2EN4cute5tupleIJNS5_1CILi1EEES8_S8_EEENS6_IJNS7_ILi64EEESA_SA_EEELi512ENS_6half_tEfNS_4arch4Sm90ELb1ELb0ELb0ELb1ELb0ELb1ELb1ELb0ELb0ELb0ELb0ELb0EEENS1_21CollectiveEpilogueFwdINS6_IJSA_NS7_ILi512EEESA_EEES9_SC_SE_Li256ELb1ELb0ELb0ELb0EEENS1_36VarlenDynamicPersistentTileSchedulerILi64ELi64ELi256ELi32ELb0ELb0ELb1ELb1ELb1ELb1EEEEEEEEEvNT_6ParamsE:
	.zero		3712


//--------------------- .nv.constant0._ZN7cutlass13device_kernelIN5flash11enable_sm90INS1_16FlashAttnFwdSm90INS1_25CollectiveMainloopFwdSm90ILi2EN4cute5tupleIJNS5_1CILi1EEES8_S8_EEENS6_IJNS7_ILi128EEENS7_ILi96EEENS7_ILi64EEEEEELi256ENS_6half_tEfNS_4arch4Sm90ELb0ELb0ELb0ELb0ELb0ELb0ELb0ELb1ELb0ELb0ELb0ELb0EEENS1_21CollectiveEpilogueFwdINS6_IJSA_NS7_ILi256EEESB_EEES9_SE_SG_Li256ELb0ELb0ELb0ELb0EEENS1_29StaticPersistentTileSchedulerILb0EEEEEEEEEvNT_6ParamsE --------------------------
	.section	.nv.constant0._ZN7cutlass13device_kernelIN5flash11enable_sm90INS1_16FlashAttnFwdSm90INS1_25CollectiveMainloopFwdSm90ILi2EN4cute5tupleIJNS5_1CILi1EEES8_S8_EEENS6_IJNS7_ILi128EEENS7_ILi96EEENS7_ILi64EEEEEELi256ENS_6half_tEfNS_4arch4Sm90ELb0ELb0ELb0ELb0ELb0ELb0ELb0ELb1ELb0ELb0ELb0ELb0EEENS1_21CollectiveEpilogueFwdINS6_IJSA_NS7_ILi256EEESB_EEES9_SE_SG_Li256ELb0ELb0ELb0ELb0EEENS1_29StaticPersistentTileSchedulerILb0EEEEEEEEEvNT_6ParamsE,"a",@progbits
	.sectionflags	@""
	.align	4
.nv.constant0._ZN7cutlass13device_kernelIN5flash11enable_sm90INS1_16FlashAttnFwdSm90INS1_25CollectiveMainloopFwdSm90ILi2EN4cute5tupleIJNS5_1CILi1EEES8_S8_EEENS6_IJNS7_ILi128EEENS7_ILi96EEENS7_ILi64EEEEEELi256ENS_6half_tEfNS_4arch4Sm90ELb0ELb0ELb0ELb0ELb0ELb0ELb0ELb1ELb0ELb0ELb0ELb0EEENS1_21CollectiveEpilogueFwdINS6_IJSA_NS7_ILi256EEESB_EEES9_SE_SG_Li256ELb0ELb0ELb0ELb0EEENS1_29StaticPersistentTileSchedulerILb0EEEEEEEEEvNT_6ParamsE:
	.zero		3840


//--------------------- .nv.constant0._ZN7cutlass13device_kernelIN5flash11enable_sm90INS1_16FlashAttnFwdSm90INS1_25CollectiveMainloopFwdSm90ILi2EN4cute5tupleIJNS5_1CILi1EEES8_S8_EEENS6_IJNS7_ILi128EEENS7_ILi96EEENS7_ILi64EEEEEELi256ENS_6half_tEfNS_4arch4Sm90ELb0ELb0ELb0ELb0ELb0ELb0ELb1ELb1ELb0ELb0ELb0ELb0EEENS1_21CollectiveEpilogueFwdINS6_IJSA_NS7_ILi256EEESB_EEES9_SE_SG_Li256ELb0ELb0ELb0ELb0EEENS1_29StaticPersistentTileSchedulerILb0EEEEEEEEEvNT_6ParamsE --------------------------
	.section	.nv.constant0._ZN7cutlass13device_kernelIN5flash11enable_sm90INS1_16FlashAttnFwdSm90INS1_25CollectiveMainloopFwdSm90ILi2EN4cute5tupleIJNS5_1CILi1EEES8_S8_EEENS6_IJNS7_ILi128EEENS7_ILi96EEENS7_ILi64EEEEEELi256ENS_6half_tEfNS_4arch4Sm90ELb0ELb0ELb0ELb0ELb0ELb0ELb1ELb1ELb0ELb0ELb0ELb0EEENS1_21CollectiveEpilogueFwdINS6_IJSA_NS7_ILi256EEESB_EEES9_SE_SG_Li256ELb0ELb0ELb0ELb0EEENS1_29StaticPersistentTileSchedulerILb0EEEEEEEEEvNT_6ParamsE,"a",@progbits
	.sectionflags	@""
	.align	4
.nv.constant0._ZN7cutlass13device_kernelIN5flash11enable_sm90INS1_16FlashAttnFwdSm90INS1_25CollectiveMainloopFwdSm90ILi2EN4cute5tupleIJNS5_1CILi1EEES8_S8_EEENS6_IJNS7_ILi128EEENS7_ILi96EEENS7_ILi64EEEEEELi256ENS_6half_tEfNS_4arch4Sm90ELb0ELb0ELb0ELb0ELb0ELb0ELb1ELb1ELb0ELb0ELb0ELb0EEENS1_21CollectiveEpilogueFwdINS6_IJSA_NS7_ILi256EEESB_EEES9_SE_SG_Li256ELb0ELb0ELb0ELb0EEENS1_29StaticPersistentTileSchedulerILb0EEEEEEEEEvNT_6ParamsE:
	.zero		4096


//--------------------- .nv.constant0._ZN7cutlass13device_kernelIN5flash11enable_sm90INS1_16FlashAttnFwdSm90INS1_25CollectiveMainloopFwdSm90ILi2EN4cute5tupleIJNS5_1CILi1EEES8_S8_EEENS6_IJNS7_ILi128EEENS7_ILi96EEENS7_ILi64EEEEEELi256ENS_6half_tEfNS_4arch4Sm90ELb0ELb0ELb0ELb1ELb0ELb0ELb0ELb1ELb0ELb0ELb0ELb0EEENS1_21CollectiveEpilogueFwdINS6_IJSA_NS7_ILi256EEESB_EEES9_SE_SG_Li256ELb1ELb0ELb0ELb0EEENS1_36VarlenDynamicPersistentTileSchedulerILi128ELi96ELi256ELi32ELb0ELb0ELb1ELb0ELb1ELb1EEEEEEEEEvNT_6ParamsE --------------------------
	.section	.nv.constant0._ZN7cutlass13device_kernelIN5flash11enable_sm90INS1_16FlashAttnFwdSm90INS1_25CollectiveMainloopFwdSm90ILi2EN4cute5tupleIJNS5_1CILi1EEES8_S8_EEENS6_IJNS7_ILi128EEENS7_ILi96EEENS7_ILi64EEEEEELi256ENS_6half_tEfNS_4arch4Sm90ELb0ELb0ELb0ELb1ELb0ELb0ELb0ELb1ELb0ELb0ELb0ELb0EEENS1_21CollectiveEpilogueFwdINS6_IJSA_NS7_ILi256EEESB_EEES9_SE_SG_Li256ELb1ELb0ELb0ELb0EEENS1_36VarlenDynamicPersistentTileSchedulerILi128ELi96ELi256ELi32ELb0ELb0ELb1ELb0ELb1ELb1EEEEEEEEEvNT_6ParamsE,"a",@progbits
	.sectionflags	@""
	.align	4
.nv.constant0._ZN7cutlass13device_kernelIN5flash11enable_sm90INS1_16FlashAttnFwdSm90INS1_25CollectiveMainloopFwdSm90ILi2EN4cute5tupleIJNS5_1CILi1EEES8_S8_EEENS6_IJNS7_ILi128EEENS7_ILi96EEENS7_ILi64EEEEEELi256ENS_6half_tEfNS_4arch4Sm90ELb0ELb0ELb0ELb1ELb0ELb0ELb0ELb1ELb0ELb0ELb0ELb0EEENS1_21CollectiveEpilogueFwdINS6_IJSA_NS7_ILi256EEESB_EEES9_SE_SG_Li256ELb1ELb0ELb0ELb0EEENS1_36VarlenDynamicPersistentTileSchedulerILi128ELi96ELi256ELi32ELb0ELb0ELb1ELb0ELb1ELb1EEEEEEEEEvNT_6ParamsE:
	.zero		3456


//--------------------- .nv.constant0._ZN7cutlass13device_kernelIN5flash11enable_sm90INS1_16FlashAttnFwdSm90INS1_25CollectiveMainloopFwdSm90ILi2EN4cute5tupleIJNS5_1CILi1EEES8_S8_EEENS6_IJNS7_ILi128EEENS7_ILi96EEENS7_ILi64EEEEEELi256ENS_6half_tEfNS_4arch4Sm90ELb0ELb0ELb0ELb1ELb0ELb1ELb0ELb1ELb0ELb0ELb0ELb0EEENS1_21CollectiveEpilogueFwdINS6_IJSA_NS7_ILi256EEESB_EEES9_SE_SG_Li256ELb1ELb0ELb0ELb0EEENS1_36VarlenDynamicPersistentTileSchedulerILi128ELi96ELi256ELi32ELb0ELb0ELb1ELb0ELb1ELb1EEEEEEEEEvNT_6ParamsE --------------------------
	.section	.nv.constant0._ZN7cutlass13device_kernelIN5flash11enable_sm90INS1_16FlashAttnFwdSm90INS1_25CollectiveMainloopFwdSm90ILi2EN4cute5tupleIJNS5_1CILi1EEES8_S8_EEENS6_IJNS7_ILi128EEENS7_ILi96EEENS7_ILi64EEEEEELi256ENS_6half_tEfNS_4arch4Sm90ELb0ELb0ELb0ELb1ELb0ELb1ELb0ELb1ELb0ELb0ELb0ELb0EEENS1_21CollectiveEpilogueFwdINS6_IJSA_NS7_ILi256EEESB_EEES9_SE_SG_Li256ELb1ELb0ELb0ELb0EEENS1_36VarlenDynamicPersistentTileSchedulerILi128ELi96ELi256ELi32ELb0ELb0ELb1ELb0ELb1ELb1EEEEEEEEEvNT_6ParamsE,"a",@progbits
	.sectionflags	@""
	.align	4
.nv.constant0._ZN7cutlass13device_kernelIN5flash11enable_sm90INS1_16FlashAttnFwdSm90INS1_25CollectiveMainloopFwdSm90ILi2EN4cute5tupleIJNS5_1CILi1EEES8_S8_EEENS6_IJNS7_ILi128EEENS7_ILi96EEENS7_ILi64EEEEEELi256ENS_6half_tEfNS_4arch4Sm90ELb0ELb0ELb0ELb1ELb0ELb1ELb0ELb1ELb0ELb0ELb0ELb0EEENS1_21CollectiveEpilogueFwdINS6_IJSA_NS7_ILi256EEESB_EEES9_SE_SG_Li256ELb1ELb0ELb0ELb0EEENS1_36VarlenDynamicPersistentTileSchedulerILi128ELi96ELi256ELi32ELb0ELb0ELb1ELb0ELb1ELb1EEEEEEEEEvNT_6ParamsE:
	.zero		3456


//--------------------- .nv.constant0._ZN7cutlass13device_kernelIN5flash11enable_sm90INS1_16FlashAttnFwdSm90INS1_25CollectiveMainloopFwdSm90ILi2EN4cute5tupleIJNS5_1CILi1EEES8_S8_EEENS6_IJNS7_ILi128EEENS7_ILi96EEENS7_ILi64EEEEEELi256ENS_6half_tEfNS_4arch4Sm90ELb0ELb0ELb0ELb1ELb0ELb0ELb1ELb1ELb0ELb0ELb0ELb0EEENS1_21CollectiveEpilogueFwdINS6_IJSA_NS7_ILi256EEESB_EEES9_SE_SG_Li256ELb1ELb0ELb0ELb0EEENS1_36VarlenDynamicPersistentTileSchedulerILi128ELi96ELi256ELi32ELb0ELb0ELb1ELb0ELb1ELb1EEEEEEEEEvNT_6ParamsE --------------------------
	.section	.nv.constant0._ZN7cutlass13device_kernelIN5flash11enable_sm90INS1_16FlashAttnFwdSm90INS1_25CollectiveMainloopFwdSm90ILi2EN4cute5tupleIJNS5_1CILi1EEES8_S8_EEENS6_IJNS7_ILi128EEENS7_ILi96EEENS7_ILi64EEEEEELi256ENS_6half_tEfNS_4arch4Sm90ELb0ELb0ELb0ELb1ELb0ELb0ELb1ELb1ELb0ELb0ELb0ELb0EEENS1_21CollectiveEpilogueFwdINS6_IJSA_NS7_ILi256EEESB_EEES9_SE_SG_Li256ELb1ELb0ELb0ELb0EEENS1_36VarlenDynamicPersistentTileSchedulerILi128ELi96ELi256ELi32ELb0ELb0ELb1ELb0ELb1ELb1EEEEEEEEEvNT_6ParamsE,"a",@progbits
	.sectionflags	@""
	.align	4
.nv.constant0._ZN7cutlass13device_kernelIN5flash11enable_sm90INS1_16FlashAttnFwdSm90INS1_25CollectiveMainloopFwdSm90ILi2EN4cute5tupleIJNS5_1CILi1EEES8_S8_EEENS6_IJNS7_ILi128EEENS7_ILi96EEENS7_ILi64EEEEEELi256ENS_6half_tEfNS_4arch4Sm90ELb0ELb0ELb0ELb1ELb0ELb0ELb1ELb1ELb0ELb0ELb0ELb0EEENS1_21CollectiveEpilogueFwdINS6_IJSA_NS7_ILi256EEESB_EEES9_SE_SG_Li256ELb1ELb0ELb0ELb0EEENS1_36VarlenDynamicPersistentTileSchedulerILi128ELi96ELi256ELi32ELb0ELb0ELb1ELb0ELb1ELb1EEEEEEEEEvNT_6ParamsE:
	.zero		3712


//--------------------- .nv.constant0._ZN7cutlass13device_kernelIN5flash11enable_sm90INS1_16FlashAttnFwdSm90INS1_25CollectiveMainloopFwdSm90ILi2EN4cute5tupleIJNS5_1CILi1EEES8_S8_EEENS6_IJNS7_ILi128EEENS7_ILi96EEENS7_ILi64EEEEEELi256ENS_6half_tEfNS_4arch4Sm90ELb0ELb0ELb0ELb1ELb0ELb1ELb1ELb1ELb0ELb0ELb0ELb0EEENS1_21CollectiveEpilogueFwdINS6_IJSA_NS7_ILi256EEESB_EEES9_SE_SG_Li256ELb1ELb0ELb0ELb0EEENS1_36VarlenDynamicPersistentTileSchedulerILi128ELi96ELi256ELi32ELb0ELb0ELb1ELb0ELb1ELb1EEEEEEEEEvNT_6ParamsE --------------------------
	.section	.nv.constant0._ZN7cutlass13device_kernelIN5flash11enable_sm90INS1_16FlashAttnFwdSm90INS1_25CollectiveMainloopFwdSm90ILi2EN4cute5tupleIJNS5_1CILi1EEES8_S8_EEENS6_IJNS7_ILi128EEENS7_ILi96EEENS7_ILi64EEEEEELi256ENS_6half_tEfNS_4arch4Sm90ELb0ELb0ELb0ELb1ELb0ELb1ELb1ELb1ELb0ELb0ELb0ELb0EEENS1_21CollectiveEpilogueFwdINS6_IJSA_NS7_ILi256EEESB_EEES9_SE_SG_Li256ELb1ELb0ELb0ELb0EEENS1_36VarlenDynamicPersistentTileSchedulerILi128ELi96ELi256ELi32ELb0ELb0ELb1ELb0ELb1ELb1EEEEEEEEEvNT_6ParamsE,"a",@progbits
	.sectionflags	@""
	.align	4
.nv.constant0._ZN7cutlass13device_kernelIN5flash11enable_sm90INS1_16FlashAttnFwdSm90INS1_25CollectiveMainloopFwdSm90ILi2EN4cute5tupleIJNS5_1CILi1EEES8_S8_EEENS6_IJNS7_ILi128EEENS7_ILi96EEENS7_ILi64EEEEEELi256ENS_6half_tEfNS_4arch4Sm90ELb0ELb0ELb0ELb1ELb0ELb1ELb1ELb1ELb0ELb0ELb0ELb0EEENS1_21CollectiveEpilogueFwdINS6_IJSA_NS7_ILi256EEESB_EEES9_SE_SG_Li256ELb1ELb0ELb0ELb0EEENS1_36VarlenDynamicPersistentTileSchedulerILi128ELi96ELi256ELi32ELb0ELb0ELb1ELb0ELb1ELb1EEEEEEEEEvNT_6ParamsE:
	.zero		3712


//--------------------- .nv.constant0._ZN7cutlass13device_kernelIN5flash11enable_sm90INS1_16FlashAttnFwdSm90INS1_25CollectiveMainloopFwdSm90ILi2EN4cute5tupleIJNS5_1CILi1EEES8_S8_EEENS6_IJNS7_ILi128EEENS7_ILi96EEENS7_ILi64EEEEEELi256ENS_6half_tEfNS_4arch4Sm90ELb0ELb1ELb0ELb0ELb0ELb0ELb0ELb1ELb0ELb0ELb0ELb0EEENS1_21CollectiveEpilogueFwdINS6_IJSA_NS7_ILi256EEESB_EEES9_SE_SG_Li256ELb0ELb0ELb0ELb0EEENS1_30DynamicPersistentTileSchedulerILi256ELi32ELb0ELb0ELb1EEEEEEEEEvNT_6ParamsE --------------------------
	.section	.nv.constant0._ZN7cutlass13device_kernelIN5flash11enable_sm90INS1_16FlashAttnFwdSm90INS1_25CollectiveMainloopFwdSm90ILi2EN4cute5tupleIJNS5_1CILi1EEES8_S8_EEENS6_IJNS7_ILi128EEENS7_ILi96EEENS7_ILi64EEEEEELi256ENS_6half_tEfNS_4arch4Sm90ELb0ELb1ELb0ELb0ELb0ELb0ELb0ELb1ELb0ELb0ELb0ELb0EEENS1_21CollectiveEpilogueFwdINS6_IJSA_NS7_ILi256EEESB_EEES9_SE_SG_Li256ELb0ELb0ELb0ELb0EEENS1_30DynamicPersistentTileSchedulerILi256ELi32ELb0ELb0ELb1EEEEEEEEEvNT_6ParamsE,"a",@progbits
	.sectionflags	@""
	.align	4
.nv.constant0._ZN7cutlass13device_kernelIN5flash11enable_sm90INS1_16FlashAttnFwdSm90INS1_25CollectiveMainloopFwdSm90ILi2EN4cute5tupleIJNS5_1CILi1EEES8_S8_EEENS6_IJNS7_ILi128EEENS7_ILi96EEENS7_ILi64EEEEEELi256ENS_6half_tEfNS_4arch4Sm90ELb0ELb1ELb0ELb0ELb0ELb0ELb0ELb1ELb0ELb0ELb0ELb0EEENS1_21CollectiveEpilogueFwdINS6_IJSA_NS7_ILi256EEESB_EEES9_SE_SG_Li256ELb0ELb0ELb0ELb0EEENS1_30DynamicPersistentTileSchedulerILi256ELi32ELb0ELb0ELb1EEEEEEEEEvNT_6ParamsE:
	.zero		3840


//--------------------- .nv.constant0._ZN7cutlass13device_kernelIN5flash11enable_sm90INS1_16FlashAttnFwdSm90INS1_25CollectiveMainloopFwdSm90ILi2EN4cute5tupleIJNS5_1CILi1EEES8_S8_EEENS6_IJNS7_ILi128EEENS7_ILi96EEENS7_ILi64EEEEEELi256ENS_6half_tEfNS_4arch4Sm90ELb0ELb1ELb0ELb0ELb0ELb0ELb1ELb1ELb0ELb0ELb0ELb0EEENS1_21CollectiveEpilogueFwdINS6_IJSA_NS7_ILi256EEESB_EEES9_SE_SG_Li256ELb0ELb0ELb0ELb0EEENS1_30DynamicPersistentTileSchedulerILi256ELi32ELb0ELb0ELb1EEEEEEEEEvNT_6ParamsE --------------------------
	.section	.nv.constant0._ZN7cutlass13device_kernelIN5flash11enable_sm90INS1_16FlashAttnFwdSm90INS1_25CollectiveMainloopFwdSm90ILi2EN4cute5tupleIJNS5_1CILi1EEES8_S8_EEENS6_IJNS7_ILi128EEENS7_ILi96EEENS7_ILi64EEEEEELi256ENS_6half_tEfNS_4arch4Sm90ELb0ELb1ELb0ELb0ELb0ELb0ELb1ELb1ELb0ELb0ELb0ELb0EEENS1_21CollectiveEpilogueFwdINS6_IJSA_NS7_ILi256EEESB_EEES9_SE_SG_Li256ELb0ELb0ELb0ELb0EEENS1_30DynamicPersistentTileSchedulerILi256ELi32ELb0ELb0ELb1EEEEEEEEEvNT_6ParamsE,"a",@progbits
	.sectionflags	@""
	.align	4
.nv.constant0._ZN7cutlass13device_kernelIN5flash11enable_sm90INS1_16FlashAttnFwdSm90INS1_25CollectiveMainloopFwdSm90ILi2EN4cute5tupleIJNS5_1CILi1EEES8_S8_EEENS6_IJNS7_ILi128EEENS7_ILi96EEENS7_ILi64EEEEEELi256ENS_6half_tEfNS_4arch4Sm90ELb0ELb1ELb0ELb0ELb0ELb0ELb1ELb1ELb0ELb0ELb0ELb0EEENS1_21CollectiveEpilogueFwdINS6_IJSA_NS7_ILi256EEESB_EEES9_SE_SG_Li256ELb0ELb0ELb0ELb0EEENS1_30DynamicPersistentTileSchedulerILi256ELi32ELb0ELb0ELb1EEEEEEEEEvNT_6ParamsE:
	.zero		4096


//--------------------- .nv.constant0._ZN7cutlass13device_kernelIN5flash11enable_sm90INS1_16FlashAttnFwdSm90INS1_25CollectiveMainloopFwdSm90ILi2EN4cute5tupleIJNS5_1CILi1EEES8_S8_EEENS6_IJNS7_ILi128EEENS7_ILi96EEENS7_ILi64EEEEEELi256ENS_6half_tEfNS_4arch4Sm90ELb0ELb1ELb0ELb1ELb0ELb0ELb0ELb1ELb0ELb0ELb0ELb0EEENS1_21CollectiveEpilogueFwdINS6_IJSA_NS7_ILi256EEESB_EEES9_SE_SG_Li256ELb1ELb0ELb0ELb0EEENS1_36VarlenDynamicPersistentTileSchedulerILi128ELi96ELi256ELi32ELb0ELb0ELb1ELb1ELb0ELb1EEEEEEEEEvNT_6ParamsE --------------------------
	.section	.nv.constant0._ZN7cutlass13device_kernelIN5flash11enable_sm90INS1_16FlashAttnFwdSm90INS1_25CollectiveMainloopFwdSm90ILi2EN4cute5tupleIJNS5_1CILi1EEES8_S8_EEENS6_IJNS7_ILi128EEENS7_ILi96EEENS7_ILi64EEEEEELi256ENS_6half_tEfNS_4arch4Sm90ELb0ELb1ELb0ELb1ELb0ELb0ELb0ELb1ELb0ELb0ELb0ELb0EEENS1_21CollectiveEpilogueFwdINS6_IJSA_NS7_ILi256EEESB_EEES9_SE_SG_Li256ELb1ELb0ELb0ELb0EEENS1_36VarlenDynamicPersistentTileSchedulerILi128ELi96ELi256ELi32ELb0ELb0ELb1ELb1ELb0ELb1EEEEEEEEEvNT_6ParamsE,"a",@progbits
	.sectionflags	@""
	.align	4
.nv.constant0._ZN7cutlass13device_kernelIN5flash11enable_sm90INS1_16FlashAttnFwdSm90INS1_25CollectiveMainloopFwdSm90ILi2EN4cute5tupleIJNS5_1CILi1EEES8_S8_EEENS6_IJNS7_ILi128EEENS7_ILi96EEENS7_ILi64EEEEEELi256ENS_6half_tEfNS_4arch4Sm90ELb0ELb1ELb0ELb1ELb0ELb0ELb0ELb1ELb0ELb0ELb0ELb0EEENS1_21CollectiveEpilogueFwdINS6_IJSA_NS7_ILi256EEESB_EEES9_SE_SG_Li256ELb1ELb0ELb0ELb0EEENS1_36VarlenDynamicPersistentTileSchedulerILi128ELi96ELi256ELi32ELb0ELb0ELb1ELb1ELb0ELb1EEEEEEEEEvNT_6ParamsE:
	.zero		3456


//--------------------- .nv.constant0._ZN7cutlass13device_kernelIN5flash11enable_sm90INS1_16FlashAttnFwdSm90INS1_25CollectiveMainloopFwdSm90ILi2EN4cute5tupleIJNS5_1CILi1EEES8_S8_EEENS6_IJNS7_ILi128EEENS7_ILi96EEENS7_ILi64EEEEEELi256ENS_6half_tEfNS_4arch4Sm90ELb0ELb1ELb0ELb1ELb0ELb1ELb0ELb1ELb0ELb0ELb0ELb0EEENS1_21CollectiveEpilogueFwdINS6_IJSA_NS7_ILi256EEESB_EEES9_SE_SG_Li256ELb1ELb0ELb0ELb0EEENS1_36VarlenDynamicPersistentTileSchedulerILi128ELi96ELi256ELi32ELb0ELb0ELb1ELb1ELb0ELb1EEEEEEEEEvNT_6ParamsE --------------------------
	.section	.nv.constant0._ZN7cutlass13device_kernelIN5flash11enable_sm90INS1_16FlashAttnFwdSm90INS1_25CollectiveMainloopFwdSm90ILi2EN4cute5tupleIJNS5_1CILi1EEES8_S8_EEENS6_IJNS7_ILi128EEENS7_ILi96EEENS7_ILi64EEEEEELi256ENS_6half_tEfNS_4arch4Sm90ELb0ELb1ELb0ELb1ELb0ELb1ELb0ELb1ELb0ELb0ELb0ELb0EEENS1_21CollectiveEpilogueFwdINS6_IJSA_NS7_ILi256EEESB_EEES9_SE_SG_Li256ELb1ELb0ELb0ELb0EEENS1_36VarlenDynamicPersistentTileSchedulerILi128ELi96ELi256ELi32ELb0ELb0ELb1ELb1ELb0ELb1EEEEEEEEEvNT_6ParamsE,"a",@progbits
	.sectionflags	@""
	.align	4
.nv.constant0._ZN7cutlass13device_kernelIN5flash11enable_sm90INS1_16FlashAttnFwdSm90INS1_25CollectiveMainloopFwdSm90ILi2EN4cute5tupleIJNS5_1CILi1EEES8_S8_EEENS6_IJNS7_ILi128EEENS7_ILi96EEENS7_ILi64EEEEEELi256ENS_6half_tEfNS_4arch4Sm90ELb0ELb1ELb0ELb1ELb0ELb1ELb0ELb1ELb0ELb0ELb0ELb0EEENS1_21CollectiveEpilogueFwdINS6_IJSA_NS7_ILi256EEESB_EEES9_SE_SG_Li256ELb1ELb0ELb0ELb0EEENS1_36VarlenDynamicPersistentTileSchedulerILi128ELi96ELi256ELi32ELb0ELb0ELb1ELb1ELb0ELb1EEEEEEEEEvNT_6ParamsE:
	.zero		3456


//--------------------- .nv.constant0._ZN7cutlass13device_kernelIN5flash11enable_sm90INS1_16FlashAttnFwdSm90INS1_25CollectiveMainloopFwdSm90ILi2EN4cute5tupleIJNS5_1CILi1EEES8_S8_EEENS6_IJNS7_ILi128EEENS7_ILi96EEENS7_ILi64EEEEEELi256ENS_6half_tEfNS_4arch4Sm90ELb0ELb1ELb0ELb1ELb0ELb0ELb1ELb1ELb0ELb0ELb0ELb0EEENS1_21CollectiveEpilogueFwdINS6_IJSA_NS7_ILi256EEESB_EEES9_SE_SG_Li256ELb1ELb0ELb0ELb0EEENS1_36VarlenDynamicPersistentTileSchedulerILi128ELi96ELi256ELi32ELb0ELb0ELb1ELb1ELb0ELb1EEEEEEEEEvNT_6ParamsE --------------------------
	.section	.nv.constant0._ZN7cutlass13device_kernelIN5flash11enable_sm90INS1_16FlashAttnFwdSm90INS1_25CollectiveMainloopFwdSm90ILi2EN4cute5tupleIJNS5_1CILi1EEES8_S8_EEENS6_IJNS7_ILi128EEENS7_ILi96EEENS7_ILi64EEEEEELi256ENS_6half_tEfNS_4arch4Sm90ELb0ELb1ELb0ELb1ELb0ELb0ELb1ELb1ELb0ELb0ELb0ELb0EEENS1_21CollectiveEpilogueFwdINS6_IJSA_NS7_ILi256EEESB_EEES9_SE_SG_Li256ELb1ELb0ELb0ELb0EEENS1_36VarlenDynamicPersistentTileSchedulerILi128ELi96ELi256ELi32ELb0ELb0ELb1ELb1ELb0ELb1EEEEEEEEEvNT_6ParamsE,"a",@progbits
	.sectionflags	@""
	.align	4
.nv.constant0._ZN7cutlass13device_kernelIN5flash11enable_sm90INS1_16FlashAttnFwdSm90INS1_25CollectiveMainloopFwdSm90ILi2EN4cute5tupleIJNS5_1CILi1EEES8_S8_EEENS6_IJNS7_ILi128EEENS7_ILi96EEENS7_ILi64EEEEEELi256ENS_6half_tEfNS_4arch4Sm90ELb0ELb1ELb0ELb1ELb0ELb0ELb1ELb1ELb0ELb0ELb0ELb0EEENS1_21CollectiveEpilogueFwdINS6_IJSA_NS7_ILi256EEESB_EEES9_SE_SG_Li256ELb1ELb0ELb0ELb0EEENS1_36VarlenDynamicPersistentTileSchedulerILi128ELi96ELi256ELi32ELb0ELb0ELb1ELb1ELb0ELb1EEEEEEEEEvNT_6ParamsE:
	.zero		3712


//--------------------- .nv.constant0._ZN7cutlass13device_kernelIN5flash11enable_sm90INS1_16FlashAttnFwdSm90INS1_25CollectiveMainloopFwdSm90ILi2EN4cute5tupleIJNS5_1CILi1EEES8_S8_EEENS6_IJNS7_ILi128EEENS7_ILi96EEENS7_ILi64EEEEEELi256ENS_6half_tEfNS_4arch4Sm90ELb0ELb1ELb0ELb1ELb0ELb1ELb1ELb1ELb0ELb0ELb0ELb0EEENS1_21CollectiveEpilogueFwdINS6_IJSA_NS7_ILi256EEESB_EEES9_SE_SG_Li256ELb1ELb0ELb0ELb0EEENS1_36VarlenDynamicPersistentTileSchedulerILi128ELi96ELi256ELi32ELb0ELb0ELb1ELb1ELb0ELb1EEEEEEEEEvNT_6ParamsE --------------------------
	.section	.nv.constant0._ZN7cutlass13device_kernelIN5flash11enable_sm90INS1_16FlashAttnFwdSm90INS1_25CollectiveMainloopFwdSm90ILi2EN4cute5tupleIJNS5_1CILi1EEES8_S8_EEENS6_IJNS7_ILi128EEENS7_ILi96EEENS7_ILi64EEEEEELi256ENS_6half_tEfNS_4arch4Sm90ELb0ELb1ELb0ELb1ELb0ELb1ELb1ELb1ELb0ELb0ELb0ELb0EEENS1_21CollectiveEpilogueFwdINS6_IJSA_NS7_ILi256EEESB_EEES9_SE_SG_Li256ELb1ELb0ELb0ELb0EEENS1_36VarlenDynamicPersistentTileSchedulerILi128ELi96ELi256ELi32ELb0ELb0ELb1ELb1ELb0ELb1EEEEEEEEEvNT_6ParamsE,"a",@progbits
	.sectionflags	@""
	.align	4
.nv.constant0._ZN7cutlass13device_kernelIN5flash11enable_sm90INS1_16FlashAttnFwdSm90INS1_25CollectiveMainloopFwdSm90ILi2EN4cute5tupleIJNS5_1CILi1EEES8_S8_EEENS6_IJNS7_ILi128EEENS7_ILi96EEENS7_ILi64EEEEEELi256ENS_6half_tEfNS_4arch4Sm90ELb0ELb1ELb0ELb1ELb0ELb1ELb1ELb1ELb0ELb0ELb0ELb0EEENS1_21CollectiveEpilogueFwdINS6_IJSA_NS7_ILi256EEESB_EEES9_SE_SG_Li256ELb1ELb0ELb0ELb0EEENS1_36VarlenDynamicPersistentTileSchedulerILi128ELi96ELi256ELi32ELb0ELb0ELb1ELb1ELb0ELb1EEEEEEEEEvNT_6ParamsE:
	.zero		3712


//--------------------- .nv.constant0._ZN7cutlass13device_kernelIN5flash11enable_sm90INS1_16FlashAttnFwdSm90INS1_25CollectiveMainloopFwdSm90ILi2EN4cute5tupleIJNS5_1CILi1EEES8_S8_EEENS6_IJNS7_ILi128EEENS7_ILi96EEENS7_ILi64EEEEEELi256ENS_6half_tEfNS_4arch4Sm90ELb1ELb0ELb0ELb0ELb0ELb0ELb0ELb1ELb0ELb0ELb0ELb0EEENS1_21CollectiveEpilogueFwdINS6_IJSA_NS7_ILi256EEESB_EEES9_SE_SG_Li256ELb0ELb0ELb0ELb0EEENS1_30DynamicPersistentTileSchedulerILi256ELi32ELb0ELb0ELb1EEEEEEEEEvNT_6ParamsE --------------------------
	.section	.nv.constant0._ZN7cutlass13device_kernelIN5flash11enable_sm90INS1_16FlashAttnFwdSm90INS1_25CollectiveMainloopFwdSm90ILi2EN4cute5tupleIJNS5_1CILi1EEES8_S8_EEENS6_IJNS7_ILi128EEENS7_ILi96EEENS7_ILi64EEEEEELi256ENS_6half_tEfNS_4arch4Sm90ELb1ELb0ELb0ELb0ELb0ELb0ELb0ELb1ELb0ELb0ELb0ELb0EEENS1_21CollectiveEpilogueFwdINS6_IJSA_NS7_ILi256EEESB_EEES9_SE_SG_Li256ELb0ELb0ELb0ELb0EEENS1_30DynamicPersistentTileSchedulerILi256ELi32ELb0ELb0ELb1EEEEEEEEEvNT_6ParamsE,"a",@progbits
	.sectionflags	@""
	.align	4
.nv.constant0._ZN7cutlass13device_kernelIN5flash11enable_sm90INS1_16FlashAttnFwdSm90INS1_25CollectiveMainloopFwdSm90ILi2EN4cute5tupleIJNS5_1CILi1EEES8_S8_EEENS6_IJNS7_ILi128EEENS7_ILi96EEENS7_ILi64EEEEEELi256ENS_6half_tEfNS_4arch4Sm90ELb1ELb0ELb0ELb0ELb0ELb0ELb0ELb1ELb0ELb0ELb0ELb0EEENS1_21CollectiveEpilogueFwdINS6_IJSA_NS7_ILi256EEESB_EEES9_SE_SG_Li256ELb0ELb0ELb0ELb0EEENS1_30DynamicPersistentTileSchedulerILi256ELi32ELb0ELb0ELb1EEEEEEEEEvNT_6ParamsE:
	.zero		3840


//--------------------- .nv.constant0._ZN7cutlass13device_kernelIN5flash11enable_sm90INS1_16FlashAttnFwdSm90INS1_25CollectiveMainloopFwdSm90ILi2EN4cute5tupleIJNS5_1CILi1EEES8_S8_EEENS6_IJNS7_ILi128EEENS7_ILi96EEENS7_ILi64EEEEEELi256ENS_6half_tEfNS_4arch4Sm90ELb1ELb0ELb0ELb0ELb0ELb0ELb1ELb1ELb0ELb0ELb0ELb0EEENS1_21CollectiveEpilogueFwdINS6_IJSA_NS7_ILi256EEESB_EEES9_SE_SG_Li256ELb0ELb0ELb0ELb0EEENS1_30DynamicPersistentTileSchedulerILi256ELi32ELb0ELb0ELb1EEEEEEEEEvNT_6ParamsE --------------------------
	.section	.nv.constant0._ZN7cutlass13device_kernelIN5flash11enable_sm90INS1_16FlashAttnFwdSm90INS1_25CollectiveMainloopFwdSm90ILi2EN4cute5tupleIJNS5_1CILi1EEES8_S8_EEENS6_IJNS7_ILi128EEENS7_ILi96EEENS7_ILi64EEEEEELi256ENS_6half_tEfNS_4arch4Sm90ELb1ELb0ELb0ELb0ELb0ELb0ELb1ELb1ELb0ELb0ELb0ELb0EEENS1_21CollectiveEpilogueFwdINS6_IJSA_NS7_ILi256EEESB_EEES9_SE_SG_Li256ELb0ELb0ELb0ELb0EEENS1_30DynamicPersistentTileSchedulerILi256ELi32ELb0ELb0ELb1EEEEEEEEEvNT_6ParamsE,"a",@progbits
	.sectionflags	@""
	.align	4
.nv.constant0._ZN7cutlass13device_kernelIN5flash11enable_sm90INS1_16FlashAttnFwdSm90INS1_25CollectiveMainloopFwdSm90ILi2EN4cute5tupleIJNS5_1CILi1EEES8_S8_EEENS6_IJNS7_ILi128EEENS7_ILi96EEENS7_ILi64EEEEEELi256ENS_6half_tEfNS_4arch4Sm90ELb1ELb0ELb0ELb0ELb0ELb0ELb1ELb1ELb0ELb0ELb0ELb0EEENS1_21CollectiveEpilogueFwdINS6_IJSA_NS7_ILi256EEESB_EEES9_SE_SG_Li256ELb0ELb0ELb0ELb0EEENS1_30DynamicPersistentTileSchedulerILi256ELi32ELb0ELb0ELb1EEEEEEEEEvNT_6ParamsE:
	.zero		4096


//--------------------- .nv.constant0._ZN7cutlass13device_kernelIN5flash11enable_sm90INS1_16FlashAttnFwdSm90INS1_25CollectiveMainloopFwdSm90ILi2EN4cute5tupleIJNS5_1CILi1EEES8_S8_EEENS6_IJNS7_ILi128EEENS7_ILi96EEENS7_ILi64EEEEEELi256ENS_6half_tEfNS_4arch4Sm90ELb1ELb0ELb0ELb1ELb0ELb0ELb0ELb1ELb0ELb0ELb0ELb0EEENS1_21CollectiveEpilogueFwdINS6_IJSA_NS7_ILi256EEESB_EEES9_SE_SG_Li256ELb1ELb0ELb0ELb0EEENS1_36VarlenDynamicPersistentTileSchedulerILi128ELi96ELi256ELi32ELb0ELb0ELb1ELb1ELb1ELb1EEEEEEEEEvNT_6ParamsE --------------------------
	.section	.nv.constant0._ZN7cutlass13device_kernelIN5flash11enable_sm90INS1_16FlashAttnFwdSm90INS1_25CollectiveMainloopFwdSm90ILi2EN4cute5tupleIJNS5_1CILi1EEES8_S8_EEENS6_IJNS7_ILi128EEENS7_ILi96EEENS7_ILi64EEEEEELi256ENS_6half_tEfNS_4arch4Sm90ELb1ELb0ELb0ELb1ELb0ELb0ELb0ELb1ELb0ELb0ELb0ELb0EEENS1_21CollectiveEpilogueFwdINS6_IJSA_NS7_ILi256EEESB_EEES9_SE_SG_Li256ELb1ELb0ELb0ELb0EEENS1_36VarlenDynamicPersistentTileSchedulerILi128ELi96ELi256ELi32ELb0ELb0ELb1ELb1ELb1ELb1EEEEEEEEEvNT_6ParamsE,"a",@progbits
	.sectionflags	@""
	.align	4
.nv.constant0._ZN7cutlass13device_kernelIN5flash11enable_sm90INS1_16FlashAttnFwdSm90INS1_25CollectiveMainloopFwdSm90ILi2EN4cute5tupleIJNS5_1CILi1EEES8_S8_EEENS6_IJNS7_ILi128EEENS7_ILi96EEENS7_ILi64EEEEEELi256ENS_6half_tEfNS_4arch4Sm90ELb1ELb0ELb0ELb1ELb0ELb0ELb0ELb1ELb0ELb0ELb0ELb0EEENS1_21CollectiveEpilogueFwdINS6_IJSA_NS7_ILi256EEESB_EEES9_SE_SG_Li256ELb1ELb0ELb0ELb0EEENS1_36VarlenDynamicPersistentTileSchedulerILi128ELi96ELi256ELi32ELb0ELb0ELb1ELb1ELb1ELb1EEEEEEEEEvNT_6ParamsE:
	.zero		3456


//--------------------- .nv.constant0._ZN7cutlass13device_kernelIN5flash11enable_sm90INS1_16FlashAttnFwdSm90INS1_25CollectiveMainloopFwdSm90ILi2EN4cute5tupleIJNS5_1CILi1EEES8_S8_EEENS6_IJNS7_ILi128EEENS7_ILi96EEENS7_ILi64EEEEEELi256ENS_6half_tEfNS_4arch4Sm90ELb1ELb0ELb0ELb1ELb0ELb1ELb0ELb1ELb0ELb0ELb0ELb0EEENS1_21CollectiveEpilogueFwdINS6_IJSA_NS7_ILi256EEESB_EEES9_SE_SG_Li256ELb1ELb0ELb0ELb0EEENS1_36VarlenDynamicPersistentTileSchedulerILi128ELi96ELi256ELi32ELb0ELb0ELb1ELb1ELb1ELb1EEEEEEEEEvNT_6ParamsE --------------------------
	.section	.nv.constant0._ZN7cutlass13device_kernelIN5flash11enable_sm90INS1_16FlashAttnFwdSm90INS1_25CollectiveMainloopFwdSm90ILi2EN4cute5tupleIJNS5_1CILi1EEES8_S8_EEENS6_IJNS7_ILi128EEENS7_ILi96EEENS7_ILi64EEEEEELi256ENS_6half_tEfNS_4arch4Sm90ELb1ELb0ELb0ELb1ELb0ELb1ELb0ELb1ELb0ELb0ELb0ELb0EEENS1_21CollectiveEpilogueFwdINS6_IJSA_NS7_ILi256EEESB_EEES9_SE_SG_Li256ELb1ELb0ELb0ELb0EEENS1_36VarlenDynamicPersistentTileSchedulerILi128ELi96ELi256ELi32ELb0ELb0ELb1ELb1ELb1ELb1EEEEEEEEEvNT_6ParamsE,"a",@progbits
	.sectionflags	@""
	.align	4
.nv.constant0._ZN7cutlass13device_kernelIN5flash11enable_sm90INS1_16FlashAttnFwdSm90INS1_25CollectiveMainloopFwdSm90ILi2EN4cute5tupleIJNS5_1CILi1EEES8_S8_EEENS6_IJNS7_ILi128EEENS7_ILi96EEENS7_ILi64EEEEEELi256ENS_6half_tEfNS_4arch4Sm90ELb1ELb0ELb0ELb1ELb0ELb1ELb0ELb1ELb0ELb0ELb0ELb0EEENS1_21CollectiveEpilogueFwdINS6_IJSA_NS7_ILi256EEESB_EEES9_SE_SG_Li256ELb1ELb0ELb0ELb0EEENS1_36VarlenDynamicPersistentTileSchedulerILi128ELi96ELi256ELi32ELb0ELb0ELb1ELb1ELb1ELb1EEEEEEEEEvNT_6ParamsE:
	.zero		3456


//--------------------- .nv.constant0._ZN7cutlass13device_kernelIN5flash11enable_sm90INS1_16FlashAttnFwdSm90INS1_25CollectiveMainloopFwdSm90ILi2EN4cute5tupleIJNS5_1CILi1EEES8_S8_EEENS6_IJNS7_ILi128EEENS7_ILi96EEENS7_ILi64EEEEEELi256ENS_6half_tEfNS_4arch4Sm90ELb1ELb0ELb0ELb1ELb0ELb0ELb1ELb1ELb0ELb0ELb0ELb0EEENS1_21CollectiveEpilogueFwdINS6_IJSA_NS7_ILi256EEESB_EEES9_SE_SG_Li256ELb1ELb0ELb0ELb0EEENS1_36VarlenDynamicPersistentTileSchedulerILi128ELi96ELi256ELi32ELb0ELb0ELb1ELb1ELb1ELb1EEEEEEEEEvNT_6ParamsE --------------------------
	.section	.nv.constant0._ZN7cutlass13device_kernelIN5flash11enable_sm90INS1_16FlashAttnFwdSm90INS1_25CollectiveMainloopFwdSm90ILi2EN4cute5tupleIJNS5_1CILi1EEES8_S8_EEENS6_IJNS7_ILi128EEENS7_ILi96EEENS7_ILi64EEEEEELi256ENS_6half_tEfNS_4arch4Sm90ELb1ELb0ELb0ELb1ELb0ELb0ELb1ELb1ELb0ELb0ELb0ELb0EEENS1_21CollectiveEpilogueFwdINS6_IJSA_NS7_ILi256EEESB_EEES9_SE_SG_Li256ELb1ELb0ELb0ELb0EEENS1_36VarlenDynamicPersistentTileSchedulerILi128ELi96ELi256ELi32ELb0ELb0ELb1ELb1ELb1ELb1EEEEEEEEEvNT_6ParamsE,"a",@progbits
	.sectionflags	@""
	.align	4
.nv.constant0._ZN7cutlass13device_kernelIN5flash11enable_sm90INS1_16FlashAttnFwdSm90INS1_25CollectiveMainloopFwdSm90ILi2EN4cute5tupleIJNS5_1CILi1EEES8_S8_EEENS6_IJNS7_ILi128EEENS7_ILi96EEENS7_ILi64EEEEEELi256ENS_6half_tEfNS_4arch4Sm90ELb1ELb0ELb0ELb1ELb0ELb0ELb1ELb1ELb0ELb0ELb0ELb0EEENS1_21CollectiveEpilogueFwdINS6_IJSA_NS7_ILi256EEESB_EEES9_SE_SG_Li256ELb1ELb0ELb0ELb0EEENS1_36VarlenDynamicPersistentTileSchedulerILi128ELi96ELi256ELi32ELb0ELb0ELb1ELb1ELb1ELb1EEEEEEEEEvNT_6ParamsE:
	.zero		3712


//--------------------- .nv.constant0._ZN7cutlass13device_kernelIN5flash11enable_sm90INS1_16FlashAttnFwdSm90INS1_25CollectiveMainloopFwdSm90ILi2EN4cute5tupleIJNS5_1CILi1EEES8_S8_EEENS6_IJNS7_ILi128EEENS7_ILi96EEENS7_ILi64EEEEEELi256ENS_6half_tEfNS_4arch4Sm90ELb1ELb0ELb0ELb1ELb0ELb1ELb1ELb1ELb0ELb0ELb0ELb0EEENS1_21CollectiveEpilogueFwdINS6_IJSA_NS7_ILi256EEESB_EEES9_SE_SG_Li256ELb1ELb0ELb0ELb0EEENS1_36VarlenDynamicPersistentTileSchedulerILi128ELi96ELi256ELi32ELb0ELb0ELb1ELb1ELb1ELb1EEEEEEEEEvNT_6ParamsE --------------------------
	.section	.nv.constant0._ZN7cutlass13device_kernelIN5flash11enable_sm90INS1_16FlashAttnFwdSm90INS1_25CollectiveMainloopFwdSm90ILi2EN4cute5tupleIJNS5_1CILi1EEES8_S8_EEENS6_IJNS7_ILi128EEENS7_ILi96EEENS7_ILi64EEEEEELi256ENS_6half_tEfNS_4arch4Sm90ELb1ELb0ELb0ELb1ELb0ELb1ELb1ELb1ELb0ELb0ELb0ELb0EEENS1_21CollectiveEpilogueFwdINS6_IJSA_NS7_ILi256EEESB_EEES9_SE_SG_Li256ELb1ELb0ELb0ELb0EEENS1_36VarlenDynamicPersistentTileSchedulerILi128ELi96ELi256ELi32ELb0ELb0ELb1ELb1ELb1ELb1EEEEEEEEEvNT_6ParamsE,"a",@progbits
	.sectionflags	@""
	.align	4
.nv.constant0._ZN7cutlass13device_kernelIN5flash11enable_sm90INS1_16FlashAttnFwdSm90INS1_25CollectiveMainloopFwdSm90ILi2EN4cute5tupleIJNS5_1CILi1EEES8_S8_EEENS6_IJNS7_ILi128EEENS7_ILi96EEENS7_ILi64EEEEEELi256ENS_6half_tEfNS_4arch4Sm90ELb1ELb0ELb0ELb1ELb0ELb1ELb1ELb1ELb0ELb0ELb0ELb0EEENS1_21CollectiveEpilogueFwdINS6_IJSA_NS7_ILi256EEESB_EEES9_SE_SG_Li256ELb1ELb0ELb0ELb0EEENS1_36VarlenDynamicPersistentTileSchedulerILi128ELi96ELi256ELi32ELb0ELb0ELb1ELb1ELb1ELb1EEEEEEEEEvNT_6ParamsE:
	.zero		3712


//--------------------- SYMBOLS --------------------------

	.type		.nv.reservedSmem.offset0,@object
	.size		.nv.reservedSmem.offset0,0x4
